def matmul_kernel(
    a_ptr,
    b_ptr,
    c_ptr,
    M,
    N,
    K,
    stride_am,
    stride_ak,
    stride_bk,
    stride_bn,
    stride_cm,
    stride_cn,
    BLOCK_M: tl.constexpr,
    BLOCK_N: tl.constexpr,
    BLOCK_K: tl.constexpr,
    GROUP_M: tl.constexpr,
):
    pid = tl.program_id(axis=0)
    num_pid_m = tl.cdiv(M, BLOCK_M)
    num_pid_n = tl.cdiv(N, BLOCK_N)
    num_pid_in_group = GROUP_M * num_pid_n
    group_id = pid // num_pid_in_group
    first_pid_m = group_id * GROUP_M
    group_size_m = min(num_pid_m - first_pid_m, GROUP_M)
    pid_m = first_pid_m + ((pid % num_pid_in_group) % group_size_m)
    pid_n = (pid % num_pid_in_group) // group_size_m

    offs_am = (pid_m * BLOCK_M + tl.arange(0, BLOCK_M)) % M
    offs_bn = (pid_n * BLOCK_N + tl.arange(0, BLOCK_N)) % N
    offs_k = tl.arange(0, BLOCK_K)
    a_ptrs = a_ptr + offs_am[:, None] * stride_am + offs_k[None, :] * stride_ak
    b_ptrs = b_ptr + offs_k[:, None] * stride_bk + offs_bn[None, :] * stride_bn

    acc = tl.zeros((BLOCK_M, BLOCK_N), dtype=tl.float32)
    for kk in range(0, tl.cdiv(K, BLOCK_K)):
        a = tl.load(a_ptrs, mask=offs_k[None, :] < K - kk * BLOCK_K, other=0.0)
        b = tl.load(b_ptrs, mask=offs_k[:, None] < K - kk * BLOCK_K, other=0.0)
        acc = tl.dot(a, b, acc)
        a_ptrs += BLOCK_K * stride_ak
        b_ptrs += BLOCK_K * stride_bk

    c = acc.to(c_ptr.dtype.element_ty)
    offs_cm = pid_m * BLOCK_M + tl.arange(0, BLOCK_M)
    offs_cn = pid_n * BLOCK_N + tl.arange(0, BLOCK_N)
    c_ptrs = c_ptr + offs_cm[:, None] * stride_cm + offs_cn[None, :] * stride_cn
    mask = (offs_cm[:, None] < M) & (offs_cn[None, :] < N)
    tl.store(c_ptrs, c, mask=mask)

# config = {"BLOCK_K": 32, "BLOCK_M": 512, "BLOCK_N": 64, "GROUP_M": 8, "arch": "sm_100", "dtype": "fp32", "num_ctas": 1, "num_stages": 3, "num_warps": 4}
# arch = sm_100


// ===== COMPILED SASS (sm_100a) =====

	.target	sm_100a

	.elftype	@"ET_EXEC"


//--------------------- .note.nv.tkinfo           --------------------------
	.section	.note.nv.tkinfo,"",@"SHT_NOTE"
	.sectionflags	@"SHF_NOTE_NV_TKINFO"
	.tkinfo
        /*0018*/ 	.word	0x00000081
        /*0030*/ 	.string	""
        /*0030*/ 	.string	"ptxas-blackwell"
        /*0030*/ 	.string	"Cuda compilation tools, release 12.9, V12.9.86"
        /*0030*/ 	.string	"Build cuda_12.9.r12.9/compiler.36037853_0"
        /*0030*/ 	.string	"-v  -suppress-debug-info  -lineinfo  -arch sm_100a "



//--------------------- .note.nv.cuver            --------------------------
	.section	.note.nv.cuver,"",@"SHT_NOTE"
	.sectionflags	@"SHF_NOTE_NV_CUVER"
        /*0018*/ 	.short	0x0001
        /*001a*/ 	.short	0x0064
        /*001c*/ 	.short	0x0001
        /*001e*/ 	.short	0x0000
        /*0020*/ 	.short	0x0001
        /*0022*/ 	.short	0x0000


//--------------------- .nv.info                  --------------------------
	.section	.nv.info,"",@"SHT_CUDA_INFO"
	.align	4


	//----- nvinfo : EIATTR_REGCOUNT
	.align		4
        /*0000*/ 	.byte	0x04, 0x2f
        /*0002*/ 	.short	(.L_4 - .L_3)
	.align		4
.L_3:
        /*0004*/ 	.word	index@(matmul_kernel)
        /*0008*/ 	.word	0x000000ff


	//----- nvinfo : EIATTR_FRAME_SIZE
	.align		4
.L_4:
        /*000c*/ 	.byte	0x04, 0x11
        /*000e*/ 	.short	(.L_6 - .L_5)
	.align		4
.L_5:
        /*0010*/ 	.word	index@($__internal_2_$__cuda_sm10x_tcgen05_guardrail_trap_unallocated_columns_being_dealloced)
        /*0014*/ 	.word	0x00000648


	//----- nvinfo : EIATTR_FRAME_SIZE
	.align		4
.L_6:
        /*0018*/ 	.byte	0x04, 0x11
        /*001a*/ 	.short	(.L_8 - .L_7)
	.align		4
.L_7:
        /*001c*/ 	.word	index@($__internal_1_$__cuda_sm10x_tcgen05_guardrail_trap_phase_invalid_during_alloc)
        /*0020*/ 	.word	0x00000648


	//----- nvinfo : EIATTR_FRAME_SIZE
	.align		4
.L_8:
        /*0024*/ 	.byte	0x04, 0x11
        /*0026*/ 	.short	(.L_10 - .L_9)
	.align		4
.L_9:
        /*0028*/ 	.word	index@($__internal_0_$__cuda_sm10x_tcgen05_guardrail_trap_col_being_dealloced_not_returned_by_alloc)
        /*002c*/ 	.word	0x00000648


	//----- nvinfo : EIATTR_FRAME_SIZE
	.align		4
.L_10:
        /*0030*/ 	.byte	0x04, 0x11
        /*0032*/ 	.short	(.L_12 - .L_11)
	.align		4
.L_11:
        /*0034*/ 	.word	index@(matmul_kernel)
        /*0038*/ 	.word	0x00000648


	//----- nvinfo : EIATTR_MIN_STACK_SIZE
	.align		4
.L_12:
        /*003c*/ 	.byte	0x04, 0x12
        /*003e*/ 	.short	(.L_14 - .L_13)
	.align		4
.L_13:
        /*0040*/ 	.word	index@(matmul_kernel)
        /*0044*/ 	.word	0x00000648
.L_14:


//--------------------- .nv.info.matmul_kernel    --------------------------
	.section	.nv.info.matmul_kernel,"",@"SHT_CUDA_INFO"
	.sectionflags	@""
	.align	4


	//----- nvinfo : EIATTR_CUDA_API_VERSION
	.align		4
        /*0000*/ 	.byte	0x04, 0x37
        /*0002*/ 	.short	(.L_16 - .L_15)
.L_15:
        /*0004*/ 	.word	0x00000081


	//----- nvinfo : EIATTR_KPARAM_INFO
	.align		4
.L_16:
        /*0008*/ 	.byte	0x04, 0x17
        /*000a*/ 	.short	(.L_18 - .L_17)
.L_17:
        /*000c*/ 	.word	0x00000000
        /*0010*/ 	.short	0x000d
        /*0012*/ 	.short	0x0048
        /*0014*/ 	.byte	0x00, 0xf4, 0x21, 0x00


	//----- nvinfo : EIATTR_KPARAM_INFO
	.align		4
.L_18:
        /*0018*/ 	.byte	0x04, 0x17
        /*001a*/ 	.short	(.L_20 - .L_19)
.L_19:
        /*001c*/ 	.word	0x00000000
        /*0020*/ 	.short	0x000c
        /*0022*/ 	.short	0x0040
        /*0024*/ 	.byte	0x00, 0xf4, 0x21, 0x00


	//----- nvinfo : EIATTR_KPARAM_INFO
	.align		4
.L_20:
        /*0028*/ 	.byte	0x04, 0x17
        /*002a*/ 	.short	(.L_22 - .L_21)
.L_21:
        /*002c*/ 	.word	0x00000000
        /*0030*/ 	.short	0x000b
        /*0032*/ 	.short	0x0038
        /*0034*/ 	.byte	0x00, 0xf0, 0x11, 0x00


	//----- nvinfo : EIATTR_KPARAM_INFO
	.align		4
.L_22:
        /*0038*/ 	.byte	0x04, 0x17
        /*003a*/ 	.short	(.L_24 - .L_23)
.L_23:
        /*003c*/ 	.word	0x00000000
        /*0040*/ 	.short	0x000a
        /*0042*/ 	.short	0x0034
        /*0044*/ 	.byte	0x00, 0xf0, 0x11, 0x00


	//----- nvinfo : EIATTR_KPARAM_INFO
	.align		4
.L_24:
        /*0048*/ 	.byte	0x04, 0x17
        /*004a*/ 	.short	(.L_26 - .L_25)
.L_25:
        /*004c*/ 	.word	0x00000000
        /*0050*/ 	.short	0x0009
        /*0052*/ 	.short	0x0030
        /*0054*/ 	.byte	0x00, 0xf0, 0x11, 0x00


	//----- nvinfo : EIATTR_KPARAM_INFO
	.align		4
.L_26:
        /*0058*/ 	.byte	0x04, 0x17
        /*005a*/ 	.short	(.L_28 - .L_27)
.L_27:
        /*005c*/ 	.word	0x00000000
        /*0060*/ 	.short	0x0008
        /*0062*/ 	.short	0x002c
        /*0064*/ 	.byte	0x00, 0xf0, 0x11, 0x00


	//----- nvinfo : EIATTR_KPARAM_INFO
	.align		4
.L_28:
        /*0068*/ 	.byte	0x04, 0x17
        /*006a*/ 	.short	(.L_30 - .L_29)
.L_29:
        /*006c*/ 	.word	0x00000000
        /*0070*/ 	.short	0x0007
        /*0072*/ 	.short	0x0028
        /*0074*/ 	.byte	0x00, 0xf0, 0x11, 0x00


	//----- nvinfo : EIATTR_KPARAM_INFO
	.align		4
.L_30:
        /*0078*/ 	.byte	0x04, 0x17
        /*007a*/ 	.short	(.L_32 - .L_31)
.L_31:
        /*007c*/ 	.word	0x00000000
        /*0080*/ 	.short	0x0006
        /*0082*/ 	.short	0x0024
        /*0084*/ 	.byte	0x00, 0xf0, 0x11, 0x00


	//----- nvinfo : EIATTR_KPARAM_INFO
	.align		4
.L_32:
        /*0088*/ 	.byte	0x04, 0x17
        /*008a*/ 	.short	(.L_34 - .L_33)
.L_33:
        /*008c*/ 	.word	0x00000000
        /*0090*/ 	.short	0x0005
        /*0092*/ 	.short	0x0020
        /*0094*/ 	.byte	0x00, 0xf0, 0x11, 0x00


	//----- nvinfo : EIATTR_KPARAM_INFO
	.align		4
.L_34:
        /*0098*/ 	.byte	0x04, 0x17
        /*009a*/ 	.short	(.L_36 - .L_35)
.L_35:
        /*009c*/ 	.word	0x00000000
        /*00a0*/ 	.short	0x0004
        /*00a2*/ 	.short	0x001c
        /*00a4*/ 	.byte	0x00, 0xf0, 0x11, 0x00


	//----- nvinfo : EIATTR_KPARAM_INFO
	.align		4
.L_36:
        /*00a8*/ 	.byte	0x04, 0x17
        /*00aa*/ 	.short	(.L_38 - .L_37)
.L_37:
        /*00ac*/ 	.word	0x00000000
        /*00b0*/ 	.short	0x0003
        /*00b2*/ 	.short	0x0018
        /*00b4*/ 	.byte	0x00, 0xf0, 0x11, 0x00


	//----- nvinfo : EIATTR_KPARAM_INFO
	.align		4
.L_38:
        /*00b8*/ 	.byte	0x04, 0x17
        /*00ba*/ 	.short	(.L_40 - .L_39)
.L_39:
        /*00bc*/ 	.word	0x00000000
        /*00c0*/ 	.short	0x0002
        /*00c2*/ 	.short	0x0010
        /*00c4*/ 	.byte	0x00, 0xf4, 0x21, 0x00


	//----- nvinfo : EIATTR_KPARAM_INFO
	.align		4
.L_40:
        /*00c8*/ 	.byte	0x04, 0x17
        /*00ca*/ 	.short	(.L_42 - .L_41)
.L_41:
        /*00cc*/ 	.word	0x00000000
        /*00d0*/ 	.short	0x0001
        /*00d2*/ 	.short	0x0008
        /*00d4*/ 	.byte	0x00, 0xf4, 0x21, 0x00


	//----- nvinfo : EIATTR_KPARAM_INFO
	.align		4
.L_42:
        /*00d8*/ 	.byte	0x04, 0x17
        /*00da*/ 	.short	(.L_44 - .L_43)
.L_43:
        /*00dc*/ 	.word	0x00000000
        /*00e0*/ 	.short	0x0000
        /*00e2*/ 	.short	0x0000
        /*00e4*/ 	.byte	0x00, 0xf4, 0x21, 0x00


	//----- nvinfo : EIATTR_AT_ENTRY_FRAGMENTS
	.align		4
.L_44:
        /*00e8*/ 	.byte	0x04, 0x4f
        /*00ea*/ 	.short	(.L_46 - .L_45)


	//   ....[0]....
.L_45:
        /*00ec*/ 	.word	0x00000004


	//----- nvinfo : EIATTR_RESERVED_SMEM_USED
	.align		4
.L_46:
        /*00f0*/ 	.byte	0x01, 0x41
	.zero		2


	//----- nvinfo : EIATTR_SPARSE_MMA_MASK
	.align		4
        /*00f4*/ 	.byte	0x03, 0x50
        /*00f6*/ 	.short	0x0000


	//----- nvinfo : EIATTR_TCGEN05_1CTA_USED
	.align		4
        /*00f8*/ 	.byte	0x01, 0x51
	.zero		2


	//----- nvinfo : EIATTR_MAXREG_COUNT
	.align		4
        /*00fc*/ 	.byte	0x03, 0x1b
        /*00fe*/ 	.short	0x00ff


	//----- nvinfo : EIATTR_NUM_BARRIERS
	.align		4
        /*0100*/ 	.byte	0x02, 0x4c
        /*0102*/ 	.byte	0x01
	.zero		1


	//----- nvinfo : EIATTR_ANNOTATIONS
	.align		4
        /*0104*/ 	.byte	0x04, 0x55
        /*0106*/ 	.short	(.L_48 - .L_47)


	//   ....[0]....
.L_47:
        /*0108*/ 	.word	0x00000001
        /*010c*/ 	.byte	0xc0, 0x14, 0x00, 0x00, 0x01, 0x00, 0x00, 0x00, 0x00, 0x15, 0x00, 0x00, 0x01, 0x00, 0x00, 0x00
        /* <DEDUP_REMOVED lines=521> */
        /*21ac*/ 	.byte	0x70, 0x48, 0x01, 0x00


	//----- nvinfo : EIATTR_INT_WARP_WIDE_INSTR_OFFSETS
	.align		4
.L_48:
        /*21b0*/ 	.byte	0x04, 0x31
        /*21b2*/ 	.short	(.L_50 - .L_49)


	//   ....[0]....
.L_49:
        /*21b4*/ 	.word	0x00001f00


	//   ....[1]....
        /*21b8*/ 	.word	0x00001f40


	//   ....[2]....
        /*21bc*/ 	.word	0x00001fc0


	//   ....[3]....
        /*21c0*/ 	.word	0x00018c90


	//   ....[4]....
        /*21c4*/ 	.word	0x00018ce0


	//----- nvinfo : EIATTR_COOP_GROUP_MASK_REGIDS
	.align		4
.L_50:
        /*21c8*/ 	.byte	0x04, 0x29
        /*21ca*/ 	.short	(.L_52 - .L_51)


	//   ....[0]....
.L_51:
        /*21cc*/ 	.word	0xffffffff


	//   ....[1]....
        /*21d0*/ 	.word	0xffffffff


	//   ....[2]....
        /*21d4*/ 	.word	0xffffffff


	//   ....[3]....
        /*21d8*/ 	.word	0xffffffff


	//----- nvinfo : EIATTR_COOP_GROUP_INSTR_OFFSETS
	.align		4
.L_52:
        /*21dc*/ 	.byte	0x04, 0x28
        /*21de*/ 	.short	(.L_54 - .L_53)


	//   ....[0]....
.L_53:
        /*21e0*/ 	.word	0x00000070


	//   ....[1]....
        /*21e4*/ 	.word	0x00000330


	//   ....[2]....
        /*21e8*/ 	.word	0x00018b20


	//   ....[3]....
        /*21ec*/ 	.word	0x00018d90


	//----- nvinfo : EIATTR_VRC_CTA_INIT_COUNT
	.align		4
.L_54:
        /*21f0*/ 	.byte	0x02, 0x4a
        /*21f2*/ 	.byte	0x80
	.zero		1


	//----- nvinfo : EIATTR_MBARRIER_INSTR_OFFSETS
	.align		4
        /*21f4*/ 	.byte	0x04, 0x39
        /*21f6*/ 	.short	(.L_56 - .L_55)


	//   ....[0]....
.L_55:
        /*21f8*/ 	.word	0x00002110
        /*21fc*/ 	.word	0x000000ff
        /*2200*/ 	.word	0x00000000
        /*2204*/ 	.short	0x0100
        /*2206*/ 	.byte	0x04
	.zero		1


	//   ....[1]....
        /*2208*/ 	.word	0x00002200
        /*220c*/ 	.word	0x000000ff
        /*2210*/ 	.word	0x00026008
        /*2214*/ 	.short	0x0100
        /*2216*/ 	.byte	0x0a
	.zero		1


	//   ....[2]....
        /*2218*/ 	.word	0x0000f300
        /*221c*/ 	.word	0x000000ff
        /*2220*/ 	.word	0x00000000
        /*2224*/ 	.short	0x010a
        /*2226*/ 	.byte	0x04
	.zero		1


	//   ....[3]....
        /*2228*/ 	.word	0x00013660
        /*222c*/ 	.word	0x000000ff
        /*2230*/ 	.word	0x00000000
        /*2234*/ 	.short	0x010a
        /*2236*/ 	.byte	0x04
	.zero		1


	//   ....[4]....
        /*2238*/ 	.word	0x00013720
        /*223c*/ 	.word	0x000000ff
        /*2240*/ 	.word	0x00026000
        /*2244*/ 	.short	0x0108
        /*2246*/ 	.byte	0x0a
	.zero		1


	//   ....[5]....
        /*2248*/ 	.word	0x00013800
        /*224c*/ 	.word	0x000000ff
        /*2250*/ 	.word	0x00026008
        /*2254*/ 	.short	0x0108
        /*2256*/ 	.byte	0x0a
	.zero		1


	//   ....[6]....
        /*2258*/ 	.word	0x00018db0
        /*225c*/ 	.word	0x000000ff
        /*2260*/ 	.word	0x00000000
        /*2264*/ 	.short	0x010a
        /*2266*/ 	.byte	0x04
	.zero		1


	//   ....[7]....
        /*2268*/ 	.word	0x00018de0
        /*226c*/ 	.word	0x000000ff
        /*2270*/ 	.word	0x00000000
        /*2274*/ 	.short	0x010a
        /*2276*/ 	.byte	0x04
	.zero		1


	//----- nvinfo : EIATTR_NUM_MBARRIERS
	.align		4
.L_56:
        /*2278*/ 	.byte	0x03, 0x38
        /*227a*/ 	.short	0x0002


	//----- nvinfo : EIATTR_EXIT_INSTR_OFFSETS
	.align		4
        /*227c*/ 	.byte	0x04, 0x1c
        /*227e*/ 	.short	(.L_58 - .L_57)


	//   ....[0]....
.L_57:
        /*2280*/ 	.word	0x00018da0


	//----- nvinfo : EIATTR_REQNTID
	.align		4
.L_58:
        /*2284*/ 	.byte	0x04, 0x10
        /*2286*/ 	.short	(.L_60 - .L_59)
.L_59:
        /*2288*/ 	.word	0x00000080
        /*228c*/ 	.word	0x00000001
        /*2290*/ 	.word	0x00000001


	//----- nvinfo : EIATTR_CRS_STACK_SIZE
	.align		4
.L_60:
        /*2294*/ 	.byte	0x04, 0x1e
        /*2296*/ 	.short	(.L_62 - .L_61)
.L_61:
        /*2298*/ 	.word	0x00000000


	//----- nvinfo : EIATTR_CBANK_PARAM_SIZE
	.align		4
.L_62:
        /*229c*/ 	.byte	0x03, 0x19
        /*229e*/ 	.short	0x0050


	//----- nvinfo : EIATTR_PARAM_CBANK
	.align		4
        /*22a0*/ 	.byte	0x04, 0x0a
        /*22a2*/ 	.short	(.L_64 - .L_63)
	.align		4
.L_63:
        /*22a4*/ 	.word	index@(.nv.constant0.matmul_kernel)
        /*22a8*/ 	.short	0x0380
        /*22aa*/ 	.short	0x0050


	//----- nvinfo : EIATTR_SW_WAR
	.align		4
.L_64:
        /*22ac*/ 	.byte	0x04, 0x36
        /*22ae*/ 	.short	(.L_66 - .L_65)
.L_65:
        /*22b0*/ 	.word	0x00000008
.L_66:


//--------------------- .nv.compat                --------------------------
	.section	.nv.compat,"",@"SHT_CUDA_COMPAT_INFO"
	.align	4
        /*0000*/ 	.byte	0x02, 0x02, 0x02, 0x00, 0x02, 0x05, 0x05, 0x00, 0x02, 0x03, 0x00, 0x00, 0x02, 0x06, 0x01, 0x00


//--------------------- .nv.callgraph             --------------------------
	.section	.nv.callgraph,"",@"SHT_CUDA_CALLGRAPH"
	.align	4
	.sectionentsize	8
	.align		4
        /*0000*/ 	.word	0x00000000
	.align		4
        /*0004*/ 	.word	0xffffffff
	.align		4
        /*0008*/ 	.word	0x00000000
	.align		4
        /*000c*/ 	.word	0xfffffffe
	.align		4
        /*0010*/ 	.word	0x00000000
	.align		4
        /*0014*/ 	.word	0xfffffffd
	.align		4
        /*0018*/ 	.word	0x00000000
	.align		4
        /*001c*/ 	.word	0xfffffffc


//--------------------- .text.matmul_kernel       --------------------------
	.section	.text.matmul_kernel,"ax",@progbits
	.align	128
        .global         matmul_kernel
        .type           matmul_kernel,@function
        .size           matmul_kernel,(.L_x_21 - matmul_kernel)
        .other          matmul_kernel,@"STO_CUDA_ENTRY STV_DEFAULT"
matmul_kernel:
.text.matmul_kernel:
[----:B------:R-:W1:Y:S01]  /*0000*/  LDC R1, c[0x0][0x37c] ;  /* 0x0000df00ff017b82 */ /* 0x000e620000000800 */
[----:B------:R-:W2:Y:S01]  /*0010*/  S2R R0, SR_TID.X ;  /* 0x0000000000007919 */ /* 0x000ea20000002100 */
[----:B-1----:R-:W-:Y:S01]  /*0020*/  VIADD R1, R1, 0xfffff9b8 ;  /* 0xfffff9b801017836 */ /* 0x002fe20000000000 */
[----:B--2---:R-:W-:-:S13]  /*0030*/  ISETP.GE.U32.AND P0, PT, R0, 0x20, PT ;  /* 0x000000200000780c */ /* 0x004fda0003f06070 */
[----:B------:R-:W-:Y:S02]  /*0040*/  VOTEU.ANY UP0, P0 ;  /* 0x0000000000ff7886 */ /* 0x000fe40000000100 */
[----:B------:R-:W-:Y:S05]  /*0050*/  BRA.U UP0, `(.L_x_0) ;  /* 0x0000000100b87547 */ /* 0x000fea000b800000 */
[----:B------:R-:W1:Y:S01]  /*0060*/  S2UR UR6, SR_CgaCtaId ;  /* 0x00000000000679c3 */ /* 0x000e620000008800 */
[----:B------:R-:W-:Y:S01]  /*0070*/  NOP ;  /* 0x0000000000007918 */ /* 0x000fe20000000000 */
[----:B------:R-:W-:Y:S02]  /*0080*/  UMOV UR4, 0x40 ;  /* 0x0000004000047882 */ /* 0x000fe40000000000 */
[----:B-1----:R-:W-:-:S09]  /*0090*/  ULEA UR4, UR6, UR4, 0x18 ;  /* 0x0000000406047291 */ /* 0x002fd2000f8ec0ff */
[----:B------:R-:W1:Y:S01]  /*00a0*/  LDS.U8 R0, [UR4] ;  /* 0x00000004ff007984 */ /* 0x000e620008000000 */
[----:B------:R-:W-:Y:S02]  /*00b0*/  UMOV UR4, 0x400 ;  /* 0x0000040000047882 */ /* 0x000fe40000000000 */
[----:B------:R-:W-:Y:S01]  /*00c0*/  ULEA UR4, UR6, UR4, 0x18 ;  /* 0x0000000406047291 */ /* 0x000fe2000f8ec0ff */
[----:B-1----:R-:W-:-:S13]  /*00d0*/  ISETP.NE.AND P0, PT, R0, RZ, PT ;  /* 0x000000ff0000720c */ /* 0x002fda0003f05270 */
[----:B------:R-:W-:Y:S05]  /*00e0*/  @P0 BRA `(.L_x_1) ;  /* 0x00000000007c0947 */ /* 0x000fea0003800000 */
[----:B------:R-:W-:-:S13]  /*00f0*/  ELECT P0, URZ, PT ;  /* 0x0000000000ff782f */ /* 0x000fda0003800000 */
[----:B------:R-:W-:Y:S05]  /*0100*/  @!P0 BRA `(.L_x_2) ;  /* 0x0000000000848947 */ /* 0x000fea0003800000 */
[----:B------:R-:W-:Y:S01]  /*0110*/  UMOV UR5, 0x10 ;  /* 0x0000001000057882 */ /* 0x000fe20000000000 */
[----:B------:R-:W-:Y:S02]  /*0120*/  IMAD.MOV.U32 R4, RZ, RZ, 0x1 ;  /* 0x00000001ff047424 */ /* 0x000fe400078e00ff */
[----:B------:R-:W-:Y:S02]  /*0130*/  IMAD.MOV.U32 R5, RZ, RZ, 0xffff ;  /* 0x0000ffffff057424 */ /* 0x000fe400078e00ff */
[----:B------:R-:W-:Y:S04]  /*0140*/  DEPBAR.LE SB1, 0x36 ;  /* 0x00009d800000791a */ /* 0x000fe80000000000 */
[----:B------:R-:W1:Y:S02]  /*0150*/  UTCATOMSWS.FIND_AND_SET.ALIGN UP1, UR5, UR5 ;  /* 0x00000005000575e3 */ /* 0x000e640008020800 */
[----:B-1----:R-:W-:-:S04]  /*0160*/  PLOP3.LUT P0, PT, PT, PT, UP1, 0x80, 0x8 ;  /* 0x000000000008781c */ /* 0x002fc80003f0f018 */
[----:B------:R-:W-:-:S04]  /*0170*/  SEL R0, RZ, 0xffffffff, !P0 ;  /* 0xffffffffff007807 */ /* 0x000fc80004000000 */
[----:B------:R-:W-:Y:S01]  /*0180*/  ISETP.NE.AND P0, PT, R0, RZ, PT ;  /* 0x000000ff0000720c */ /* 0x000fe20003f05270 */
[----:B------:R-:W-:-:S12]  /*0190*/  IMAD.U32 R0, RZ, RZ, UR5 ;  /* 0x00000005ff007e24 */ /* 0x000fd8000f8e00ff */
[----:B------:R-:W-:Y:S05]  /*01a0*/  @P0 BRA `(.L_x_3) ;  /* 0x0000000000240947 */ /* 0x000fea0003800000 */
.L_x_4:
[----:B------:R-:W-:Y:S05]  /*01b0*/  NANOSLEEP 0x64 ;  /* 0x000000640000795d */ /* 0x000fea0003800000 */
[----:B------:R-:W-:-:S05]  /*01c0*/  UMOV UR5, 0x10 ;  /* 0x0000001000057882 */ /* 0x000fca0000000000 */
[----:B------:R-:W-:Y:S04]  /*01d0*/  DEPBAR.LE SB1, 0x36 ;  /* 0x00009d800000791a */ /* 0x000fe80000000000 */
[----:B------:R-:W1:Y:S02]  /*01e0*/  UTCATOMSWS.FIND_AND_SET.ALIGN UP1, UR5, UR5 ;  /* 0x00000005000575e3 */ /* 0x000e640008020800 */
[----:B-1----:R-:W-:-:S04]  /*01f0*/  PLOP3.LUT P0, PT, PT, PT, UP1, 0x80, 0x8 ;  /* 0x000000000008781c */ /* 0x002fc80003f0f018 */
[----:B------:R-:W-:-:S04]  /*0200*/  SEL R0, RZ, 0xffffffff, !P0 ;  /* 0xffffffffff007807 */ /* 0x000fc80004000000 */
[----:B------:R-:W-:Y:S01]  /*0210*/  ISETP.NE.AND P0, PT, R0, RZ, PT ;  /* 0x000000ff0000720c */ /* 0x000fe20003f05270 */
[----:B------:R-:W-:-:S12]  /*0220*/  IMAD.U32 R0, RZ, RZ, UR5 ;  /* 0x00000005ff007e24 */ /* 0x000fd8000f8e00ff */
[----:B------:R-:W-:Y:S05]  /*0230*/  @!P0 BRA `(.L_x_4) ;  /* 0xfffffffc00dc8947 */ /* 0x000fea000383ffff */
.L_x_3:
[C---:B------:R-:W-:Y:S01]  /*0240*/  VIADD R3, R0.reuse, 0x10 ;  /* 0x0000001000037836 */ /* 0x040fe20000000000 */
[----:B------:R-:W-:Y:S01]  /*0250*/  UMOV UR5, 0x50 ;  /* 0x0000005000057882 */ /* 0x000fe20000000000 */
[----:B------:R-:W-:Y:S01]  /*0260*/  SHF.L.U32 R2, R5, R0, RZ ;  /* 0x0000000005027219 */ /* 0x000fe200000006ff */
[----:B------:R-:W-:Y:S01]  /*0270*/  ULEA UR5, UR6, UR5, 0x18 ;  /* 0x0000000506057291 */ /* 0x000fe2000f8ec0ff */
[----:B------:R-:W-:Y:S02]  /*0280*/  SHF.L.U32 R0, R0, 0x5, RZ ;  /* 0x0000000500007819 */ /* 0x000fe400000006ff */
[----:B------:R-:W-:-:S04]  /*0290*/  SHF.L.U32 R3, R4, R3, RZ ;  /* 0x0000000304037219 */ /* 0x000fc800000006ff */
[----:B------:R-:W-:-:S05]  /*02a0*/  LOP3.LUT R2, R3, R2, RZ, 0xfc, !PT ;  /* 0x0000000203027212 */ /* 0x000fca00078efcff */
[----:B------:R1:W-:Y:S04]  /*02b0*/  ATOMS.OR RZ, [UR5], R2 ;  /* 0x00000002ffff798c */ /* 0x0003e8000b000005 */
[----:B------:R1:W-:Y:S01]  /*02c0*/  STS [UR4], R0 ;  /* 0x00000000ff007988 */ /* 0x0003e20008000804 */
[----:B------:R-:W-:Y:S05]  /*02d0*/  BRA `(.L_x_2) ;  /* 0x0000000000107947 */ /* 0x000fea0003800000 */
.L_x_1:
[----:B------:R-:W-:Y:S01]  /*02e0*/  IMAD.MOV.U32 R0, RZ, RZ, -0x1 ;  /* 0xffffffffff007424 */ /* 0x000fe200078e00ff */
[----:B------:R-:W-:-:S04]  /*02f0*/  MOV R2, 0x320 ;  /* 0x0000032000027802 */ /* 0x000fc80000000f00 */
[----:B------:R1:W-:Y:S03]  /*0300*/  STS [UR4], R0 ;  /* 0x00000000ff007988 */ /* 0x0003e60008000804 */
[----:B-1----:R-:W-:Y:S05]  /*0310*/  CALL.REL.NOINC `($__internal_1_$__cuda_sm10x_tcgen05_guardrail_trap_phase_invalid_during_alloc) ;  /* 0x0000018800c87944 */ /* 0x002fea0003c00000 */
.L_x_2:
[----:B------:R-:W-:Y:S05]  /*0320*/  WARPSYNC.ALL ;  /* 0x0000000000007948 */ /* 0x000fea0003800000 */
[----:B------:R-:W-:Y:S01]  /*0330*/  NOP ;  /* 0x0000000000007918 */ /* 0x000fe20000000000 */
.L_x_0:
[----:B-1----:R-:W1:Y:S01]  /*0340*/  LDC.64 R2, c[0x0][0x398] ;  /* 0x0000e600ff027b82 */ /* 0x002e620000000a00 */
[----:B------:R-:W2:Y:S01]  /*0350*/  S2R R7, SR_CTAID.X ;  /* 0x0000000000077919 */ /* 0x000ea20000002500 */
[----:B------:R-:W-:Y:S01]  /*0360*/  UMOV UR10, 0x400 ;  /* 0x00000400000a7882 */ /* 0x000fe20000000000 */
[----:B------:R-:W3:Y:S01]  /*0370*/  LDCU UR6, c[0x0][0x3a4] ;  /* 0x00007480ff0677ac */ /* 0x000ee20008000800 */
[----:B------:R-:W4:Y:S01]  /*0380*/  S2R R200, SR_TID.X ;  /* 0x0000000000c87919 */ /* 0x000f220000002100 */
[----:B------:R-:W5:Y:S03]  /*0390*/  LDCU.128 UR16, c[0x0][0x380] ;  /* 0x00007000ff1077ac */ /* 0x000f660008000c00 */
[----:B------:R-:W1:Y:S01]  /*03a0*/  S2UR UR5, SR_CgaCtaId ;  /* 0x00000000000579c3 */ /* 0x000e620000008800 */
[----:B------:R-:W1:Y:S07]  /*03b0*/  LDCU.64 UR26, c[0x0][0x358] ;  /* 0x00006b00ff1a77ac */ /* 0x000e6e0008000a00 */
[----:B------:R-:W3:Y:S01]  /*03c0*/  LDC R201, c[0x0][0x3a0] ;  /* 0x0000e800ffc97b82 */ /* 0x000ee20000000800 */
[----:B-1----:R-:W-:Y:S01]  /*03d0*/  VIADD R0, R3, 0x3f ;  /* 0x0000003f03007836 */ /* 0x002fe20000000000 */
[----:B------:R-:W-:-:S02]  /*03e0*/  IABS R37, R3 ;  /* 0x0000000300257213 */ /* 0x000fc40000000000 */
[----:B------:R-:W-:Y:S02]  /*03f0*/  IABS R17, R2 ;  /* 0x0000000200117213 */ /* 0x000fe40000000000 */
[----:B------:R-:W-:Y:S01]  /*0400*/  SHF.R.S32.HI R5, RZ, 0x1f, R0 ;  /* 0x0000001fff057819 */ /* 0x000fe20000011400 */
[----:B------:R-:W-:-:S03]  /*0410*/  ULEA UR10, UR5, UR10, 0x18 ;  /* 0x0000000a050a7291 */ /* 0x000fc6000f8ec0ff */
[----:B------:R-:W-:Y:S01]  /*0420*/  LEA.HI R5, R5, R0, RZ, 0x6 ;  /* 0x0000000005057211 */ /* 0x000fe200078f30ff */
[----:B------:R-:W-:Y:S01]  /*0430*/  BAR.SYNC.DEFER_BLOCKING 0x0 ;  /* 0x0000000000007b1d */ /* 0x000fe20000010000 */
[----:B--2---:R-:W-:Y:S02]  /*0440*/  IABS R10, R7 ;  /* 0x00000007000a7213 */ /* 0x004fe40000000000 */
[----:B------:R-:W-:Y:S02]  /*0450*/  SHF.R.S32.HI R5, RZ, 0x6, R5 ;  /* 0x00000006ff057819 */ /* 0x000fe40000011405 */
[----:B----4-:R-:W-:-:S03]  /*0460*/  LOP3.LUT R45, R200, 0x7f, RZ, 0xc0, !PT ;  /* 0x0000007fc82d7812 */ /* 0x010fc600078ec0ff */
[----:B------:R-:W-:-:S05]  /*0470*/  IMAD.SHL.U32 R6, R5, 0x8, RZ ;  /* 0x0000000805067824 */ /* 0x000fca00078e00ff */
[-C--:B------:R-:W-:Y:S02]  /*0480*/  IABS R9, R6.reuse ;  /* 0x0000000600097213 */ /* 0x080fe40000000000 */
[----:B------:R-:W-:Y:S02]  /*0490*/  IABS R12, R6 ;  /* 0x00000006000c7213 */ /* 0x000fe40000000000 */
[----:B------:R-:W1:Y:S01]  /*04a0*/  I2F.RP R0, R9 ;  /* 0x0000000900007306 */ /* 0x000e620000209400 */
[----:B------:R-:W2:Y:S07]  /*04b0*/  LDS R14, [UR10] ;  /* 0x0000000aff0e7984 */ /* 0x000eae0008000800 */
[----:B-1----:R-:W1:Y:S02]  /*04c0*/  MUFU.RCP R0, R0 ;  /* 0x0000000000007308 */ /* 0x002e640000001000 */
[----:B-1----:R-:W-:-:S02]  /*04d0*/  VIADD R4, R0, 0xffffffe ;  /* 0x0ffffffe00047836 */ /* 0x002fc40000000000 */
[----:B------:R-:W-:-:S04]  /*04e0*/  IMAD.MOV R0, RZ, RZ, -R12 ;  /* 0x000000ffff007224 */ /* 0x000fc800078e0a0c */
[----:B------:R1:W4:Y:S02]  /*04f0*/  F2I.FTZ.U32.TRUNC.NTZ R5, R4 ;  /* 0x0000000400057305 */ /* 0x000324000021f000 */
[----:B-1----:R-:W-:Y:S01]  /*0500*/  HFMA2 R4, -RZ, RZ, 0, 0 ;  /* 0x00000000ff047431 */ /* 0x002fe200000001ff */
[----:B--2---:R-:W-:Y:S01]  /*0510*/  R2UR UR11, R14 ;  /* 0x000000000e0b72ca */ /* 0x004fe200000e0000 */
[----:B----4-:R-:W-:-:S04]  /*0520*/  IMAD.MOV R8, RZ, RZ, -R5 ;  /* 0x000000ffff087224 */ /* 0x010fc800078e0a05 */
[----:B------:R-:W-:Y:S02]  /*0530*/  IMAD R11, R8, R9, RZ ;  /* 0x00000009080b7224 */ /* 0x000fe400078e02ff */
[----:B------:R-:W-:Y:S02]  /*0540*/  IMAD.MOV.U32 R8, RZ, RZ, R10 ;  /* 0x000000ffff087224 */ /* 0x000fe400078e000a */
[----:B------:R-:W-:-:S06]  /*0550*/  IMAD.HI.U32 R5, R5, R11, R4 ;  /* 0x0000000b05057227 */ /* 0x000fcc00078e0004 */
[----:B------:R-:W-:-:S04]  /*0560*/  IMAD.HI.U32 R5, R5, R8, RZ ;  /* 0x0000000805057227 */ /* 0x000fc800078e00ff */
[----:B------:R-:W-:Y:S01]  /*0570*/  IMAD R0, R5, R0, R8 ;  /* 0x0000000005007224 */ /* 0x000fe200078e0208 */
[----:B------:R-:W-:Y:S04]  /*0580*/  BAR.SYNC.DEFER_BLOCKING 0x0 ;  /* 0x0000000000007b1d */ /* 0x000fe80000010000 */
[----:B------:R-:W-:-:S13]  /*0590*/  ISETP.GT.U32.AND P1, PT, R9, R0, PT ;  /* 0x000000000900720c */ /* 0x000fda0003f24070 */
[----:B------:R-:W-:Y:S02]  /*05a0*/  @!P1 IMAD.IADD R0, R0, 0x1, -R9 ;  /* 0x0000000100009824 */ /* 0x000fe400078e0a09 */
[----:B------:R-:W-:Y:S01]  /*05b0*/  @!P1 VIADD R5, R5, 0x1 ;  /* 0x0000000105059836 */ /* 0x000fe20000000000 */
[----:B------:R-:W-:Y:S02]  /*05c0*/  ISETP.NE.AND P1, PT, R6, RZ, PT ;  /* 0x000000ff0600720c */ /* 0x000fe40003f25270 */
[----:B------:R-:W-:Y:S02]  /*05d0*/  ISETP.GE.U32.AND P0, PT, R0, R9, PT ;  /* 0x000000090000720c */ /* 0x000fe40003f06070 */
[----:B------:R-:W-:-:S04]  /*05e0*/  LOP3.LUT R0, R7, R6, RZ, 0x3c, !PT ;  /* 0x0000000607007212 */ /* 0x000fc800078e3cff */
[----:B------:R-:W-:Y:S01]  /*05f0*/  ISETP.GE.AND P2, PT, R0, RZ, PT ;  /* 0x000000ff0000720c */ /* 0x000fe20003f46270 */
[----:B------:R-:W-:-:S06]  /*0600*/  VIADD R0, R2, 0x1ff ;  /* 0x000001ff02007836 */ /* 0x000fcc0000000000 */
[----:B------:R-:W-:-:S04]  /*0610*/  @P0 VIADD R5, R5, 0x1 ;  /* 0x0000000105050836 */ /* 0x000fc80000000000 */
[----:B------:R-:W-:Y:S01]  /*0620*/  IMAD.MOV.U32 R4, RZ, RZ, R5 ;  /* 0x000000ffff047224 */ /* 0x000fe200078e0005 */
[----:B------:R-:W-:-:S04]  /*0630*/  SHF.R.S32.HI R5, RZ, 0x1f, R0 ;  /* 0x0000001fff057819 */ /* 0x000fc80000011400 */
[----:B------:R-:W-:Y:S02]  /*0640*/  @!P2 IADD3 R4, PT, PT, -R4, RZ, RZ ;  /* 0x000000ff0404a210 */ /* 0x000fe40007ffe1ff */
[----:B------:R-:W-:Y:S02]  /*0650*/  @!P1 LOP3.LUT R4, RZ, R6, RZ, 0x33, !PT ;  /* 0x00000006ff049212 */ /* 0x000fe400078e33ff */
[----:B------:R-:W-:-:S03]  /*0660*/  LEA.HI R5, R5, R0, RZ, 0x9 ;  /* 0x0000000005057211 */ /* 0x000fc600078f48ff */
[----:B------:R-:W-:Y:S02]  /*0670*/  IMAD.SHL.U32 R8, R4, 0x8, RZ ;  /* 0x0000000804087824 */ /* 0x000fe400078e00ff */
[----:B------:R-:W-:-:S03]  /*0680*/  IMAD.MOV R4, RZ, RZ, -R4 ;  /* 0x000000ffff047224 */ /* 0x000fc600078e0a04 */
[----:B------:R-:W-:Y:S01]  /*0690*/  LEA.HI.SX32 R5, R5, -R8, 0x17 ;  /* 0x8000000805057211 */ /* 0x000fe200078fbaff */
[----:B------:R-:W-:Y:S02]  /*06a0*/  IMAD R12, R6, R4, R7 ;  /* 0x00000004060c7224 */ /* 0x000fe400078e0207 */
[----:B------:R-:W-:Y:S01]  /*06b0*/  IMAD.MOV.U32 R4, RZ, RZ, RZ ;  /* 0x000000ffff047224 */ /* 0x000fe200078e00ff */
[----:B------:R-:W-:Y:S02]  /*06c0*/  VIMNMX R13, PT, PT, R5, 0x8, PT ;  /* 0x00000008050d7848 */ /* 0x000fe40003fe0100 */
[----:B------:R-:W-:Y:S02]  /*06d0*/  IABS R6, R12 ;  /* 0x0000000c00067213 */ /* 0x000fe40000000000 */
[----:B------:R-:W-:-:S04]  /*06e0*/  IABS R9, R13 ;  /* 0x0000000d00097213 */ /* 0x000fc80000000000 */
[----:B------:R-:W1:Y:S08]  /*06f0*/  I2F.RP R0, R9 ;  /* 0x0000000900007306 */ /* 0x000e700000209400 */
[----:B-1----:R-:W1:Y:S02]  /*0700*/  MUFU.RCP R0, R0 ;  /* 0x0000000000007308 */ /* 0x002e640000001000 */
[----:B-1----:R-:W-:-:S06]  /*0710*/  VIADD R5, R0, 0xffffffe ;  /* 0x0ffffffe00057836 */ /* 0x002fcc0000000000 */
[----:B------:R-:W1:Y:S02]  /*0720*/  F2I.FTZ.U32.TRUNC.NTZ R5, R5 ;  /* 0x0000000500057305 */ /* 0x000e64000021f000 */
[----:B-1----:R-:W-:-:S04]  /*0730*/  IMAD.MOV R10, RZ, RZ, -R5 ;  /* 0x000000ffff0a7224 */ /* 0x002fc800078e0a05 */
[----:B------:R-:W-:Y:S01]  /*0740*/  IMAD R7, R10, R9, RZ ;  /* 0x000000090a077224 */ /* 0x000fe200078e02ff */
[----:B------:R-:W-:-:S03]  /*0750*/  IABS R10, R13 ;  /* 0x0000000d000a7213 */ /* 0x000fc60000000000 */
[----:B------:R-:W-:Y:S01]  /*0760*/  IMAD.HI.U32 R4, R5, R7, R4 ;  /* 0x0000000705047227 */ /* 0x000fe200078e0004 */
[----:B------:R-:W-:-:S03]  /*0770*/  IADD3 R0, PT, PT, RZ, -R10, RZ ;  /* 0x8000000aff007210 */ /* 0x000fc60007ffe0ff */
[----:B------:R-:W-:Y:S02]  /*0780*/  IMAD.MOV.U32 R5, RZ, RZ, R6 ;  /* 0x000000ffff057224 */ /* 0x000fe400078e0006 */
[----:B------:R-:W1:Y:S02]  /*0790*/  I2F.RP R6, R37 ;  /* 0x0000002500067306 */ /* 0x000e640000209400 */
[----:B------:R-:W-:-:S04]  /*07a0*/  IMAD.HI.U32 R4, R4, R5, RZ ;  /* 0x0000000504047227 */ /* 0x000fc800078e00ff */
[----:B------:R-:W-:Y:S02]  /*07b0*/  IMAD R0, R4, R0, R5 ;  /* 0x0000000004007224 */ /* 0x000fe400078e0205 */
[----:B------:R-:W2:Y:S03]  /*07c0*/  I2F.RP R5, R17 ;  /* 0x0000001100057306 */ /* 0x000ea60000209400 */
[----:B------:R-:W-:-:S05]  /*07d0*/  ISETP.GT.U32.AND P1, PT, R9, R0, PT ;  /* 0x000000000900720c */ /* 0x000fca0003f24070 */
[----:B-1----:R-:W1:Y:S08]  /*07e0*/  MUFU.RCP R6, R6 ;  /* 0x0000000600067308 */ /* 0x002e700000001000 */
[----:B------:R-:W-:Y:S01]  /*07f0*/  @!P1 IMAD.IADD R0, R0, 0x1, -R9 ;  /* 0x0000000100009824 */ /* 0x000fe200078e0a09 */
[----:B--2---:R-:W2:Y:S01]  /*0800*/  MUFU.RCP R5, R5 ;  /* 0x0000000500057308 */ /* 0x004ea20000001000 */
[----:B------:R-:W-:Y:S01]  /*0810*/  @!P1 VIADD R4, R4, 0x1 ;  /* 0x0000000104049836 */ /* 0x000fe20000000000 */
[----:B------:R-:W-:-:S02]  /*0820*/  ISETP.NE.AND P1, PT, R13, RZ, PT ;  /* 0x000000ff0d00720c */ /* 0x000fc40003f25270 */
[----:B------:R-:W-:Y:S02]  /*0830*/  ISETP.GE.U32.AND P0, PT, R0, R9, PT ;  /* 0x000000090000720c */ /* 0x000fe40003f06070 */
[----:B------:R-:W-:Y:S01]  /*0840*/  LOP3.LUT R0, R12, R13, RZ, 0x3c, !PT ;  /* 0x0000000d0c007212 */ /* 0x000fe200078e3cff */
[----:B-1----:R-:W-:Y:S01]  /*0850*/  VIADD R7, R6, 0xffffffe ;  /* 0x0ffffffe06077836 */ /* 0x002fe20000000000 */
[----:B------:R-:W-:Y:S01]  /*0860*/  SHF.R.U32.HI R9, RZ, 0x5, R200 ;  /* 0x00000005ff097819 */ /* 0x000fe200000116c8 */
[----:B------:R-:W-:Y:S01]  /*0870*/  IMAD.MOV.U32 R6, RZ, RZ, RZ ;  /* 0x000000ffff067224 */ /* 0x000fe200078e00ff */
[----:B------:R-:W-:Y:S02]  /*0880*/  ISETP.GE.AND P2, PT, R0, RZ, PT ;  /* 0x000000ff0000720c */ /* 0x000fe40003f46270 */
[----:B------:R-:W-:Y:S01]  /*0890*/  SGXT.U32 R9, R9, 0x2 ;  /* 0x000000020909781a */ /* 0x000fe20000000000 */
[----:B------:R-:W1:Y:S04]  /*08a0*/  F2I.FTZ.U32.TRUNC.NTZ R7, R7 ;  /* 0x0000000700077305 */ /* 0x000e68000021f000 */
[----:B------:R-:W-:-:S02]  /*08b0*/  @P0 VIADD R4, R4, 0x1 ;  /* 0x0000000104040836 */ /* 0x000fc40000000000 */
[----:B--2---:R-:W-:-:S04]  /*08c0*/  VIADD R5, R5, 0xffffffe ;  /* 0x0ffffffe05057836 */ /* 0x004fc80000000000 */
[----:B------:R-:W-:Y:S01]  /*08d0*/  @!P2 IMAD.MOV R4, RZ, RZ, -R4 ;  /* 0x000000ffff04a224 */ /* 0x000fe200078e0a04 */
[----:B------:R-:W-:Y:S01]  /*08e0*/  @!P1 LOP3.LUT R4, RZ, R13, RZ, 0x33, !PT ;  /* 0x0000000dff049212 */ /* 0x000fe200078e33ff */
[----:B------:R-:W2:Y:S01]  /*08f0*/  F2I.FTZ.U32.TRUNC.NTZ R5, R5 ;  /* 0x0000000500057305 */ /* 0x000ea2000021f000 */
[----:B-1----:R-:W-:-:S03]  /*0900*/  IADD3 R0, PT, PT, RZ, -R7, RZ ;  /* 0x80000007ff007210 */ /* 0x002fc60007ffe0ff */
[----:B------:R-:W-:Y:S02]  /*0910*/  IMAD.SHL.U32 R202, R4, 0x40, RZ ;  /* 0x0000004004ca7824 */ /* 0x000fe400078e00ff */
[----:B------:R-:W-:-:S03]  /*0920*/  IMAD R11, R0, R37, RZ ;  /* 0x00000025000b7224 */ /* 0x000fc600078e02ff */
[----:B------:R-:W-:Y:S01]  /*0930*/  LOP3.LUT R9, R202, R9, RZ, 0xfc, !PT ;  /* 0x00000009ca097212 */ /* 0x000fe200078efcff */
[----:B------:R-:W-:Y:S02]  /*0940*/  IMAD.MOV R0, RZ, RZ, -R4 ;  /* 0x000000ffff007224 */ /* 0x000fe400078e0a04 */
[----:B------:R-:W-:Y:S01]  /*0950*/  IMAD.HI.U32 R10, R7, R11, R6 ;  /* 0x0000000b070a7227 */ /* 0x000fe200078e0006 */
[----:B------:R-:W-:Y:S02]  /*0960*/  IABS R11, R9 ;  /* 0x00000009000b7213 */ /* 0x000fe40000000000 */
[----:B------:R-:W-:Y:S01]  /*0970*/  SHF.R.U32.HI R6, RZ, 0x5, R200 ;  /* 0x00000005ff067819 */ /* 0x000fe200000116c8 */
[----:B------:R-:W-:Y:S01]  /*0980*/  IMAD R0, R13, R0, R12 ;  /* 0x000000000d007224 */ /* 0x000fe200078e020c */
[C---:B------:R-:W-:Y:S01]  /*0990*/  LOP3.LUT R41, R9.reuse, 0x14, RZ, 0xfc, !PT ;  /* 0x0000001409297812 */ /* 0x040fe200078efcff */
[----:B--2---:R-:W-:Y:S01]  /*09a0*/  IMAD.MOV R4, RZ, RZ, -R5 ;  /* 0x000000ffff047224 */ /* 0x004fe200078e0a05 */
[----:B------:R-:W-:Y:S01]  /*09b0*/  R2UR UR8, R6 ;  /* 0x00000000060872ca */ /* 0x000fe200000e0000 */
[----:B------:R-:W-:Y:S01]  /*09c0*/  IMAD.IADD R0, R8, 0x1, R0 ;  /* 0x0000000108007824 */ /* 0x000fe200078e0200 */
[C---:B------:R-:W-:Y:S01]  /*09d0*/  LOP3.LUT R8, R9.reuse, 0x4, RZ, 0xfc, !PT ;  /* 0x0000000409087812 */ /* 0x040fe200078efcff */
[----:B------:R-:W-:Y:S01]  /*09e0*/  IMAD.HI.U32 R6, R10, R11, RZ ;  /* 0x0000000b0a067227 */ /* 0x000fe200078e00ff */
[----:B------:R-:W-:-:S02]  /*09f0*/  LOP3.LUT R42, R9, 0x18, RZ, 0xfc, !PT ;  /* 0x00000018092a7812 */ /* 0x000fc400078efcff */
[----:B------:R-:W-:Y:S01]  /*0a00*/  IABS R13, R8 ;  /* 0x00000008000d7213 */ /* 0x000fe20000000000 */
[----:B------:R-:W-:Y:S01]  /*0a10*/  IMAD R203, R0, 0x200, R45 ;  /* 0x0000020000cb7824 */ /* 0x000fe200078e022d */
[----:B------:R-:W-:Y:S01]  /*0a20*/  IADD3 R6, PT, PT, -R6, RZ, RZ ;  /* 0x000000ff06067210 */ /* 0x000fe20007ffe1ff */
[----:B------:R-:W-:Y:S01]  /*0a30*/  IMAD R7, R4, R17, RZ ;  /* 0x0000001104077224 */ /* 0x000fe200078e02ff */
[----:B------:R-:W-:Y:S01]  /*0a40*/  ISETP.GE.AND P5, PT, R8, RZ, PT ;  /* 0x000000ff0800720c */ /* 0x000fe20003fa6270 */
[----:B------:R-:W-:Y:S01]  /*0a50*/  IMAD.MOV.U32 R4, RZ, RZ, RZ ;  /* 0x000000ffff047224 */ /* 0x000fe200078e00ff */
[----:B------:R-:W-:Y:S01]  /*0a60*/  IABS R8, R203 ;  /* 0x000000cb00087213 */ /* 0x000fe20000000000 */
[----:B------:R-:W-:Y:S01]  /*0a70*/  VIADD R206, R203, 0x80 ;  /* 0x00000080cbce7836 */ /* 0x000fe20000000000 */
[----:B------:R-:W-:Y:S01]  /*0a80*/  LOP3.LUT R40, R9, 0x10, RZ, 0xfc, !PT ;  /* 0x0000001009287812 */ /* 0x000fe200078efcff */
[C---:B------:R-:W-:Y:S01]  /*0a90*/  VIADD R205, R203.reuse, 0x100 ;  /* 0x00000100cbcd7836 */ /* 0x040fe20000000000 */
[----:B------:R-:W-:Y:S01]  /*0aa0*/  IABS R20, R41 ;  /* 0x0000002900147213 */ /* 0x000fe20000000000 */
[----:B------:R-:W-:Y:S01]  /*0ab0*/  VIADD R204, R203, 0x180 ;  /* 0x00000180cbcc7836 */ /* 0x000fe20000000000 */
[----:B------:R-:W-:Y:S01]  /*0ac0*/  IABS R12, R206 ;  /* 0x000000ce000c7213 */ /* 0x000fe20000000000 */
[----:B------:R-:W-:Y:S01]  /*0ad0*/  IMAD.HI.U32 R4, R5, R7, R4 ;  /* 0x0000000705047227 */ /* 0x000fe200078e0004 */
[----:B------:R-:W-:Y:S01]  /*0ae0*/  IABS R14, R205 ;  /* 0x000000cd000e7213 */ /* 0x000fe20000000000 */
[----:B------:R-:W-:Y:S01]  /*0af0*/  USHF.L.U32 UR4, UR8, 0x15, URZ ;  /* 0x0000001508047899 */ /* 0x000fe200080006ff */
[----:B------:R-:W-:Y:S01]  /*0b00*/  IABS R15, R204 ;  /* 0x000000cc000f7213 */ /* 0x000fe20000000000 */
[----:B------:R-:W-:Y:S01]  /*0b10*/  IMAD R11, R37, R6, R11 ;  /* 0x00000006250b7224 */ /* 0x000fe200078e020b */
[----:B------:R-:W-:Y:S01]  /*0b20*/  IABS R22, R42 ;  /* 0x0000002a00167213 */ /* 0x000fe20000000000 */
[C---:B------:R-:W-:Y:S01]  /*0b30*/  IMAD.HI.U32 R0, R4.reuse, R8, RZ ;  /* 0x0000000804007227 */ /* 0x040fe200078e00ff */
[----:B------:R-:W-:Y:S01]  /*0b40*/  IABS R19, R40 ;  /* 0x0000002800137213 */ /* 0x000fe20000000000 */
[----:B------:R-:W-:Y:S01]  /*0b50*/  ULOP3.LUT UR4, UR4, 0x600000, URZ, 0xc0, !UPT ;  /* 0x0060000004047892 */ /* 0x000fe2000f8ec0ff */
[C---:B------:R-:W-:Y:S01]  /*0b60*/  LOP3.LUT R43, R9.reuse, 0x1c, RZ, 0xfc, !PT ;  /* 0x0000001c092b7812 */ /* 0x040fe200078efcff */
[C---:B------:R-:W-:Y:S01]  /*0b70*/  IMAD.HI.U32 R5, R4.reuse, R12, RZ ;  /* 0x0000000c04057227 */ /* 0x040fe200078e00ff */
[C---:B------:R-:W-:Y:S01]  /*0b80*/  LOP3.LUT R46, R9.reuse, 0x24, RZ, 0xfc, !PT ;  /* 0x00000024092e7812 */ /* 0x040fe200078efcff */
[----:B------:R-:W-:Y:S01]  /*0b90*/  UIADD3 UR12, UPT, UPT, UR11, UR4, URZ ;  /* 0x000000040b0c7290 */ /* 0x000fe2000fffe0ff */
[----:B------:R-:W-:Y:S01]  /*0ba0*/  LOP3.LUT R44, R9, 0x20, RZ, 0xfc, !PT ;  /* 0x00000020092c7812 */ /* 0x000fe200078efcff */
[----:B------:R-:W-:Y:S01]  /*0bb0*/  IMAD.HI.U32 R6, R4, R14, RZ ;  /* 0x0000000e04067227 */ /* 0x000fe200078e00ff */
[----:B------:R-:W-:-:S02]  /*0bc0*/  IADD3 R5, PT, PT, -R5, RZ, RZ ;  /* 0x000000ff05057210 */ /* 0x000fc40007ffe1ff */
[C---:B------:R-:W-:Y:S01]  /*0bd0*/  LOP3.LUT R47, R9.reuse, 0x28, RZ, 0xfc, !PT ;  /* 0x00000028092f7812 */ /* 0x040fe200078efcff */
[----:B------:R-:W-:Y:S01]  /*0be0*/  IMAD.HI.U32 R4, R4, R15, RZ ;  /* 0x0000000f04047227 */ /* 0x000fe200078e00ff */
[C---:B------:R-:W-:Y:S02]  /*0bf0*/  LOP3.LUT R48, R9.reuse, 0x2c, RZ, 0xfc, !PT ;  /* 0x0000002c09307812 */ /* 0x040fe400078efcff */
[C---:B------:R-:W-:Y:S01]  /*0c00*/  LOP3.LUT R49, R9.reuse, 0x30, RZ, 0xfc, !PT ;  /* 0x0000003009317812 */ /* 0x040fe200078efcff */
[C---:B------:R-:W-:Y:S01]  /*0c10*/  IMAD.HI.U32 R7, R10.reuse, R13, RZ ;  /* 0x0000000d0a077227 */ /* 0x040fe200078e00ff */
[----:B------:R-:W-:Y:S02]  /*0c20*/  IABS R27, R48 ;  /* 0x00000030001b7213 */ /* 0x000fe40000000000 */
[----:B------:R-:W-:Y:S01]  /*0c30*/  IABS R32, R49 ;  /* 0x0000003100207213 */ /* 0x000fe20000000000 */
[----:B------:R-:W-:Y:S01]  /*0c40*/  IMAD.MOV R16, RZ, RZ, -R4 ;  /* 0x000000ffff107224 */ /* 0x000fe200078e0a04 */
[C---:B------:R-:W-:Y:S01]  /*0c50*/  LOP3.LUT R39, R9.reuse, 0x3c, RZ, 0xfc, !PT ;  /* 0x0000003c09277812 */ /* 0x040fe200078efcff */
[----:B------:R-:W-:Y:S01]  /*0c60*/  IMAD.MOV R18, RZ, RZ, -R7 ;  /* 0x000000ffff127224 */ /* 0x000fe200078e0a07 */
[----:B------:R-:W-:Y:S01]  /*0c70*/  LOP3.LUT R50, R9, 0x34, RZ, 0xfc, !PT ;  /* 0x0000003409327812 */ /* 0x000fe200078efcff */
[----:B------:R-:W-:Y:S01]  /*0c80*/  IMAD R7, R17, R16, R15 ;  /* 0x0000001011077224 */ /* 0x000fe200078e020f */
[----:B------:R-:W-:Y:S01]  /*0c90*/  LOP3.LUT R51, R9, 0x38, RZ, 0xfc, !PT ;  /* 0x0000003809337812 */ /* 0x000fe200078efcff */
[----:B------:R-:W-:Y:S01]  /*0ca0*/  IMAD.MOV R0, RZ, RZ, -R0 ;  /* 0x000000ffff007224 */ /* 0x000fe200078e0a00 */
[----:B------:R-:W-:Y:S01]  /*0cb0*/  IABS R38, R39 ;  /* 0x0000002700267213 */ /* 0x000fe20000000000 */
[----:B------:R-:W-:Y:S01]  /*0cc0*/  IMAD.MOV R6, RZ, RZ, -R6 ;  /* 0x000000ffff067224 */ /* 0x000fe200078e0a06 */
[C---:B------:R-:W-:Y:S01]  /*0cd0*/  ISETP.GT.U32.AND P6, PT, R17.reuse, R7, PT ;  /* 0x000000071100720c */ /* 0x040fe20003fc4070 */
[----:B------:R-:W-:Y:S01]  /*0ce0*/  IMAD R0, R17, R0, R8 ;  /* 0x0000000011007224 */ /* 0x000fe200078e0208 */
[----:B------:R-:W-:Y:S01]  /*0cf0*/  LOP3.LUT R8, R9, 0xc, RZ, 0xfc, !PT ;  /* 0x0000000c09087812 */ /* 0x000fe200078efcff */
[----:B------:R-:W-:Y:S01]  /*0d00*/  IMAD R4, R17, R5, R12 ;  /* 0x0000000511047224 */ /* 0x000fe200078e020c */
[----:B------:R-:W-:Y:S01]  /*0d10*/  LOP3.LUT R5, R9, 0x8, RZ, 0xfc, !PT ;  /* 0x0000000809057812 */ /* 0x000fe200078efcff */
[C---:B------:R-:W-:Y:S01]  /*0d20*/  IMAD R6, R17.reuse, R6, R14 ;  /* 0x0000000611067224 */ /* 0x040fe200078e020e */
[----:B------:R-:W-:Y:S01]  /*0d30*/  ISETP.GT.U32.AND P1, PT, R17, R0, PT ;  /* 0x000000001100720c */ /* 0x000fe20003f24070 */
[----:B------:R-:W-:Y:S01]  /*0d40*/  IMAD R13, R37, R18, R13 ;  /* 0x00000012250d7224 */ /* 0x000fe200078e020d */
[C---:B------:R-:W-:Y:S01]  /*0d50*/  ISETP.GT.U32.AND P2, PT, R17.reuse, R4, PT ;  /* 0x000000041100720c */ /* 0x040fe20003f44070 */
[----:B------:R-:W-:Y:S01]  /*0d60*/  IMAD.HI.U32 R14, R10, R20, RZ ;  /* 0x000000140a0e7227 */ /* 0x000fe200078e00ff */
[----:B------:R-:W-:-:S02]  /*0d70*/  ISETP.GT.U32.AND P4, PT, R17, R6, PT ;  /* 0x000000061100720c */ /* 0x000fc40003f84070 */
[----:B------:R-:W-:Y:S01]  /*0d80*/  IABS R15, R5 ;  /* 0x00000005000f7213 */ /* 0x000fe20000000000 */
[--C-:B------:R-:W-:Y:S01]  /*0d90*/  @!P6 IMAD.IADD R7, R7, 0x1, -R17.reuse ;  /* 0x000000010707e824 */ /* 0x100fe200078e0a11 */
[----:B------:R-:W-:Y:S01]  /*0da0*/  IABS R18, R8 ;  /* 0x0000000800127213 */ /* 0x000fe20000000000 */
[----:B------:R-:W-:Y:S01]  /*0db0*/  IMAD.HI.U32 R12, R10, R19, RZ ;  /* 0x000000130a0c7227 */ /* 0x000fe200078e00ff */
[----:B------:R-:W-:Y:S02]  /*0dc0*/  ISETP.GE.AND P3, PT, R5, RZ, PT ;  /* 0x000000ff0500720c */ /* 0x000fe40003f66270 */
[----:B------:R-:W-:Y:S01]  /*0dd0*/  ISETP.GT.U32.AND P6, PT, R17, R7, PT ;  /* 0x000000071100720c */ /* 0x000fe20003fc4070 */
[----:B------:R-:W-:Y:S01]  /*0de0*/  @!P1 IMAD.IADD R0, R0, 0x1, -R17 ;  /* 0x0000000100009824 */ /* 0x000fe200078e0a11 */
[----:B------:R-:W-:Y:S01]  /*0df0*/  ISETP.GE.AND P0, PT, R8, RZ, PT ;  /* 0x000000ff0800720c */ /* 0x000fe20003f06270 */
[----:B------:R-:W-:Y:S01]  /*0e00*/  IMAD.HI.U32 R5, R10, R15, RZ ;  /* 0x0000000f0a057227 */ /* 0x000fe200078e00ff */
[----:B------:R-:W-:-:S02]  /*0e10*/  IABS R34, R50 ;  /* 0x0000003200227213 */ /* 0x000fc40000000000 */
[----:B------:R-:W-:Y:S01]  /*0e20*/  ISETP.GT.U32.AND P1, PT, R17, R0, PT ;  /* 0x000000001100720c */ /* 0x000fe20003f24070 */
[----:B------:R-:W-:Y:S01]  /*0e30*/  IMAD.HI.U32 R8, R10, R18, RZ ;  /* 0x000000120a087227 */ /* 0x000fe200078e00ff */
[----:B------:R-:W-:-:S03]  /*0e40*/  IABS R36, R51 ;  /* 0x0000003300247213 */ /* 0x000fc60000000000 */
[--C-:B------:R-:W-:Y:S02]  /*0e50*/  @!P2 IMAD.IADD R4, R4, 0x1, -R17.reuse ;  /* 0x000000010404a824 */ /* 0x100fe400078e0a11 */
[----:B------:R-:W-:Y:S02]  /*0e60*/  @!P4 IMAD.IADD R6, R6, 0x1, -R17 ;  /* 0x000000010606c824 */ /* 0x000fe400078e0a11 */
[----:B------:R-:W-:Y:S01]  /*0e70*/  IMAD.MOV R16, RZ, RZ, -R5 ;  /* 0x000000ffff107224 */ /* 0x000fe200078e0a05 */
[C---:B------:R-:W-:Y:S01]  /*0e80*/  ISETP.GT.U32.AND P2, PT, R17.reuse, R4, PT ;  /* 0x000000041100720c */ /* 0x040fe20003f44070 */
[----:B------:R-:W-:Y:S01]  /*0e90*/  IMAD.MOV R8, RZ, RZ, -R8 ;  /* 0x000000ffff087224 */ /* 0x000fe200078e0a08 */
[----:B------:R-:W-:Y:S01]  /*0ea0*/  ISETP.GT.U32.AND P4, PT, R17, R6, PT ;  /* 0x000000061100720c */ /* 0x000fe20003f84070 */
[----:B------:R-:W-:-:S04]  /*0eb0*/  IMAD.HI.U32 R5, R10, R22, RZ ;  /* 0x000000160a057227 */ /* 0x000fc800078e00ff */
[----:B------:R-:W-:Y:S01]  /*0ec0*/  IMAD.MOV R21, RZ, RZ, -R14 ;  /* 0x000000ffff157224 */ /* 0x000fe200078e0a0e */
[----:B------:R-:W-:Y:S01]  /*0ed0*/  IADD3 R5, PT, PT, -R5, RZ, RZ ;  /* 0x000000ff05057210 */ /* 0x000fe20007ffe1ff */
[C---:B------:R-:W-:Y:S02]  /*0ee0*/  IMAD R14, R37.reuse, R16, R15 ;  /* 0x00000010250e7224 */ /* 0x040fe400078e020f */
[C---:B------:R-:W-:Y:S02]  /*0ef0*/  IMAD R15, R37.reuse, R8, R18 ;  /* 0x00000008250f7224 */ /* 0x040fe400078e0212 */
[----:B------:R-:W-:Y:S02]  /*0f00*/  IMAD.MOV R12, RZ, RZ, -R12 ;  /* 0x000000ffff0c7224 */ /* 0x000fe400078e0a0c */
[----:B------:R-:W-:Y:S01]  /*0f10*/  IMAD R18, R37, R21, R20 ;  /* 0x0000001525127224 */ /* 0x000fe200078e0214 */
[----:B------:R-:W-:Y:S01]  /*0f20*/  IABS R20, R43 ;  /* 0x0000002b00147213 */ /* 0x000fe20000000000 */
[----:B------:R-:W-:Y:S01]  /*0f30*/  @!P6 IMAD.IADD R7, R7, 0x1, -R17 ;  /* 0x000000010707e824 */ /* 0x000fe200078e0a11 */
[----:B------:R-:W-:Y:S01]  /*0f40*/  ISETP.GE.AND P6, PT, R203, RZ, PT ;  /* 0x000000ffcb00720c */ /* 0x000fe20003fc6270 */
[C---:B------:R-:W-:Y:S01]  /*0f50*/  IMAD R16, R37.reuse, R12, R19 ;  /* 0x0000000c25107224 */ /* 0x040fe200078e0213 */
[----:B------:R-:W-:Y:S01]  /*0f60*/  @!P4 IADD3 R6, PT, PT, R6, -R17, RZ ;  /* 0x800000110606c210 */ /* 0x000fe20007ffe0ff */
[----:B------:R-:W-:Y:S01]  /*0f70*/  IMAD R19, R37, R5, R22 ;  /* 0x0000000525137224 */ /* 0x000fe200078e0216 */
[----:B------:R-:W-:Y:S01]  /*0f80*/  ISETP.GE.AND P4, PT, R205, RZ, PT ;  /* 0x000000ffcd00720c */ /* 0x000fe20003f86270 */
[----:B------:R-:W-:Y:S01]  /*0f90*/  IMAD.HI.U32 R5, R10, R20, RZ ;  /* 0x000000140a057227 */ /* 0x000fe200078e00ff */
[----:B------:R-:W-:-:S02]  /*0fa0*/  IABS R22, R46 ;  /* 0x0000002e00167213 */ /* 0x000fc40000000000 */
[----:B------:R-:W-:Y:S01]  /*0fb0*/  IABS R21, R44 ;  /* 0x0000002c00157213 */ /* 0x000fe20000000000 */
[----:B------:R-:W-:Y:S01]  /*0fc0*/  @!P1 IMAD.IADD R0, R0, 0x1, -R17 ;  /* 0x0000000100009824 */ /* 0x000fe200078e0a11 */
[----:B------:R-:W-:Y:S01]  /*0fd0*/  ISETP.GE.AND P1, PT, R206, RZ, PT ;  /* 0x000000ffce00720c */ /* 0x000fe20003f26270 */
[----:B------:R-:W-:Y:S02]  /*0fe0*/  IMAD.MOV R5, RZ, RZ, -R5 ;  /* 0x000000ffff057224 */ /* 0x000fe400078e0a05 */
[----:B------:R-:W-:Y:S01]  /*0ff0*/  @!P2 IMAD.IADD R4, R4, 0x1, -R17 ;  /* 0x000000010404a824 */ /* 0x000fe200078e0a11 */
[----:B------:R-:W-:Y:S01]  /*1000*/  ISETP.GE.AND P2, PT, R204, RZ, PT ;  /* 0x000000ffcc00720c */ /* 0x000fe20003f46270 */
[----:B------:R-:W-:Y:S01]  /*1010*/  IMAD R20, R37, R5, R20 ;  /* 0x0000000525147224 */ /* 0x000fe200078e0214 */
[----:B------:R-:W-:Y:S01]  /*1020*/  LOP3.LUT R5, RZ, R2, RZ, 0x33, !PT ;  /* 0x00000002ff057212 */ /* 0x000fe200078e33ff */
[----:B------:R-:W-:Y:S01]  /*1030*/  @!P6 IMAD.MOV R0, RZ, RZ, -R0 ;  /* 0x000000ffff00e224 */ /* 0x000fe200078e0a00 */
[----:B------:R-:W-:Y:S01]  /*1040*/  ISETP.NE.AND P6, PT, R2, RZ, PT ;  /* 0x000000ff0200720c */ /* 0x000fe20003fc5270 */
[----:B------:R-:W-:Y:S01]  /*1050*/  IMAD.HI.U32 R12, R10, R22, RZ ;  /* 0x000000160a0c7227 */ /* 0x000fe200078e00ff */
[----:B------:R-:W-:-:S02]  /*1060*/  IABS R17, R47 ;  /* 0x0000002f00117213 */ /* 0x000fc40000000000 */
[----:B------:R-:W-:Y:S01]  /*1070*/  SEL R140, R5, R0, !P6 ;  /* 0x00000000058c7207 */ /* 0x000fe20007000000 */
[C---:B---3--:R-:W-:Y:S01]  /*1080*/  VIADD R0, R201.reuse, 0xffffffed ;  /* 0xffffffedc9007836 */ /* 0x048fe20000000000 */
[----:B------:R-:W-:Y:S01]  /*1090*/  @!P1 IADD3 R4, PT, PT, -R4, RZ, RZ ;  /* 0x000000ff04049210 */ /* 0x000fe20007ffe1ff */
[----:B------:R-:W-:Y:S02]  /*10a0*/  IMAD.MOV R12, RZ, RZ, -R12 ;  /* 0x000000ffff0c7224 */ /* 0x000fe400078e0a0c */
[----:B------:R-:W-:Y:S01]  /*10b0*/  VIADD R2, R201, 0xffffffec ;  /* 0xffffffecc9027836 */ /* 0x000fe20000000000 */
[----:B------:R-:W-:Y:S01]  /*10c0*/  SEL R139, R5, R4, !P6 ;  /* 0x00000004058b7207 */ /* 0x000fe20007000000 */
[----:B------:R-:W-:Y:S01]  /*10d0*/  @!P4 IMAD.MOV R6, RZ, RZ, -R6 ;  /* 0x000000ffff06c224 */ /* 0x000fe200078e0a06 */
[----:B------:R-:W-:Y:S01]  /*10e0*/  ISETP.GE.U32.AND P1, PT, R0, 0x7fffffce, PT ;  /* 0x7fffffce0000780c */ /* 0x000fe20003f26070 */
[----:B------:R-:W-:Y:S01]  /*10f0*/  @!P2 IMAD.MOV R7, RZ, RZ, -R7 ;  /* 0x000000ffff07a224 */ /* 0x000fe200078e0a07 */
[C---:B------:R-:W-:Y:S01]  /*1100*/  IADD3 R0, PT, PT, R201.reuse, -0x17, RZ ;  /* 0xffffffe9c9007810 */ /* 0x040fe20007ffe0ff */
[----:B------:R-:W-:Y:S01]  /*1110*/  VIADD R4, R201, 0xffffffef ;  /* 0xffffffefc9047836 */ /* 0x000fe20000000000 */
[----:B------:R-:W-:Y:S01]  /*1120*/  ISETP.GE.U32.AND P4, PT, R2, 0x7fffffcd, PT ;  /* 0x7fffffcd0200780c */ /* 0x000fe20003f86070 */
[----:B------:R-:W-:Y:S01]  /*1130*/  IMAD R22, R37, R12, R22 ;  /* 0x0000000c25167224 */ /* 0x000fe200078e0216 */
[----:B------:R-:W-:Y:S01]  /*1140*/  SEL R12, RZ, 0x1fffe, P1 ;  /* 0x0001fffeff0c7807 */ /* 0x000fe20000800000 */
[----:B------:R-:W-:Y:S01]  /*1150*/  VIADD R2, R201, 0xffffffe8 ;  /* 0xffffffe8c9027836 */ /* 0x000fe20000000000 */
[C---:B------:R-:W-:Y:S01]  /*1160*/  SEL R138, R5.reuse, R6, !P6 ;  /* 0x00000006058a7207 */ /* 0x040fe20007000000 */
[----:B------:R-:W-:Y:S01]  /*1170*/  IMAD.HI.U32 R8, R10, R21, RZ ;  /* 0x000000150a087227 */ /* 0x000fe200078e00ff */
[----:B------:R-:W-:-:S02]  /*1180*/  SEL R137, R5, R7, !P6 ;  /* 0x0000000705897207 */ /* 0x000fc40007000000 */
[----:B------:R-:W-:Y:S01]  /*1190*/  ISETP.GE.U32.AND P1, PT, R0, 0x7fffffca, PT ;  /* 0x7fffffca0000780c */ /* 0x000fe20003f26070 */
[C---:B------:R-:W-:Y:S01]  /*11a0*/  VIADD R5, R201.reuse, 0xffffffee ;  /* 0xffffffeec9057836 */ /* 0x040fe20000000000 */
[----:B------:R-:W-:Y:S01]  /*11b0*/  ISETP.GE.U32.AND P2, PT, R4, 0x7fffffd0, PT ;  /* 0x7fffffd00400780c */ /* 0x000fe20003f46070 */
[C---:B------:R-:W-:Y:S01]  /*11c0*/  VIADD R0, R201.reuse, 0xffffffeb ;  /* 0xffffffebc9007836 */ /* 0x040fe20000000000 */
[----:B------:R-:W-:Y:S01]  /*11d0*/  SEL R33, RZ, 0x1, P4 ;  /* 0x00000001ff217807 */ /* 0x000fe20002000000 */
[----:B------:R-:W-:Y:S01]  /*11e0*/  IMAD.MOV R8, RZ, RZ, -R8 ;  /* 0x000000ffff087224 */ /* 0x000fe200078e0a08 */
[----:B------:R-:W-:Y:S01]  /*11f0*/  ISETP.GE.U32.AND P4, PT, R2, 0x7fffffc9, PT ;  /* 0x7fffffc90200780c */ /* 0x000fe20003f86070 */
[----:B------:R-:W-:Y:S01]  /*1200*/  VIADD R2, R201, 0xffffffea ;  /* 0xffffffeac9027836 */ /* 0x000fe20000000000 */
[----:B------:R-:W-:Y:S01]  /*1210*/  SEL R29, RZ, 0x7fff8, P2 ;  /* 0x0007fff8ff1d7807 */ /* 0x000fe20001000000 */
[----:B------:R-:W-:Y:S01]  /*1220*/  IMAD R21, R37, R8, R21 ;  /* 0x0000000825157224 */ /* 0x000fe200078e0215 */
[----:B------:R-:W-:Y:S01]  /*1230*/  ISETP.GE.U32.AND P6, PT, R5, 0x7fffffcf, PT ;  /* 0x7fffffcf0500780c */ /* 0x000fe20003fc6070 */
[C---:B------:R-:W-:Y:S01]  /*1240*/  VIADD R6, R201.reuse, 0xffffffe2 ;  /* 0xffffffe2c9067836 */ /* 0x040fe20000000000 */
[----:B------:R-:W-:Y:S01]  /*1250*/  ISETP.GE.U32.AND P2, PT, R0, 0x7fffffcc, PT ;  /* 0x7fffffcc0000780c */ /* 0x000fe20003f46070 */
[----:B------:R-:W-:Y:S01]  /*1260*/  VIADD R0, R201, 0xffffffe5 ;  /* 0xffffffe5c9007836 */ /* 0x000fe20000000000 */
[----:B------:R-:W-:Y:S01]  /*1270*/  SEL R8, RZ, 0x4, P6 ;  /* 0x00000004ff087807 */ /* 0x000fe20003000000 */
[----:B------:R-:W-:Y:S01]  /*1280*/  IMAD.HI.U32 R23, R10, R34, RZ ;  /* 0x000000220a177227 */ /* 0x000fe200078e00ff */
[----:B------:R-:W-:-:S02]  /*1290*/  SEL R7, RZ, 0x7fff8, P2 ;  /* 0x0007fff8ff077807 */ /* 0x000fc40001000000 */
[----:B------:R-:W-:Y:S01]  /*12a0*/  ISETP.GE.U32.AND P6, PT, R2, 0x7fffffcb, PT ;  /* 0x7fffffcb0200780c */ /* 0x000fe20003fc6070 */
[----:B------:R-:W-:Y:S01]  /*12b0*/  VIADD R2, R201, 0xffffffe4 ;  /* 0xffffffe4c9027836 */ /* 0x000fe20000000000 */
[----:B------:R-:W-:Y:S01]  /*12c0*/  ISETP.GT.U32.AND P2, PT, R37, R11, PT ;  /* 0x0000000b2500720c */ /* 0x000fe20003f44070 */
[----:B------:R-:W-:Y:S01]  /*12d0*/  IMAD.HI.U32 R25, R10, R36, RZ ;  /* 0x000000240a197227 */ /* 0x000fe200078e00ff */
[----:B------:R-:W-:Y:S02]  /*12e0*/  SEL R26, RZ, 0x1, P4 ;  /* 0x00000001ff1a7807 */ /* 0x000fe40002000000 */
[----:B------:R-:W-:Y:S01]  /*12f0*/  ISETP.GE.U32.AND P4, PT, R2, 0x7fffffc5, PT ;  /* 0x7fffffc50200780c */ /* 0x000fe20003f86070 */
[C---:B------:R-:W-:Y:S01]  /*1300*/  VIADD R2, R201.reuse, 0xffffffe6 ;  /* 0xffffffe6c9027836 */ /* 0x040fe20000000000 */
[----:B------:R-:W-:Y:S01]  /*1310*/  SEL R35, RZ, 0x1fffe, P1 ;  /* 0x0001fffeff237807 */ /* 0x000fe20000800000 */
[----:B------:R-:W-:Y:S01]  /*1320*/  IMAD.MOV R23, RZ, RZ, -R23 ;  /* 0x000000ffff177224 */ /* 0x000fe200078e0a17 */
[----:B------:R-:W-:Y:S01]  /*1330*/  ISETP.GE.U32.AND P1, PT, R0, 0x7fffffc6, PT ;  /* 0x7fffffc60000780c */ /* 0x000fe20003f26070 */
[----:B------:R-:W-:Y:S01]  /*1340*/  VIADD R0, R201, 0xffffffe7 ;  /* 0xffffffe7c9007836 */ /* 0x000fe20000000000 */
[----:B------:R-:W-:Y:S01]  /*1350*/  SEL R119, RZ, 0x1, P4 ;  /* 0x00000001ff777807 */ /* 0x000fe20002000000 */
[----:B------:R-:W-:Y:S01]  /*1360*/  IMAD.MOV R25, RZ, RZ, -R25 ;  /* 0x000000ffff197224 */ /* 0x000fe200078e0a19 */
[----:B------:R-:W-:Y:S01]  /*1370*/  ISETP.GT.U32.AND P4, PT, R37, R13, PT ;  /* 0x0000000d2500720c */ /* 0x000fe20003f84070 */
[--C-:B------:R-:W-:Y:S01]  /*1380*/  @!P2 IMAD.IADD R11, R11, 0x1, -R37.reuse ;  /* 0x000000010b0ba824 */ /* 0x100fe200078e0a25 */
[----:B------:R-:W-:Y:S01]  /*1390*/  SEL R24, RZ, 0x1fffe, P1 ;  /* 0x0001fffeff187807 */ /* 0x000fe20000800000 */
[----:B------:R-:W-:Y:S01]  /*13a0*/  IMAD R140, R140, UR6, RZ ;  /* 0x000000068c8c7c24 */ /* 0x000fe2000f8e02ff */
[----:B------:R-:W-:Y:S01]  /*13b0*/  ISETP.GE.U32.AND P1, PT, R0, 0x7fffffc8, PT ;  /* 0x7fffffc80000780c */ /* 0x000fe20003f26070 */
[----:B------:R-:W-:Y:S01]  /*13c0*/  IMAD R139, R139, UR6, RZ ;  /* 0x000000068b8b7c24 */ /* 0x000fe2000f8e02ff */
[----:B------:R-:W-:Y:S01]  /*13d0*/  ISETP.GT.U32.AND P2, PT, R37, R11, PT ;  /* 0x0000000b2500720c */ /* 0x000fe20003f44070 */
[----:B------:R-:W-:Y:S01]  /*13e0*/  IMAD R138, R138, UR6, RZ ;  /* 0x000000068a8a7c24 */ /* 0x000fe2000f8e02ff */
[----:B------:R-:W-:Y:S01]  /*13f0*/  SEL R5, RZ, 0x7fff8, P1 ;  /* 0x0007fff8ff057807 */ /* 0x000fe20000800000 */
[----:B------:R-:W-:Y:S01]  /*1400*/  IMAD R137, R137, UR6, RZ ;  /* 0x0000000689897c24 */ /* 0x000fe2000f8e02ff */
[----:B------:R-:W-:Y:S01]  /*1410*/  ISETP.GE.U32.AND P1, PT, R6, 0x7fffffc3, PT ;  /* 0x7fffffc30600780c */ /* 0x000fe20003f26070 */
[----:B------:R-:W-:Y:S01]  /*1420*/  VIADD R6, R201, 0xffffffe3 ;  /* 0xffffffe3c9067836 */ /* 0x000fe20000000000 */
[----:B------:R-:W-:Y:S01]  /*1430*/  SEL R4, RZ, 0x4, P6 ;  /* 0x00000004ff047807 */ /* 0x000fe20003000000 */
[--C-:B------:R-:W-:Y:S01]  /*1440*/  @!P4 IMAD.IADD R13, R13, 0x1, -R37.reuse ;  /* 0x000000010d0dc824 */ /* 0x100fe200078e0a25 */
[----:B------:R-:W-:Y:S01]  /*1450*/  ISETP.GE.U32.AND P6, PT, R2, 0x7fffffc7, PT ;  /* 0x7fffffc70200780c */ /* 0x000fe20003fc6070 */
[----:B------:R-:W-:Y:S01]  /*1460*/  IMAD.SHL.U32 R53, R140, 0x4, RZ ;  /* 0x000000048c357824 */ /* 0x000fe200078e00ff */
[----:B------:R-:W-:Y:S01]  /*1470*/  IADD3 R2, PT, PT, R201, -0x1f, RZ ;  /* 0xffffffe1c9027810 */ /* 0x000fe20007ffe0ff */
[----:B------:R-:W-:Y:S01]  /*1480*/  IMAD.SHL.U32 R52, R139, 0x4, RZ ;  /* 0x000000048b347824 */ /* 0x000fe200078e00ff */
[----:B------:R-:W-:Y:S01]  /*1490*/  SEL R0, RZ, 0x4, P6 ;  /* 0x00000004ff007807 */ /* 0x000fe20003000000 */
[----:B------:R-:W-:Y:S01]  /*14a0*/  @!P2 IMAD.IADD R11, R11, 0x1, -R37 ;  /* 0x000000010b0ba824 */ /* 0x000fe200078e0a25 */
[----:B------:R-:W-:Y:S01]  /*14b0*/  ISETP.GE.U32.AND P4, PT, R6, 0x7fffffc4, PT ;  /* 0x7fffffc40600780c */ /* 0x000fe20003f86070 */
[----:B------:R-:W-:Y:S01]  /*14c0*/  STL [R1+0x4bc], R53 ;  /* 0x0004bc3501007387 */ /* 0x000fe20000100800 */
[----:B------:R-:W-:Y:S01]  /*14d0*/  ISETP.GE.U32.AND P6, PT, R2, 0x7fffffc2, PT ;  /* 0x7fffffc20200780c */ /* 0x000fe20003fc6070 */
[C---:B------:R-:W-:Y:S01]  /*14e0*/  IMAD.HI.U32 R2, R10.reuse, R17, RZ ;  /* 0x000000110a027227 */ /* 0x040fe200078e00ff */
[----:B------:R-:W-:Y:S01]  /*14f0*/  SEL R6, RZ, 0x4, P1 ;  /* 0x00000004ff067807 */ /* 0x000fe20000800000 */
[----:B------:R-:W-:Y:S01]  /*1500*/  STL [R1+0x4b8], R52 ;  /* 0x0004b83401007387 */ /* 0x000fe20000100800 */
[C---:B------:R-:W-:Y:S01]  /*1510*/  ISETP.GT.U32.AND P1, PT, R37.reuse, R14, PT ;  /* 0x0000000e2500720c */ /* 0x040fe20003f24070 */
[----:B------:R-:W-:Y:S01]  /*1520*/  IMAD.MOV R2, RZ, RZ, -R2 ;  /* 0x000000ffff027224 */ /* 0x000fe200078e0a02 */
[----:B------:R-:W-:Y:S01]  /*1530*/  SEL R28, RZ, 0x1fffe, P6 ;  /* 0x0001fffeff1c7807 */ /* 0x000fe20003000000 */
[----:B------:R-:W-:Y:S01]  /*1540*/  UMOV UR6, 0x1 ;  /* 0x0000000100067882 */ /* 0x000fe20000000000 */
[C---:B------:R-:W-:Y:S01]  /*1550*/  ISETP.GT.U32.AND P6, PT, R37.reuse, R13, PT ;  /* 0x0000000d2500720c */ /* 0x040fe20003fc4070 */
[C---:B------:R-:W-:Y:S01]  /*1560*/  IMAD R2, R37.reuse, R2, R17 ;  /* 0x0000000225027224 */ /* 0x040fe200078e0211 */
[----:B------:R-:W-:Y:S01]  /*1570*/  ISETP.GT.U32.AND P2, PT, R37, R15, PT ;  /* 0x0000000f2500720c */ /* 0x000fe20003f44070 */
[----:B------:R-:W-:Y:S01]  /*1580*/  IMAD.HI.U32 R17, R10, R32, RZ ;  /* 0x000000200a117227 */ /* 0x000fe200078e00ff */
[----:B------:R-:W-:-:S02]  /*1590*/  SEL R31, RZ, 0x7fff8, P4 ;  /* 0x0007fff8ff1f7807 */ /* 0x000fc40002000000 */
[----:B------:R-:W-:Y:S01]  /*15a0*/  ISETP.GE.AND P4, PT, R9, RZ, PT ;  /* 0x000000ff0900720c */ /* 0x000fe20003f86270 */
[----:B------:R-:W-:-:S04]  /*15b0*/  IMAD.HI.U32 R9, R10, R27, RZ ;  /* 0x0000001b0a097227 */ /* 0x000fc800078e00ff */
[----:B------:R-:W-:Y:S01]  /*15c0*/  @!P1 IMAD.IADD R14, R14, 0x1, -R37 ;  /* 0x000000010e0e9824 */ /* 0x000fe200078e0a25 */
[----:B------:R-:W-:Y:S01]  /*15d0*/  ISETP.GT.U32.AND P1, PT, R37, R18, PT ;  /* 0x000000122500720c */ /* 0x000fe20003f24070 */
[----:B------:R-:W-:Y:S01]  /*15e0*/  IMAD.MOV R30, RZ, RZ, -R9 ;  /* 0x000000ffff1e7224 */ /* 0x000fe200078e0a09 */
[----:B------:R-:W-:Y:S01]  /*15f0*/  @!P6 IADD3 R13, PT, PT, R13, -R37, RZ ;  /* 0x800000250d0de210 */ /* 0x000fe20007ffe0ff */
[----:B------:R-:W-:Y:S01]  /*1600*/  @!P2 IMAD.IADD R15, R15, 0x1, -R37 ;  /* 0x000000010f0fa824 */ /* 0x000fe200078e0a25 */
[C---:B------:R-:W-:Y:S01]  /*1610*/  ISETP.GT.U32.AND P6, PT, R37.reuse, R16, PT ;  /* 0x000000102500720c */ /* 0x040fe20003fc4070 */
[----:B------:R-:W-:Y:S01]  /*1620*/  IMAD.MOV R17, RZ, RZ, -R17 ;  /* 0x000000ffff117224 */ /* 0x000fe200078e0a11 */
[----:B------:R-:W-:Y:S01]  /*1630*/  ISETP.GT.U32.AND P2, PT, R37, R19, PT ;  /* 0x000000132500720c */ /* 0x000fe20003f44070 */
[----:B------:R-:W-:-:S04]  /*1640*/  IMAD.HI.U32 R9, R10, R38, RZ ;  /* 0x000000260a097227 */ /* 0x000fc800078e00ff */
[C---:B------:R-:W-:Y:S02]  /*1650*/  IMAD R10, R37.reuse, R30, R27 ;  /* 0x0000001e250a7224 */ /* 0x040fe400078e021b */
[--C-:B------:R-:W-:Y:S01]  /*1660*/  @!P1 IMAD.IADD R18, R18, 0x1, -R37.reuse ;  /* 0x0000000112129824 */ /* 0x100fe200078e0a25 */
[C---:B------:R-:W-:Y:S01]  /*1670*/  ISETP.GT.U32.AND P1, PT, R37.reuse, R21, PT ;  /* 0x000000152500720c */ /* 0x040fe20003f24070 */
[C---:B------:R-:W-:Y:S02]  /*1680*/  IMAD R27, R37.reuse, R17, R32 ;  /* 0x00000011251b7224 */ /* 0x040fe400078e0220 */
[--C-:B------:R-:W-:Y:S01]  /*1690*/  @!P6 IMAD.IADD R16, R16, 0x1, -R37.reuse ;  /* 0x000000011010e824 */ /* 0x100fe200078e0a25 */
[----:B------:R-:W-:Y:S01]  /*16a0*/  ISETP.GT.U32.AND P6, PT, R37, R20, PT ;  /* 0x000000142500720c */ /* 0x000fe20003fc4070 */
[----:B------:R-:W-:Y:S01]  /*16b0*/  @!P2 IMAD.IADD R19, R19, 0x1, -R37 ;  /* 0x000000011313a824 */ /* 0x000fe200078e0a25 */
[----:B------:R-:W-:Y:S01]  /*16c0*/  ISETP.GT.U32.AND P2, PT, R37, R22, PT ;  /* 0x000000162500720c */ /* 0x000fe20003f44070 */
[----:B------:R-:W-:-:S02]  /*16d0*/  IMAD.MOV R17, RZ, RZ, -R9 ;  /* 0x000000ffff117224 */ /* 0x000fc400078e0a09 */
[----:B------:R-:W-:Y:S01]  /*16e0*/  @!P4 IMAD.MOV R11, RZ, RZ, -R11 ;  /* 0x000000ffff0bc224 */ /* 0x000fe200078e0a0b */
[C---:B------:R-:W-:Y:S01]  /*16f0*/  ISETP.GT.U32.AND P4, PT, R37.reuse, R19, PT ;  /* 0x000000132500720c */ /* 0x040fe20003f84070 */
[----:B------:R-:W-:Y:S02]  /*1700*/  IMAD R30, R37, R23, R34 ;  /* 0x00000017251e7224 */ /* 0x000fe400078e0222 */
[----:B------:R-:W-:Y:S01]  /*1710*/  @!P1 IMAD.IADD R21, R21, 0x1, -R37 ;  /* 0x0000000115159824 */ /* 0x000fe200078e0a25 */
[C---:B------:R-:W-:Y:S01]  /*1720*/  ISETP.GT.U32.AND P1, PT, R37.reuse, R15, PT ;  /* 0x0000000f2500720c */ /* 0x040fe20003f24070 */
[----:B------:R-:W-:Y:S02]  /*1730*/  @!P5 IMAD.MOV R13, RZ, RZ, -R13 ;  /* 0x000000ffff0dd224 */ /* 0x000fe400078e0a0d */
[----:B------:R-:W-:Y:S01]  /*1740*/  @!P6 IADD3 R20, PT, PT, R20, -R37, RZ ;  /* 0x800000251414e210 */ /* 0x000fe20007ffe0ff */
[C---:B------:R-:W-:Y:S01]  /*1750*/  IMAD R32, R37.reuse, R25, R36 ;  /* 0x0000001925207224 */ /* 0x040fe200078e0224 */
[C---:B------:R-:W-:Y:S01]  /*1760*/  ISETP.GT.U32.AND P6, PT, R37.reuse, R14, PT ;  /* 0x0000000e2500720c */ /* 0x040fe20003fc4070 */
[----:B------:R-:W-:Y:S01]  /*1770*/  @!P2 IMAD.IADD R22, R22, 0x1, -R37 ;  /* 0x000000011616a824 */ /* 0x000fe200078e0a25 */
[----:B------:R-:W-:Y:S01]  /*1780*/  ISETP.GT.U32.AND P2, PT, R37, R16, PT ;  /* 0x000000102500720c */ /* 0x000fe20003f44070 */
[----:B------:R-:W-:-:S02]  /*1790*/  IMAD.SHL.U32 R34, R137, 0x4, RZ ;  /* 0x0000000489227824 */ /* 0x000fc400078e00ff */
[--C-:B------:R-:W-:Y:S01]  /*17a0*/  @!P4 IMAD.IADD R19, R19, 0x1, -R37.reuse ;  /* 0x000000011313c824 */ /* 0x100fe200078e0a25 */
[----:B------:R-:W-:Y:S02]  /*17b0*/  ISETP.GT.U32.AND P5, PT, R37, R22, PT ;  /* 0x000000162500720c */ /* 0x000fe40003fa4070 */
[----:B------:R-:W-:Y:S01]  /*17c0*/  @!P1 IMAD.IADD R15, R15, 0x1, -R37 ;  /* 0x000000010f0f9824 */ /* 0x000fe200078e0a25 */
[C---:B------:R-:W-:Y:S02]  /*17d0*/  ISETP.GT.U32.AND P1, PT, R37.reuse, R18, PT ;  /* 0x000000122500720c */ /* 0x040fe40003f24070 */
[C---:B------:R-:W-:Y:S01]  /*17e0*/  ISETP.GT.U32.AND P4, PT, R37.reuse, R30, PT ;  /* 0x0000001e2500720c */ /* 0x040fe20003f84070 */
[----:B------:R-:W-:Y:S01]  /*17f0*/  IMAD.MOV.U32 R9, RZ, RZ, R15 ;  /* 0x000000ffff097224 */ /* 0x000fe200078e000f */
[----:B------:R-:W-:Y:S01]  /*1800*/  @!P6 IADD3 R14, PT, PT, R14, -R37, RZ ;  /* 0x800000250e0ee210 */ /* 0x000fe20007ffe0ff */
[C---:B------:R-:W-:Y:S01]  /*1810*/  IMAD R15, R37.reuse, R17, R38 ;  /* 0x00000011250f7224 */ /* 0x040fe200078e0226 */
[----:B------:R-:W-:Y:S01]  /*1820*/  @!P2 IADD3 R16, PT, PT, R16, -R37, RZ ;  /* 0x800000251010a210 */ /* 0x000fe20007ffe0ff */
[----:B------:R-:W-:Y:S01]  /*1830*/  @!P0 IMAD.MOV R9, RZ, RZ, -R9 ;  /* 0x000000ffff098224 */ /* 0x000fe200078e0a09 */
[C---:B------:R-:W-:Y:S01]  /*1840*/  ISETP.GT.U32.AND P2, PT, R37.reuse, R10, PT ;  /* 0x0000000a2500720c */ /* 0x040fe20003f44070 */
[----:B------:R-:W-:Y:S01]  /*1850*/  @!P3 IMAD.MOV R14, RZ, RZ, -R14 ;  /* 0x000000ffff0eb224 */ /* 0x000fe200078e0a0e */
[C---:B------:R-:W-:Y:S01]  /*1860*/  ISETP.GT.U32.AND P0, PT, R37.reuse, R2, PT ;  /* 0x000000022500720c */ /* 0x040fe20003f04070 */
[--C-:B------:R-:W-:Y:S01]  /*1870*/  @!P5 IMAD.IADD R22, R22, 0x1, -R37.reuse ;  /* 0x000000011616d824 */ /* 0x100fe200078e0a25 */
[C---:B------:R-:W-:Y:S01]  /*1880*/  ISETP.GT.U32.AND P3, PT, R37.reuse, R21, PT ;  /* 0x000000152500720c */ /* 0x040fe20003f64070 */
[--C-:B------:R-:W-:Y:S01]  /*1890*/  @!P1 IMAD.IADD R18, R18, 0x1, -R37.reuse ;  /* 0x0000000112129824 */ /* 0x100fe200078e0a25 */
[C---:B------:R-:W-:Y:S01]  /*18a0*/  ISETP.GT.U32.AND P6, PT, R37.reuse, R20, PT ;  /* 0x000000142500720c */ /* 0x040fe20003fc4070 */
[----:B------:R-:W-:Y:S01]  /*18b0*/  @!P4 IMAD.IADD R30, R30, 0x1, -R37 ;  /* 0x000000011e1ec824 */ /* 0x000fe200078e0a25 */
[----:B------:R-:W-:Y:S01]  /*18c0*/  ISETP.GT.U32.AND P1, PT, R37, R27, PT ;  /* 0x0000001b2500720c */ /* 0x000fe20003f24070 */
[----:B------:R-:W-:Y:S01]  /*18d0*/  IMAD.MOV.U32 R17, RZ, RZ, R16 ;  /* 0x000000ffff117224 */ /* 0x000fe200078e0010 */
[----:B------:R-:W-:Y:S01]  /*18e0*/  ISETP.GE.AND P5, PT, R40, RZ, PT ;  /* 0x000000ff2800720c */ /* 0x000fe20003fa6270 */
[----:B------:R-:W-:Y:S01]  /*18f0*/  IMAD.SHL.U32 R16, R138, 0x4, RZ ;  /* 0x000000048a107824 */ /* 0x000fe200078e00ff */
[----:B------:R-:W-:-:S02]  /*1900*/  ISETP.GE.AND P4, PT, R44, RZ, PT ;  /* 0x000000ff2c00720c */ /* 0x000fc40003f86270 */
[----:B------:R-:W-:Y:S01]  /*1910*/  @!P2 IADD3 R10, PT, PT, R10, -R37, RZ ;  /* 0x800000250a0aa210 */ /* 0x000fe20007ffe0ff */
[--C-:B------:R-:W-:Y:S01]  /*1920*/  @!P0 IMAD.IADD R2, R2, 0x1, -R37.reuse ;  /* 0x0000000102028824 */ /* 0x100fe200078e0a25 */
[----:B------:R-:W-:Y:S01]  /*1930*/  ISETP.GE.AND P2, PT, R42, RZ, PT ;  /* 0x000000ff2a00720c */ /* 0x000fe20003f46270 */
[--C-:B------:R-:W-:Y:S01]  /*1940*/  @!P3 IMAD.IADD R21, R21, 0x1, -R37.reuse ;  /* 0x000000011515b824 */ /* 0x100fe200078e0a25 */
[----:B------:R-:W-:Y:S01]  /*1950*/  ISETP.GE.AND P0, PT, R41, RZ, PT ;  /* 0x000000ff2900720c */ /* 0x000fe20003f06270 */
[--C-:B------:R-:W-:Y:S01]  /*1960*/  @!P6 IMAD.IADD R20, R20, 0x1, -R37.reuse ;  /* 0x000000011414e824 */ /* 0x100fe200078e0a25 */
[----:B------:R-:W-:Y:S01]  /*1970*/  ISETP.GT.U32.AND P3, PT, R37, R15, PT ;  /* 0x0000000f2500720c */ /* 0x000fe20003f64070 */
[----:B------:R-:W-:Y:S01]  /*1980*/  @!P1 IMAD.IADD R27, R27, 0x1, -R37 ;  /* 0x000000011b1b9824 */ /* 0x000fe200078e0a25 */
[----:B------:R-:W-:Y:S01]  /*1990*/  ISETP.GT.U32.AND P6, PT, R37, R32, PT ;  /* 0x000000202500720c */ /* 0x000fe20003fc4070 */
[----:B------:R-:W-:Y:S01]  /*19a0*/  @!P5 IMAD.MOV R17, RZ, RZ, -R17 ;  /* 0x000000ffff11d224 */ /* 0x000fe200078e0a11 */
[----:B------:R-:W-:Y:S01]  /*19b0*/  ISETP.GE.AND P1, PT, R43, RZ, PT ;  /* 0x000000ff2b00720c */ /* 0x000fe20003f26270 */
[----:B------:R-:W-:Y:S01]  /*19c0*/  @!P4 IMAD.MOV R21, RZ, RZ, -R21 ;  /* 0x000000ffff15c224 */ /* 0x000fe200078e0a15 */
[----:B------:R1:W-:Y:S03]  /*19d0*/  STL [R1+0x4b4], R16 ;  /* 0x0004b41001007387 */ /* 0x0003e60000100800 */
[----:B------:R-:W-:Y:S01]  /*19e0*/  @!P2 IMAD.MOV R19, RZ, RZ, -R19 ;  /* 0x000000ffff13a224 */ /* 0x000fe200078e0a13 */
[----:B------:R-:W-:Y:S01]  /*19f0*/  ISETP.GT.U32.AND P2, PT, R37, R27, PT ;  /* 0x0000001b2500720c */ /* 0x000fe20003f44070 */
[----:B------:R2:W-:Y:S01]  /*1a00*/  STL [R1+0x4b0], R34 ;  /* 0x0004b02201007387 */ /* 0x0005e20000100800 */
[----:B------:R-:W-:Y:S01]  /*1a10*/  @!P0 IADD3 R18, PT, PT, -R18, RZ, RZ ;  /* 0x000000ff12128210 */ /* 0x000fe20007ffe1ff */
[--C-:B------:R-:W-:Y:S01]  /*1a20*/  @!P3 IMAD.IADD R15, R15, 0x1, -R37.reuse ;  /* 0x000000010f0fb824 */ /* 0x100fe200078e0a25 */
[C---:B------:R-:W-:Y:S01]  /*1a30*/  ISETP.GT.U32.AND P0, PT, R37.reuse, R10, PT ;  /* 0x0000000a2500720c */ /* 0x040fe20003f04070 */
[----:B------:R-:W-:Y:S01]  /*1a40*/  @!P6 IMAD.IADD R32, R32, 0x1, -R37 ;  /* 0x000000012020e824 */ /* 0x000fe200078e0a25 */
[----:B------:R-:W-:Y:S01]  /*1a50*/  ISETP.GT.U32.AND P3, PT, R37, R2, PT ;  /* 0x000000022500720c */ /* 0x000fe20003f64070 */
[----:B------:R-:W-:Y:S01]  /*1a60*/  @!P1 IMAD.MOV R20, RZ, RZ, -R20 ;  /* 0x000000ffff149224 */ /* 0x000fe200078e0a14 */
[----:B------:R-:W-:-:S02]  /*1a70*/  ISETP.GE.AND P6, PT, R46, RZ, PT ;  /* 0x000000ff2e00720c */ /* 0x000fc40003fc6270 */
[C---:B------:R-:W-:Y:S02]  /*1a80*/  ISETP.GT.U32.AND P1, PT, R37.reuse, R30, PT ;  /* 0x0000001e2500720c */ /* 0x040fe40003f24070 */
[C---:B------:R-:W-:Y:S02]  /*1a90*/  ISETP.GT.U32.AND P5, PT, R37.reuse, R32, PT ;  /* 0x000000202500720c */ /* 0x040fe40003fa4070 */
[----:B------:R-:W-:Y:S02]  /*1aa0*/  ISETP.GT.U32.AND P4, PT, R37, R15, PT ;  /* 0x0000000f2500720c */ /* 0x000fe40003f84070 */
[----:B------:R-:W-:Y:S01]  /*1ab0*/  @!P2 IADD3 R27, PT, PT, R27, -R37, RZ ;  /* 0x800000251b1ba210 */ /* 0x000fe20007ffe0ff */
[--C-:B------:R-:W-:Y:S01]  /*1ac0*/  @!P0 IMAD.IADD R10, R10, 0x1, -R37.reuse ;  /* 0x000000010a0a8824 */ /* 0x100fe200078e0a25 */
[----:B------:R-:W-:Y:S01]  /*1ad0*/  ISETP.GE.AND P2, PT, R50, RZ, PT ;  /* 0x000000ff3200720c */ /* 0x000fe20003f46270 */
[--C-:B------:R-:W-:Y:S01]  /*1ae0*/  @!P3 IMAD.IADD R2, R2, 0x1, -R37.reuse ;  /* 0x000000010202b824 */ /* 0x100fe200078e0a25 */
[----:B------:R-:W-:Y:S01]  /*1af0*/  ISETP.GE.AND P0, PT, R49, RZ, PT ;  /* 0x000000ff3100720c */ /* 0x000fe20003f06270 */
[----:B------:R-:W-:Y:S01]  /*1b00*/  @!P6 IMAD.MOV R22, RZ, RZ, -R22 ;  /* 0x000000ffff16e224 */ /* 0x000fe200078e0a16 */
[----:B------:R-:W-:Y:S01]  /*1b10*/  ISETP.GE.AND P6, PT, R47, RZ, PT ;  /* 0x000000ff2f00720c */ /* 0x000fe20003fc6270 */
[----:B------:R-:W-:Y:S01]  /*1b20*/  IMAD.MOV.U32 R23, RZ, RZ, R2 ;  /* 0x000000ffff177224 */ /* 0x000fe200078e0002 */
[----:B------:R-:W-:Y:S01]  /*1b30*/  ISETP.GE.AND P3, PT, R48, RZ, PT ;  /* 0x000000ff3000720c */ /* 0x000fe20003f66270 */
[----:B------:R-:W-:Y:S01]  /*1b40*/  @!P1 IMAD.IADD R30, R30, 0x1, -R37 ;  /* 0x000000011e1e9824 */ /* 0x000fe200078e0a25 */
[----:B------:R-:W-:Y:S01]  /*1b50*/  ISETP.GE.AND P1, PT, R51, RZ, PT ;  /* 0x000000ff3300720c */ /* 0x000fe20003f26270 */
[----:B------:R-:W-:-:S02]  /*1b60*/  VIADD R2, R201, 0xffffffff ;  /* 0xffffffffc9027836 */ /* 0x000fc40000000000 */
[--C-:B------:R-:W-:Y:S01]  /*1b70*/  @!P5 IMAD.IADD R32, R32, 0x1, -R37.reuse ;  /* 0x000000012020d824 */ /* 0x100fe200078e0a25 */
[----:B------:R-:W-:Y:S01]  /*1b80*/  ISETP.GE.AND P5, PT, R39, RZ, PT ;  /* 0x000000ff2700720c */ /* 0x000fe20003fa6270 */
[----:B------:R-:W-:Y:S01]  /*1b90*/  @!P4 IMAD.IADD R15, R15, 0x1, -R37 ;  /* 0x000000010f0fc824 */ /* 0x000fe200078e0a25 */
[----:B------:R-:W-:Y:S01]  /*1ba0*/  ISETP.GE.U32.AND P4, PT, R2, 0x7fffffe0, PT ;  /* 0x7fffffe00200780c */ /* 0x000fe20003f86070 */
[C---:B------:R-:W-:Y:S01]  /*1bb0*/  VIADD R2, R201.reuse, 0xfffffffd ;  /* 0xfffffffdc9027836 */ /* 0x040fe20000000000 */
[----:B------:R-:W-:Y:S01]  /*1bc0*/  @!P2 IADD3 R30, PT, PT, -R30, RZ, RZ ;  /* 0x000000ff1e1ea210 */ /* 0x000fe20007ffe1ff */
[----:B------:R-:W-:Y:S01]  /*1bd0*/  IMAD.MOV.U32 R25, RZ, RZ, R10 ;  /* 0x000000ffff197224 */ /* 0x000fe200078e000a */
[----:B-----5:R-:W-:Y:S01]  /*1be0*/  IADD3 R42, P2, PT, R52, UR16, RZ ;  /* 0x00000010342a7c10 */ /* 0x020fe2000ff5e0ff */
[----:B------:R-:W-:Y:S01]  /*1bf0*/  @!P0 IMAD.MOV R27, RZ, RZ, -R27 ;  /* 0x000000ffff1b8224 */ /* 0x000fe200078e0a1b */
[----:B------:R-:W-:Y:S01]  /*1c00*/  IADD3 R10, PT, PT, R201, -0x2, RZ ;  /* 0xfffffffec90a7810 */ /* 0x000fe20007ffe0ff */
[----:B------:R-:W-:Y:S01]  /*1c10*/  @!P6 IMAD.MOV R23, RZ, RZ, -R23 ;  /* 0x000000ffff17e224 */ /* 0x000fe200078e0a17 */
[----:B------:R-:W-:Y:S01]  /*1c20*/  IADD3 R40, P0, PT, R53, UR16, RZ ;  /* 0x0000001035287c10 */ /* 0x000fe2000ff1e0ff */
[----:B------:R-:W-:Y:S01]  /*1c30*/  @!P3 IMAD.MOV R25, RZ, RZ, -R25 ;  /* 0x000000ffff19b224 */ /* 0x000fe200078e0a19 */
[----:B------:R-:W-:Y:S01]  /*1c40*/  LEA.HI.X.SX32 R43, R139, UR17, 0x2, P2 ;  /* 0x000000118b2b7c11 */ /* 0x000fe200090f16ff */
[----:B------:R-:W-:Y:S01]  /*1c50*/  @!P1 IMAD.MOV R32, RZ, RZ, -R32 ;  /* 0x000000ffff209224 */ /* 0x000fe200078e0a20 */
[----:B------:R-:W-:-:S02]  /*1c60*/  ISETP.GE.U32.AND P2, PT, R2, 0x7fffffde, PT ;  /* 0x7fffffde0200780c */ /* 0x000fc40003f46070 */
[----:B------:R-:W-:Y:S02]  /*1c70*/  ISETP.NE.AND P6, PT, R3, RZ, PT ;  /* 0x000000ff0300720c */ /* 0x000fe40003fc5270 */
[----:B------:R-:W-:Y:S01]  /*1c80*/  LOP3.LUT R2, RZ, R3, RZ, 0x33, !PT ;  /* 0x00000003ff027212 */ /* 0x000fe200078e33ff */
[----:B------:R-:W-:Y:S01]  /*1c90*/  IMAD.MOV.U32 R3, RZ, RZ, R15 ;  /* 0x000000ffff037224 */ /* 0x000fe200078e000f */
[----:B------:R-:W-:Y:S01]  /*1ca0*/  ISETP.GE.U32.AND P3, PT, R10, 0x7fffffdf, PT ;  /* 0x7fffffdf0a00780c */ /* 0x000fe20003f66070 */
[----:B------:R-:W-:Y:S01]  /*1cb0*/  VIADD R10, R201, 0xfffffffc ;  /* 0xfffffffcc90a7836 */ /* 0x000fe20000000000 */
[----:B------:R-:W-:Y:S01]  /*1cc0*/  LEA.HI.X.SX32 R41, R140, UR17, 0x2, P0 ;  /* 0x000000118c297c11 */ /* 0x000fe200080f16ff */
[----:B------:R-:W-:Y:S01]  /*1cd0*/  @!P5 IMAD.MOV R3, RZ, RZ, -R3 ;  /* 0x000000ffff03d224 */ /* 0x000fe200078e0a03 */
[----:B------:R-:W-:Y:S02]  /*1ce0*/  IADD3 R38, P0, PT, R16, UR16, RZ ;  /* 0x0000001010267c10 */ /* 0x000fe4000ff1e0ff */
[----:B-1----:R-:W-:-:S02]  /*1cf0*/  SEL R16, R2, R11, !P6 ;  /* 0x0000000b02107207 */ /* 0x002fc40007000000 */
[----:B------:R-:W-:Y:S02]  /*1d00*/  LEA.HI.X.SX32 R39, R138, UR17, 0x2, P0 ;  /* 0x000000118a277c11 */ /* 0x000fe400080f16ff */
[----:B------:R-:W-:Y:S02]  /*1d10*/  ISETP.GE.U32.AND P0, PT, R10, 0x7fffffdd, PT ;  /* 0x7fffffdd0a00780c */ /* 0x000fe40003f06070 */
[C---:B------:R-:W-:Y:S02]  /*1d20*/  SEL R15, R2.reuse, R13, !P6 ;  /* 0x0000000d020f7207 */ /* 0x040fe40007000000 */
[C---:B------:R-:W-:Y:S02]  /*1d30*/  SEL R11, R2.reuse, R17, !P6 ;  /* 0x00000011020b7207 */ /* 0x040fe40007000000 */
[C---:B------:R-:W-:Y:S02]  /*1d40*/  SEL R13, R2.reuse, R9, !P6 ;  /* 0x00000009020d7207 */ /* 0x040fe40007000000 */
[----:B------:R-:W-:-:S02]  /*1d50*/  SEL R10, R2, R18, !P6 ;  /* 0x00000012020a7207 */ /* 0x000fc40007000000 */
[C---:B------:R-:W-:Y:S02]  /*1d60*/  SEL R17, R2.reuse, R20, !P6 ;  /* 0x0000001402117207 */ /* 0x040fe40007000000 */
[C---:B------:R-:W-:Y:S02]  /*1d70*/  SEL R9, R2.reuse, R19, !P6 ;  /* 0x0000001302097207 */ /* 0x040fe40007000000 */
[C---:B------:R-:W-:Y:S02]  /*1d80*/  SEL R18, R2.reuse, R23, !P6 ;  /* 0x0000001702127207 */ /* 0x040fe40007000000 */
[C---:B------:R-:W-:Y:S02]  /*1d90*/  SEL R20, R2.reuse, R27, !P6 ;  /* 0x0000001b02147207 */ /* 0x040fe40007000000 */
[C---:B------:R-:W-:Y:S02]  /*1da0*/  SEL R19, R2.reuse, R21, !P6 ;  /* 0x0000001502137207 */ /* 0x040fe40007000000 */
[----:B------:R-:W-:-:S02]  /*1db0*/  SEL R23, R2, R25, !P6 ;  /* 0x0000001902177207 */ /* 0x000fc40007000000 */
[C---:B------:R-:W-:Y:S02]  /*1dc0*/  SEL R27, R2.reuse, R3, !P6 ;  /* 0x00000003021b7207 */ /* 0x040fe40007000000 */
[----:B------:R-:W-:Y:S02]  /*1dd0*/  ISETP.NE.U32.AND P1, PT, R45, RZ, PT ;  /* 0x000000ff2d00720c */ /* 0x000fe40003f25070 */
[C---:B------:R-:W-:Y:S02]  /*1de0*/  SEL R14, R2.reuse, R14, !P6 ;  /* 0x0000000e020e7207 */ /* 0x040fe40007000000 */
[----:B------:R-:W-:Y:S02]  /*1df0*/  SEL R22, R2, R22, !P6 ;  /* 0x0000001602167207 */ /* 0x000fe40007000000 */
[----:B------:R-:W-:Y:S02]  /*1e00*/  IADD3 R36, P5, PT, R34, UR16, RZ ;  /* 0x0000001022247c10 */ /* 0x000fe4000ffbe0ff */
[----:B------:R-:W-:-:S02]  /*1e10*/  SEL R25, R2, R30, !P6 ;  /* 0x0000001e02197207 */ /* 0x000fc40007000000 */
[----:B------:R-:W-:Y:S02]  /*1e20*/  SEL R21, R2, R32, !P6 ;  /* 0x0000002002157207 */ /* 0x000fe40007000000 */
[----:B------:R-:W-:Y:S01]  /*1e30*/  IADD3 R3, PT, PT, R201, -0x5, RZ ;  /* 0xfffffffbc9037810 */ /* 0x000fe20007ffe0ff */
[----:B--2---:R-:W-:Y:S06]  /*1e40*/  BRA.U UP0, `(.L_x_5) ;  /* 0x0000000100187547 */ /* 0x004fec000b800000 */
[----:B------:R-:W-:Y:S01]  /*1e50*/  ELECT P6, URZ, PT ;  /* 0x0000000000ff782f */ /* 0x000fe200038c0000 */
[----:B------:R-:W-:Y:S01]  /*1e60*/  IMAD.MOV.U32 R2, RZ, RZ, 0x1 ;  /* 0x00000001ff027424 */ /* 0x000fe200078e00ff */
[----:B------:R-:W-:Y:S01]  /*1e70*/  UMOV UR4, 0x40 ;  /* 0x0000004000047882 */ /* 0x000fe20000000000 */
[----:B------:R-:W-:Y:S01]  /*1e80*/  UVIRTCOUNT.DEALLOC.SMPOOL 0x80 ;  /* 0x000000800000784c */ /* 0x000fe20000000000 */
[----:B------:R-:W-:-:S09]  /*1e90*/  ULEA UR4, UR5, UR4, 0x18 ;  /* 0x0000000405047291 */ /* 0x000fd2000f8ec0ff */
[----:B------:R1:W-:Y:S03]  /*1ea0*/  @P6 STS.U8 [UR4], R2 ;  /* 0x00000002ff006988 */ /* 0x0003e60008000004 */
.L_x_5:
[----:B------:R-:W-:Y:S01]  /*1eb0*/  STTM.x64 tmem[UR12], RZ ;  /* 0x000000ff000079ed */ /* 0x000fe2000834000c */
[----:B------:R-:W-:Y:S01]  /*1ec0*/  STTM.x64 tmem[UR12+0x40], RZ ;  /* 0x000040ff000079ed */ /* 0x000fe2000834000c */
[----:B------:R-:W-:Y:S01]  /*1ed0*/  STTM.x64 tmem[UR12+0x80], RZ ;  /* 0x000080ff000079ed */ /* 0x000fe2000834000c */
[----:B------:R-:W-:Y:S01]  /*1ee0*/  STTM.x64 tmem[UR12+0xc0], RZ ;  /* 0x0000c0ff000079ed */ /* 0x000fe2000834000c */
[----:B------:R-:W2:Y:S02]  /*1ef0*/  FENCE.VIEW.ASYNC.T ;  /* 0x00000000000073c6 */ /* 0x000ea40000000200 */
[----:B--2---:R-:W-:Y:S01]  /*1f00*/  VOTEU.ALL UP1, P1 ;  /* 0x0000000000ff7886 */ /* 0x004fe20000820000 */
[----:B------:R-:W-:Y:S01]  /*1f10*/  UIADD3 UR4, UPT, UPT, UR10, 0x26000, URZ ;  /* 0x000260000a047890 */ /* 0x000fe2000fffe0ff */
[----:B------:R-:W2:Y:S01]  /*1f20*/  LDC.64 R142, c[0x0][0x3a8] ;  /* 0x0000ea00ff8e7b82 */ /* 0x000ea20000000a00 */
[----:B-1----:R-:W-:Y:S01]  /*1f30*/  IMAD.SHL.U32 R2, R45, 0x4, RZ ;  /* 0x000000042d027824 */ /* 0x002fe200078e00ff */
[----:B------:R-:W-:Y:S01]  /*1f40*/  VOTEU.ALL UP2, P1 ;  /* 0x0000000000ff7886 */ /* 0x000fe20000840000 */
[----:B------:R-:W-:-:S04]  /*1f50*/  @!UP1 UIADD3 UR14, UPT, UPT, -UR6, 0x100000, URZ ;  /* 0x00100000060e9890 */ /* 0x000fc8000fffe1ff */
[----:B------:R-:W-:Y:S02]  /*1f60*/  @!UP1 USHF.L.U32 UR15, UR14, 0xb, URZ ;  /* 0x0000000b0e0f9899 */ /* 0x000fe400080006ff */
[----:B------:R-:W-:Y:S01]  /*1f70*/  @!UP1 USHF.L.U32 UR14, UR14, 0x1, URZ ;  /* 0x000000010e0e9899 */ /* 0x000fe200080006ff */
[----:B------:R-:W-:Y:S01]  /*1f80*/  STL.64 [R1+0x5e0], R204 ;  /* 0x0005e0cc01007387 */ /* 0x000fe20000100a00 */
[----:B------:R-:W-:-:S04]  /*1f90*/  @!UP1 UIADD3 UR6, UPT, UPT, -UR6, 0x100000, URZ ;  /* 0x0010000006069890 */ /* 0x000fc8000fffe1ff */
[----:B------:R-:W-:Y:S02]  /*1fa0*/  @!UP1 USHF.L.U32 UR7, UR6, 0xb, URZ ;  /* 0x0000000b06079899 */ /* 0x000fe400080006ff */
[----:B------:R-:W-:Y:S01]  /*1fb0*/  @!UP1 USHF.L.U32 UR6, UR6, 0x1, URZ ;  /* 0x0000000106069899 */ /* 0x000fe200080006ff */
[----:B------:R-:W-:Y:S01]  /*1fc0*/  VOTEU.ALL UP1, P1 ;  /* 0x0000000000ff7886 */ /* 0x000fe20000820000 */
[----:B------:R-:W-:Y:S01]  /*1fd0*/  VIADD R207, R2, UR10 ;  /* 0x0000000a02cf7c36 */ /* 0x000fe20008000000 */
[----:B------:R-:W-:Y:S01]  /*1fe0*/  BAR.SYNC.DEFER_BLOCKING 0x0 ;  /* 0x0000000000007b1d */ /* 0x000fe20000010000 */
[----:B------:R-:W-:Y:S01]  /*1ff0*/  LEA.HI.X.SX32 R37, R137, UR17, 0x2, P5 ;  /* 0x0000001189257c11 */ /* 0x000fe2000a8f16ff */
[----:B------:R-:W-:Y:S01]  /*2000*/  VIADD R126, R201, 0xffffffc2 ;  /* 0xffffffc2c97e7836 */ /* 0x000fe20000000000 */
[----:B------:R-:W-:Y:S01]  /*2010*/  ISETP.GE.U32.AND P5, PT, R3, 0x7fffffdc, PT ;  /* 0x7fffffdc0300780c */ /* 0x000fe20003fa6070 */
[C---:B------:R-:W-:Y:S01]  /*2020*/  VIADD R3, R201.reuse, 0xfffffffa ;  /* 0xfffffffac9037836 */ /* 0x040fe20000000000 */
[C---:B------:R-:W-:Y:S01]  /*2030*/  IADD3 R136, PT, PT, R201.reuse, -0x2c, RZ ;  /* 0xffffffd4c9887810 */ /* 0x040fe20007ffe0ff */
[C---:B------:R-:W-:Y:S01]  /*2040*/  VIADD R128, R201.reuse, 0xffffffdc ;  /* 0xffffffdcc9807836 */ /* 0x040fe20000000000 */
[----:B------:R-:W1:Y:S01]  /*2050*/  LDCU UR5, c[0x0][0x3b0] ;  /* 0x00007600ff0577ac */ /* 0x000e620008000800 */
[----:B------:R-:W-:Y:S01]  /*2060*/  STL.64 [R1+0x5d8], R202 ;  /* 0x0005d8ca01007387 */ /* 0x000fe20000100a00 */
[----:B------:R-:W-:-:S02]  /*2070*/  VIADD R132, R201, 0xffffffd8 ;  /* 0xffffffd8c9847836 */ /* 0x000fc40000000000 */
[C---:B------:R-:W-:Y:S01]  /*2080*/  VIADD R144, R201.reuse, 0xffffffd6 ;  /* 0xffffffd6c9907836 */ /* 0x040fe20000000000 */
[----:B------:R3:W-:Y:S01]  /*2090*/  STL.64 [R1+0x5d0], R138 ;  /* 0x0005d08a01007387 */ /* 0x0007e20000100a00 */
[----:B------:R-:W-:Y:S02]  /*20a0*/  VIADD R148, R201, 0xffffffd2 ;  /* 0xffffffd2c9947836 */ /* 0x000fe40000000000 */
[----:B------:R-:W-:Y:S02]  /*20b0*/  IMAD.IADD R26, R26, 0x1, R35 ;  /* 0x000000011a1a7824 */ /* 0x000fe400078e0223 */
[----:B--2---:R-:W-:-:S03]  /*20c0*/  IMAD.WIDE R52, R142, 0x4, R40 ;  /* 0x000000048e347825 */ /* 0x004fc600078e0228 */
[----:B------:R-:W-:Y:S01]  /*20d0*/  LOP3.LUT R26, R26, 0x3, RZ, 0xc0, !PT ;  /* 0x000000031a1a7812 */ /* 0x000fe200078ec0ff */
[C---:B------:R-:W-:Y:S01]  /*20e0*/  IMAD.WIDE R50, R142.reuse, 0x4, R42 ;  /* 0x000000048e327825 */ /* 0x040fe200078e022a */
[----:B------:R-:W-:Y:S04]  /*20f0*/  STL.64 [R1+0x38], R52 ;  /* 0x0000383401007387 */ /* 0x000fe80000100a00 */
[----:B------:R-:W2:Y:S02]  /*2100*/  FENCE.VIEW.ASYNC.S ;  /* 0x00000000000073c6 */ /* 0x000ea40000000000 */
[----:B--2---:R2:W4:Y:S01]  /*2110*/  @!UP1 SYNCS.EXCH.64 URZ, [UR4], UR14 ;  /* 0x0000000e04ff95b2 */ /* 0x0045220008000100 */
[----:B------:R-:W-:Y:S01]  /*2120*/  IMAD.WIDE R48, R142, 0x4, R38 ;  /* 0x000000048e307825 */ /* 0x000fe200078e0226 */
[----:B----4-:R-:W-:Y:S01]  /*2130*/  BAR.SYNC.DEFER_BLOCKING 0x0 ;  /* 0x0000000000007b1d */ /* 0x010fe20000010000 */
[----:B------:R-:W-:-:S02]  /*2140*/  IADD3 R26, PT, PT, R26, R7, R4 ;  /* 0x000000071a1a7210 */ /* 0x000fc40007ffe004 */
[----:B------:R-:W-:-:S04]  /*2150*/  IMAD.WIDE R46, R142, 0x4, R36 ;  /* 0x000000048e2e7825 */ /* 0x000fc800078e0224 */
[C---:B------:R-:W-:Y:S01]  /*2160*/  IMAD.SHL.U32 R30, R142.reuse, 0x2, RZ ;  /* 0x000000028e1e7824 */ /* 0x040fe200078e00ff */
[----:B------:R4:W-:Y:S01]  /*2170*/  STL.64 [R1+0x30], R50 ;  /* 0x0000303201007387 */ /* 0x0009e20000100a00 */
[----:B------:R-:W-:Y:S02]  /*2180*/  IMAD R34, R142, 0xb, RZ ;  /* 0x0000000b8e227824 */ /* 0x000fe400078e02ff */
[----:B------:R-:W-:Y:S01]  /*2190*/  IMAD.WIDE R44, R30, 0x4, R36 ;  /* 0x000000041e2c7825 */ /* 0x000fe200078e0224 */
[----:B------:R1:W-:Y:S03]  /*21a0*/  STL.64 [R1+0x28], R48 ;  /* 0x0000283001007387 */ /* 0x0003e60000100a00 */
[C---:B------:R-:W-:Y:S01]  /*21b0*/  IMAD.WIDE R94, R34.reuse, 0x4, R40 ;  /* 0x00000004225e7825 */ /* 0x040fe200078e0228 */
[----:B------:R1:W-:Y:S03]  /*21c0*/  STL.64 [R1+0x20], R46 ;  /* 0x0000202e01007387 */ /* 0x0003e60000100a00 */
[C---:B------:R-:W-:Y:S01]  /*21d0*/  IMAD.WIDE R98, R34.reuse, 0x4, R42 ;  /* 0x0000000422627825 */ /* 0x040fe200078e022a */
[----:B------:R1:W-:Y:S03]  /*21e0*/  STL [R1+0x5cc], R30 ;  /* 0x0005cc1e01007387 */ /* 0x0003e60000100800 */
[C---:B------:R-:W-:Y:S01]  /*21f0*/  IMAD.WIDE R100, R34.reuse, 0x4, R38 ;  /* 0x0000000422647825 */ /* 0x040fe200078e0226 */
[----:B------:R2:W1:Y:S02]  /*2200*/  @!UP2 SYNCS.EXCH.64 URZ, [UR10+0x26008], UR6 ;  /* 0x026008060affa5b2 */ /* 0x0004640008000100 */
[----:B------:R-:W-:Y:S01]  /*2210*/  @!PT LDS RZ, [RZ] ;  /* 0x00000000fffff984 */ /* 0x000fe20000000800 */
[----:B------:R-:W-:Y:S01]  /*2220*/  @!PT LDS RZ, [RZ] ;  /* 0x00000000fffff984 */ /* 0x000fe20000000800 */
[----:B------:R-:W-:Y:S01]  /*2230*/  @!PT LDS RZ, [RZ] ;  /* 0x00000000fffff984 */ /* 0x000fe20000000800 */
[----:B-1----:R-:W-:Y:S01]  /*2240*/  LDGSTS.E [R207], desc[UR26][R40.64], !P4 ;  /* 0x0000000028cf7fae */ /* 0x002fe2000e1a101a */
[----:B------:R-:W-:-:S03]  /*2250*/  IMAD.WIDE R102, R34, 0x4, R36 ;  /* 0x0000000422667825 */ /* 0x000fc600078e0224 */
[----:B------:R-:W-:Y:S01]  /*2260*/  LDGSTS.E [R207+0x200], desc[UR26][R42.64], !P4 ;  /* 0x002000002acf7fae */ /* 0x000fe2000e1a101a */
[----:B------:R-:W-:-:S03]  /*2270*/  IMAD R32, R142, 0xd, RZ ;  /* 0x0000000d8e207824 */ /* 0x000fc600078e02ff */
[----:B------:R-:W-:Y:S01]  /*2280*/  LDGSTS.E [R207+0x400], desc[UR26][R38.64], !P4 ;  /* 0x0040000026cf7fae */ /* 0x000fe2000e1a101a */
[----:B------:R-:W-:Y:S02]  /*2290*/  IMAD.IADD R24, R119, 0x1, R24 ;  /* 0x0000000177187824 */ /* 0x000fe400078e0218 */
[C---:B------:R-:W-:Y:S01]  /*22a0*/  IMAD.WIDE R110, R32.reuse, 0x4, R40 ;  /* 0x00000004206e7825 */ /* 0x040fe200078e0228 */
[----:B------:R-:W-:Y:S01]  /*22b0*/  LDGSTS.E [R207+0x600], desc[UR26][R36.64], !P4 ;  /* 0x0060000024cf7fae */ /* 0x000fe2000e1a101a */
[----:B------:R-:W-:Y:S02]  /*22c0*/  ISETP.GE.U32.AND P4, PT, R3, 0x7fffffdb, PT ;  /* 0x7fffffdb0300780c */ /* 0x000fe40003f86070 */
[----:B------:R-:W-:Y:S01]  /*22d0*/  VIADD R3, R201, 0xfffffff9 ;  /* 0xfffffff9c9037836 */ /* 0x000fe20000000000 */
[----:B------:R-:W-:Y:S01]  /*22e0*/  LDGSTS.E [R207+0x800], desc[UR26][R52.64], !P3 ;  /* 0x0080000034cf7fae */ /* 0x000fe2000d9a101a */
[----:B------:R-:W-:Y:S01]  /*22f0*/  IMAD.WIDE R112, R32, 0x4, R42 ;  /* 0x0000000420707825 */ /* 0x000fe200078e022a */
[----:B------:R-:W-:-:S02]  /*2300*/  LOP3.LUT R24, R24, 0x3, RZ, 0xc0, !PT ;  /* 0x0000000318187812 */ /* 0x000fc400078ec0ff */
[----:B------:R4:W-:Y:S01]  /*2310*/  LDGSTS.E [R207+0xa00], desc[UR26][R50.64], !P3 ;  /* 0x00a0000032cf7fae */ /* 0x0009e2000d9a101a */
[----:B------:R-:W-:Y:S01]  /*2320*/  IMAD.WIDE R114, R32, 0x4, R38 ;  /* 0x0000000420727825 */ /* 0x000fe200078e0226 */
[----:B------:R-:W-:Y:S02]  /*2330*/  IADD3 R5, PT, PT, R24, R5, R0 ;  /* 0x0000000518057210 */ /* 0x000fe40007ffe000 */
[----:B------:R1:W-:Y:S01]  /*2340*/  LDGSTS.E [R207+0xc00], desc[UR26][R48.64], !P3 ;  /* 0x00c0000030cf7fae */ /* 0x0003e2000d9a101a */
[----:B------:R-:W-:Y:S01]  /*2350*/  IMAD.WIDE R116, R32, 0x4, R36 ;  /* 0x0000000420747825 */ /* 0x000fe200078e0224 */
[----:B------:R-:W-:Y:S02]  /*2360*/  SHF.L.U32 R0, R26, 0x8, RZ ;  /* 0x000000081a007819 */ /* 0x000fe400000006ff */
[----:B------:R2:W-:Y:S01]  /*2370*/  LDGSTS.E [R207+0xe00], desc[UR26][R46.64], !P3 ;  /* 0x00e000002ecf7fae */ /* 0x0005e2000d9a101a */
[----:B------:R-:W-:Y:S01]  /*2380*/  ISETP.GE.U32.AND P3, PT, R3, 0x7fffffda, PT ;  /* 0x7fffffda0300780c */ /* 0x000fe20003f66070 */
[----:B---3--:R-:W-:Y:S01]  /*2390*/  IMAD R138, R142, 0xe, RZ ;  /* 0x0000000e8e8a7824 */ /* 0x008fe200078e02ff */
[----:B------:R-:W-:Y:S01]  /*23a0*/  IADD3 R3, PT, PT, R201, -0x8, RZ ;  /* 0xfffffff8c9037810 */ /* 0x000fe20007ffe0ff */
[----:B----4-:R-:W-:Y:S01]  /*23b0*/  IMAD.WIDE R50, R30, 0x4, R40 ;  /* 0x000000041e327825 */ /* 0x010fe200078e0228 */
[----:B------:R-:W-:-:S03]  /*23c0*/  LOP3.LUT R0, R0, 0xf00, RZ, 0xe2, !PT ;  /* 0x00000f0000007812 */ /* 0x000fc600078ee2ff */
[C---:B-1----:R-:W-:Y:S01]  /*23d0*/  IMAD.WIDE R48, R30.reuse, 0x4, R42 ;  /* 0x000000041e307825 */ /* 0x042fe200078e022a */
[----:B------:R-:W-:Y:S03]  /*23e0*/  STL.64 [R1+0x18], R50 ;  /* 0x0000183201007387 */ /* 0x000fe60000100a00 */
[----:B--2---:R-:W-:Y:S01]  /*23f0*/  IMAD.WIDE R46, R30, 0x4, R38 ;  /* 0x000000041e2e7825 */ /* 0x004fe200078e0226 */
[----:B------:R-:W-:Y:S03]  /*2400*/  STL.64 [R1+0x10], R48 ;  /* 0x0000103001007387 */ /* 0x000fe60000100a00 */
[C---:B------:R-:W-:Y:S01]  /*2410*/  IMAD R30, R142.reuse, 0x3, RZ ;  /* 0x000000038e1e7824 */ /* 0x040fe200078e02ff */
[----:B------:R-:W-:Y:S01]  /*2420*/  STL.64 [R1+0x8], R46 ;  /* 0x0000082e01007387 */ /* 0x000fe20000100a00 */
[----:B------:R-:W-:-:S02]  /*2430*/  IMAD.SHL.U32 R26, R142, 0x10, RZ ;  /* 0x000000108e1a7824 */ /* 0x000fc400078e00ff */
[C---:B------:R-:W-:Y:S01]  /*2440*/  IMAD.WIDE R250, R30.reuse, 0x4, R40 ;  /* 0x000000041efa7825 */ /* 0x040fe200078e0228 */
[----:B------:R-:W-:Y:S03]  /*2450*/  STL.64 [R1], R44 ;  /* 0x0000002c01007387 */ /* 0x000fe60000100a00 */
[C---:B------:R-:W-:Y:S01]  /*2460*/  IMAD.WIDE R248, R30.reuse, 0x4, R42 ;  /* 0x000000041ef87825 */ /* 0x040fe200078e022a */
[----:B------:R1:W-:Y:S03]  /*2470*/  STL [R1+0x5c8], R30 ;  /* 0x0005c81e01007387 */ /* 0x0003e60000100800 */
[C---:B------:R-:W-:Y:S01]  /*2480*/  IMAD.WIDE R246, R30.reuse, 0x4, R38 ;  /* 0x000000041ef67825 */ /* 0x040fe200078e0226 */
[----:B------:R-:W-:Y:S03]  /*2490*/  LDGSTS.E [R207+0x1000], desc[UR26][R50.64], !P2 ;  /* 0x0100000032cf7fae */ /* 0x000fe6000d1a101a */
[----:B------:R-:W-:Y:S01]  /*24a0*/  IMAD.WIDE R244, R30, 0x4, R36 ;  /* 0x000000041ef47825 */ /* 0x000fe200078e0224 */
[----:B------:R-:W-:Y:S03]  /*24b0*/  LDGSTS.E [R207+0x1200], desc[UR26][R48.64], !P2 ;  /* 0x0120000030cf7fae */ /* 0x000fe6000d1a101a */
[C---:B-1----:R-:W-:Y:S01]  /*24c0*/  IMAD.SHL.U32 R30, R142.reuse, 0x4, RZ ;  /* 0x000000048e1e7824 */ /* 0x042fe200078e00ff */
[----:B------:R-:W-:Y:S01]  /*24d0*/  LDGSTS.E [R207+0x1400], desc[UR26][R46.64], !P2 ;  /* 0x014000002ecf7fae */ /* 0x000fe2000d1a101a */
[----:B------:R-:W-:-:S02]  /*24e0*/  IMAD R24, R142, 0x11, RZ ;  /* 0x000000118e187824 */ /* 0x000fc400078e02ff */
[C---:B------:R-:W-:Y:S01]  /*24f0*/  IMAD.WIDE R242, R30.reuse, 0x4, R40 ;  /* 0x000000041ef27825 */ /* 0x040fe200078e0228 */
[----:B------:R1:W-:Y:S01]  /*2500*/  LDGSTS.E [R207+0x1600], desc[UR26][R44.64], !P2 ;  /* 0x016000002ccf7fae */ /* 0x0003e2000d1a101a */
[----:B------:R-:W-:Y:S02]  /*2510*/  ISETP.GE.U32.AND P2, PT, R3, 0x7fffffd9, PT ;  /* 0x7fffffd90300780c */ /* 0x000fe40003f46070 */
[C---:B------:R-:W-:Y:S01]  /*2520*/  IMAD.WIDE R240, R30.reuse, 0x4, R42 ;  /* 0x000000041ef07825 */ /* 0x040fe200078e022a */
[----:B------:R-:W-:Y:S03]  /*2530*/  STL.64 [R1+0x5e8], R250 ;  /* 0x0005e8fa01007387 */ /* 0x000fe60000100a00 */
[C---:B------:R-:W-:Y:S01]  /*2540*/  IMAD.WIDE R238, R30.reuse, 0x4, R38 ;  /* 0x000000041eee7825 */ /* 0x040fe200078e0226 */
[----:B------:R2:W-:Y:S03]  /*2550*/  STL [R1+0x5c4], R30 ;  /* 0x0005c41e01007387 */ /* 0x0005e60000100800 */
[----:B------:R-:W-:Y:S01]  /*2560*/  VIADD R3, R201, 0xfffffff7 ;  /* 0xfffffff7c9037836 */ /* 0x000fe20000000000 */
[----:B------:R-:W-:Y:S01]  /*2570*/  LDGSTS.E [R207+0x1800], desc[UR26][R250.64], !P0 ;  /* 0x01800000facf7fae */ /* 0x000fe2000c1a101a */
[----:B-1----:R-:W-:-:S03]  /*2580*/  IMAD.WIDE R44, R30, 0x4, R36 ;  /* 0x000000041e2c7825 */ /* 0x002fc600078e0224 */
[----:B------:R-:W-:Y:S01]  /*2590*/  STL.64 [R1+0x5f0], R248 ;  /* 0x0005f0f801007387 */ /* 0x000fe20000100a00 */
[----:B------:R-:W-:-:S03]  /*25a0*/  IMAD.WIDE R154, R24, 0x4, R38 ;  /* 0x00000004189a7825 */ /* 0x000fc600078e0226 */
[----:B------:R-:W-:Y:S01]  /*25b0*/  LDGSTS.E [R207+0x1a00], desc[UR26][R248.64], !P0 ;  /* 0x01a00000f8cf7fae */ /* 0x000fe2000c1a101a */
[----:B--2---:R-:W-:Y:S02]  /*25c0*/  IMAD R30, R142, 0x5, RZ ;  /* 0x000000058e1e7824 */ /* 0x004fe400078e02ff */
[----:B------:R-:W-:Y:S01]  /*25d0*/  IMAD.WIDE R156, R24, 0x4, R36 ;  /* 0x00000004189c7825 */ /* 0x000fe200078e0224 */
[----:B------:R-:W-:Y:S03]  /*25e0*/  STL.64 [R1+0x5f8], R246 ;  /* 0x0005f8f601007387 */ /* 0x000fe60000100a00 */
[C---:B------:R-:W-:Y:S01]  /*25f0*/  IMAD.WIDE R46, R30.reuse, 0x4, R40 ;  /* 0x000000041e2e7825 */ /* 0x040fe200078e0228 */
[----:B------:R-:W-:Y:S03]  /*2600*/  LDGSTS.E [R207+0x1c00], desc[UR26][R246.64], !P0 ;  /* 0x01c00000f6cf7fae */ /* 0x000fe6000c1a101a */
[C---:B------:R-:W-:Y:S01]  /*2610*/  IMAD.WIDE R48, R30.reuse, 0x4, R42 ;  /* 0x000000041e307825 */ /* 0x040fe200078e022a */
[----:B------:R-:W-:Y:S03]  /*2620*/  STL.64 [R1+0x600], R244 ;  /* 0x000600f401007387 */ /* 0x000fe60000100a00 */
[----:B------:R-:W-:Y:S01]  /*2630*/  IMAD.WIDE R50, R30, 0x4, R38 ;  /* 0x000000041e327825 */ /* 0x000fe200078e0226 */
[----:B------:R-:W-:Y:S01]  /*2640*/  LDGSTS.E [R207+0x1e00], desc[UR26][R244.64], !P0 ;  /* 0x01e00000f4cf7fae */ /* 0x000fe2000c1a101a */
[----:B------:R-:W-:-:S02]  /*2650*/  ISETP.GE.U32.AND P0, PT, R3, 0x7fffffd8, PT ;  /* 0x7fffffd80300780c */ /* 0x000fc40003f06070 */
[----:B------:R-:W-:Y:S01]  /*2660*/  IMAD.WIDE R52, R30, 0x4, R36 ;  /* 0x000000041e347825 */ /* 0x000fe200078e0224 */
[----:B------:R-:W-:Y:S03]  /*2670*/  STL.64 [R1+0x608], R242 ;  /* 0x000608f201007387 */ /* 0x000fe60000100a00 */
[----:B------:R-:W-:Y:S01]  /*2680*/  VIADD R3, R201, 0xfffffff6 ;  /* 0xfffffff6c9037836 */ /* 0x000fe20000000000 */
[----:B------:R1:W-:Y:S01]  /*2690*/  STL [R1+0x5c0], R30 ;  /* 0x0005c01e01007387 */ /* 0x0003e20000100800 */
[----:B------:R-:W-:Y:S02]  /*26a0*/  IMAD R14, R14, UR5, RZ ;  /* 0x000000050e0e7c24 */ /* 0x000fe4000f8e02ff */
[----:B------:R-:W-:Y:S01]  /*26b0*/  IMAD R18, R18, UR5, RZ ;  /* 0x0000000512127c24 */ /* 0x000fe2000f8e02ff */
[----:B------:R-:W-:Y:S01]  /*26c0*/  LDGSTS.E [R207+0x2000], desc[UR26][R242.64], !P5 ;  /* 0x02000000f2cf7fae */ /* 0x000fe2000e9a101a */
[----:B------:R-:W-:-:S02]  /*26d0*/  IMAD R20, R20, UR5, RZ ;  /* 0x0000000514147c24 */ /* 0x000fc4000f8e02ff */
[----:B------:R-:W-:Y:S01]  /*26e0*/  IMAD R252, R27, UR5, RZ ;  /* 0x000000051bfc7c24 */ /* 0x000fe2000f8e02ff */
[----:B------:R-:W-:Y:S01]  /*26f0*/  LDGSTS.E [R207+0x2200], desc[UR26][R240.64], !P5 ;  /* 0x02200000f0cf7fae */ /* 0x000fe2000e9a101a */
[----:B-1----:R-:W-:-:S03]  /*2700*/  IMAD R30, R142, 0x6, RZ ;  /* 0x000000068e1e7824 */ /* 0x002fc600078e02ff */
[----:B------:R-:W-:Y:S01]  /*2710*/  STL.64 [R1+0x610], R240 ;  /* 0x000610f001007387 */ /* 0x000fe20000100a00 */
[----:B------:R-:W-:-:S03]  /*2720*/  IMAD.WIDE R54, R30, 0x4, R40 ;  /* 0x000000041e367825 */ /* 0x000fc600078e0228 */
[----:B------:R-:W-:Y:S01]  /*2730*/  LDGSTS.E [R207+0x2400], desc[UR26][R238.64], !P5 ;  /* 0x02400000eecf7fae */ /* 0x000fe2000e9a101a */
[----:B------:R-:W-:-:S03]  /*2740*/  IMAD.WIDE R56, R30, 0x4, R42 ;  /* 0x000000041e387825 */ /* 0x000fc600078e022a */
[----:B------:R-:W-:Y:S01]  /*2750*/  STL.64 [R1+0x618], R238 ;  /* 0x000618ee01007387 */ /* 0x000fe20000100a00 */
[----:B------:R-:W-:-:S03]  /*2760*/  IMAD.WIDE R58, R30, 0x4, R38 ;  /* 0x000000041e3a7825 */ /* 0x000fc600078e0226 */
[----:B------:R1:W-:Y:S01]  /*2770*/  LDGSTS.E [R207+0x2600], desc[UR26][R44.64], !P5 ;  /* 0x026000002ccf7fae */ /* 0x0003e2000e9a101a */
[----:B------:R-:W-:Y:S01]  /*2780*/  ISETP.GE.U32.AND P5, PT, R3, 0x7fffffd7, PT ;  /* 0x7fffffd70300780c */ /* 0x000fe20003fa6070 */
[----:B------:R-:W-:Y:S02]  /*2790*/  IMAD.WIDE R60, R30, 0x4, R36 ;  /* 0x000000041e3c7825 */ /* 0x000fe400078e0224 */
[----:B------:R1:W-:Y:S02]  /*27a0*/  STL.64 [R1+0x620], R44 ;  /* 0x0006202c01007387 */ /* 0x0003e40000100a00 */
[----:B------:R-:W-:Y:S02]  /*27b0*/  VIADD R3, R201, 0xfffffff5 ;  /* 0xfffffff5c9037836 */ /* 0x000fe40000000000 */
[----:B------:R2:W-:Y:S04]  /*27c0*/  STL [R1+0x5bc], R30 ;  /* 0x0005bc1e01007387 */ /* 0x0005e80000100800 */
[----:B------:R-:W-:Y:S04]  /*27d0*/  LDGSTS.E [R207+0x2800], desc[UR26][R46.64], !P4 ;  /* 0x028000002ecf7fae */ /* 0x000fe8000e1a101a */
[----:B------:R-:W-:Y:S01]  /*27e0*/  LDGSTS.E [R207+0x2a00], desc[UR26][R48.64], !P4 ;  /* 0x02a0000030cf7fae */ /* 0x000fe2000e1a101a */
[----:B-1----:R-:W-:Y:S01]  /*27f0*/  LOP3.LUT R44, R200, 0x1f, RZ, 0xc0, !PT ;  /* 0x0000001fc82c7812 */ /* 0x002fe200078ec0ff */
[----:B--2---:R-:W-:-:S02]  /*2800*/  IMAD R30, R142, 0x7, RZ ;  /* 0x000000078e1e7824 */ /* 0x004fc400078e02ff */
[----:B------:R-:W-:Y:S01]  /*2810*/  LDGSTS.E [R207+0x2c00], desc[UR26][R50.64], !P4 ;  /* 0x02c0000032cf7fae */ /* 0x000fe2000e1a101a */
[----:B------:R-:W-:Y:S02]  /*2820*/  VIADD R45, R201, 0xffffffc0 ;  /* 0xffffffc0c92d7836 */ /* 0x000fe40000000000 */
[C---:B------:R-:W-:Y:S01]  /*2830*/  IMAD.WIDE R62, R30.reuse, 0x4, R40 ;  /* 0x000000041e3e7825 */ /* 0x040fe200078e0228 */
[----:B------:R-:W-:Y:S01]  /*2840*/  LDGSTS.E [R207+0x2e00], desc[UR26][R52.64], !P4 ;  /* 0x02e0000034cf7fae */ /* 0x000fe2000e1a101a */
[----:B------:R-:W-:Y:S02]  /*2850*/  ISETP.GE.U32.AND P4, PT, R3, 0x7fffffd6, PT ;  /* 0x7fffffd60300780c */ /* 0x000fe40003f86070 */
[C---:B------:R-:W-:Y:S01]  /*2860*/  IMAD.WIDE R64, R30.reuse, 0x4, R42 ;  /* 0x000000041e407825 */ /* 0x040fe200078e022a */
[----:B------:R1:W-:Y:S03]  /*2870*/  STL [R1+0x5b8], R30 ;  /* 0x0005b81e01007387 */ /* 0x0003e60000100800 */
[C---:B------:R-:W-:Y:S01]  /*2880*/  IMAD.WIDE R66, R30.reuse, 0x4, R38 ;  /* 0x000000041e427825 */ /* 0x040fe200078e0226 */
[----:B------:R-:W-:Y:S03]  /*2890*/  LDGSTS.E [R207+0x3000], desc[UR26][R54.64], !P3 ;  /* 0x0300000036cf7fae */ /* 0x000fe6000d9a101a */
[----:B------:R-:W-:Y:S01]  /*28a0*/  IMAD.WIDE R68, R30, 0x4, R36 ;  /* 0x000000041e447825 */ /* 0x000fe200078e0224 */
[----:B------:R-:W-:Y:S01]  /*28b0*/  LDGSTS.E [R207+0x3200], desc[UR26][R56.64], !P3 ;  /* 0x0320000038cf7fae */ /* 0x000fe2000d9a101a */
[----:B-1----:R-:W-:-:S02]  /*28c0*/  SHF.L.U32 R30, R142, 0x3, RZ ;  /* 0x000000038e1e7819 */ /* 0x002fc400000006ff */
[----:B------:R-:W-:Y:S01]  /*28d0*/  VIADD R3, R201, 0xfffffff4 ;  /* 0xfffffff4c9037836 */ /* 0x000fe20000000000 */
[----:B------:R-:W-:Y:S02]  /*28e0*/  LDGSTS.E [R207+0x3400], desc[UR26][R58.64], !P3 ;  /* 0x034000003acf7fae */ /* 0x000fe4000d9a101a */
[C---:B------:R-:W-:Y:S02]  /*28f0*/  IMAD.WIDE R70, R30.reuse, 0x4, R40 ;  /* 0x000000041e467825 */ /* 0x040fe400078e0228 */
[----:B------:R-:W-:Y:S01]  /*2900*/  LDGSTS.E [R207+0x3600], desc[UR26][R60.64], !P3 ;  /* 0x036000003ccf7fae */ /* 0x000fe2000d9a101a */
[----:B------:R-:W-:Y:S01]  /*2910*/  ISETP.GE.U32.AND P3, PT, R3, 0x7fffffd5, PT ;  /* 0x7fffffd50300780c */ /* 0x000fe20003f66070 */
[C---:B------:R-:W-:Y:S02]  /*2920*/  IMAD.WIDE R72, R30.reuse, 0x4, R42 ;  /* 0x000000041e487825 */ /* 0x040fe400078e022a */
[----:B------:R1:W-:Y:S02]  /*2930*/  STL [R1+0x5b4], R30 ;  /* 0x0005b41e01007387 */ /* 0x0003e40000100800 */
[----:B------:R-:W-:-:S02]  /*2940*/  IMAD.WIDE R74, R30, 0x4, R38 ;  /* 0x000000041e4a7825 */ /* 0x000fc400078e0226 */
[----:B------:R-:W-:Y:S02]  /*2950*/  LDGSTS.E [R207+0x3800], desc[UR26][R62.64], !P2 ;  /* 0x038000003ecf7fae */ /* 0x000fe4000d1a101a */
[----:B------:R-:W-:Y:S02]  /*2960*/  IMAD.WIDE R76, R30, 0x4, R36 ;  /* 0x000000041e4c7825 */ /* 0x000fe400078e0224 */
[----:B------:R-:W-:Y:S02]  /*2970*/  LDGSTS.E [R207+0x3a00], desc[UR26][R64.64], !P2 ;  /* 0x03a0000040cf7fae */ /* 0x000fe4000d1a101a */
[----:B------:R-:W-:Y:S02]  /*2980*/  VIADD R3, R201, 0xfffffff3 ;  /* 0xfffffff3c9037836 */ /* 0x000fe40000000000 */
[----:B------:R-:W-:Y:S01]  /*2990*/  LDGSTS.E [R207+0x3c00], desc[UR26][R66.64], !P2 ;  /* 0x03c0000042cf7fae */ /* 0x000fe2000d1a101a */
[----:B-1----:R-:W-:-:S03]  /*29a0*/  IMAD R30, R142, 0x9, RZ ;  /* 0x000000098e1e7824 */ /* 0x002fc600078e02ff */
[----:B------:R-:W-:Y:S01]  /*29b0*/  LDGSTS.E [R207+0x3e00], desc[UR26][R68.64], !P2 ;  /* 0x03e0000044cf7fae */ /* 0x000fe2000d1a101a */
[----:B------:R-:W-:Y:S01]  /*29c0*/  ISETP.GE.U32.AND P2, PT, R3, 0x7fffffd4, PT ;  /* 0x7fffffd40300780c */ /* 0x000fe20003f46070 */
[C---:B------:R-:W-:Y:S02]  /*29d0*/  IMAD.WIDE R78, R30.reuse, 0x4, R40 ;  /* 0x000000041e4e7825 */ /* 0x040fe400078e0228 */
[----:B------:R1:W-:Y:S02]  /*29e0*/  STL [R1+0x5b0], R30 ;  /* 0x0005b01e01007387 */ /* 0x0003e40000100800 */
[C---:B------:R-:W-:Y:S02]  /*29f0*/  IMAD.WIDE R80, R30.reuse, 0x4, R42 ;  /* 0x000000041e507825 */ /* 0x040fe400078e022a */
[----:B------:R-:W-:Y:S02]  /*2a00*/  LDGSTS.E [R207+0x4000], desc[UR26][R70.64], !P0 ;  /* 0x0400000046cf7fae */ /* 0x000fe4000c1a101a */
[----:B------:R-:W-:-:S02]  /*2a10*/  IMAD.WIDE R82, R30, 0x4, R38 ;  /* 0x000000041e527825 */ /* 0x000fc400078e0226 */
[----:B------:R-:W-:Y:S02]  /*2a20*/  LDGSTS.E [R207+0x4200], desc[UR26][R72.64], !P0 ;  /* 0x0420000048cf7fae */ /* 0x000fe4000c1a101a */
[----:B------:R-:W-:Y:S02]  /*2a30*/  IMAD.WIDE R84, R30, 0x4, R36 ;  /* 0x000000041e547825 */ /* 0x000fe400078e0224 */
[----:B------:R-:W-:Y:S02]  /*2a40*/  LDGSTS.E [R207+0x4400], desc[UR26][R74.64], !P0 ;  /* 0x044000004acf7fae */ /* 0x000fe4000c1a101a */
[----:B------:R-:W-:Y:S02]  /*2a50*/  VIADD R3, R201, 0xfffffff2 ;  /* 0xfffffff2c9037836 */ /* 0x000fe40000000000 */
[----:B-1----:R-:W-:Y:S01]  /*2a60*/  IMAD R30, R142, 0xa, RZ ;  /* 0x0000000a8e1e7824 */ /* 0x002fe200078e02ff */
[----:B------:R-:W-:Y:S02]  /*2a70*/  LDGSTS.E [R207+0x4600], desc[UR26][R76.64], !P0 ;  /* 0x046000004ccf7fae */ /* 0x000fe4000c1a101a */
[----:B------:R-:W-:Y:S01]  /*2a80*/  ISETP.GE.U32.AND P0, PT, R3, 0x7fffffd3, PT ;  /* 0x7fffffd30300780c */ /* 0x000fe20003f06070 */
[C---:B------:R-:W-:Y:S01]  /*2a90*/  IMAD.WIDE R86, R30.reuse, 0x4, R40 ;  /* 0x000000041e567825 */ /* 0x040fe200078e0228 */
[----:B------:R-:W-:Y:S03]  /*2aa0*/  LDGSTS.E [R207+0x4800], desc[UR26][R78.64], !P5 ;  /* 0x048000004ecf7fae */ /* 0x000fe6000e9a101a */
[C---:B------:R-:W-:Y:S01]  /*2ab0*/  IMAD.WIDE R88, R30.reuse, 0x4, R42 ;  /* 0x000000041e587825 */ /* 0x040fe200078e022a */
[----:B------:R-:W-:Y:S03]  /*2ac0*/  LDGSTS.E [R207+0x4a00], desc[UR26][R80.64], !P5 ;  /* 0x04a0000050cf7fae */ /* 0x000fe6000e9a101a */
[----:B------:R-:W-:Y:S01]  /*2ad0*/  VIADD R3, R201, 0xfffffff1 ;  /* 0xfffffff1c9037836 */ /* 0x000fe20000000000 */
[----:B------:R-:W-:Y:S01]  /*2ae0*/  LDGSTS.E [R207+0x4c00], desc[UR26][R82.64], !P5 ;  /* 0x04c0000052cf7fae */ /* 0x000fe2000e9a101a */
[----:B------:R-:W-:-:S03]  /*2af0*/  IMAD.WIDE R90, R30, 0x4, R38 ;  /* 0x000000041e5a7825 */ /* 0x000fc600078e0226 */
[----:B------:R1:W-:Y:S01]  /*2b00*/  STL [R1+0x5ac], R30 ;  /* 0x0005ac1e01007387 */ /* 0x0003e20000100800 */
[----:B------:R-:W-:-:S03]  /*2b10*/  IMAD.WIDE R92, R30, 0x4, R36 ;  /* 0x000000041e5c7825 */ /* 0x000fc600078e0224 */
[----:B------:R-:W-:Y:S01]  /*2b20*/  LDGSTS.E [R207+0x4e00], desc[UR26][R84.64], !P5 ;  /* 0x04e0000054cf7fae */ /* 0x000fe2000e9a101a */
[----:B------:R-:W-:Y:S01]  /*2b30*/  ISETP.GE.U32.AND P5, PT, R3, 0x7fffffd2, PT ;  /* 0x7fffffd20300780c */ /* 0x000fe20003fa6070 */
[----:B------:R-:W-:Y:S02]  /*2b40*/  VIADD R3, R201, 0xfffffff0 ;  /* 0xfffffff0c9037836 */ /* 0x000fe40000000000 */
[----:B------:R-:W-:Y:S01]  /*2b50*/  LDGSTS.E [R207+0x5000], desc[UR26][R86.64], !P4 ;  /* 0x0500000056cf7fae */ /* 0x000fe2000e1a101a */
[----:B-1----:R-:W-:-:S03]  /*2b60*/  IMAD R30, R142, 0xc, RZ ;  /* 0x0000000c8e1e7824 */ /* 0x002fc600078e02ff */
[----:B------:R-:W-:Y:S01]  /*2b70*/  LDGSTS.E [R207+0x5200], desc[UR26][R88.64], !P4 ;  /* 0x0520000058cf7fae */ /* 0x000fe2000e1a101a */
[----:B------:R-:W-:-:S03]  /*2b80*/  IMAD.WIDE R96, R30, 0x4, R40 ;  /* 0x000000041e607825 */ /* 0x000fc600078e0228 */
[----:B------:R-:W-:Y:S01]  /*2b90*/  LDGSTS.E [R207+0x5400], desc[UR26][R90.64], !P4 ;  /* 0x054000005acf7fae */ /* 0x000fe2000e1a101a */
[----:B------:R-:W-:-:S03]  /*2ba0*/  IMAD.WIDE R104, R30, 0x4, R42 ;  /* 0x000000041e687825 */ /* 0x000fc600078e022a */
[----:B------:R-:W-:Y:S01]  /*2bb0*/  LDGSTS.E [R207+0x5600], desc[UR26][R92.64], !P4 ;  /* 0x056000005ccf7fae */ /* 0x000fe2000e1a101a */
[----:B------:R-:W-:Y:S01]  /*2bc0*/  ISETP.GE.U32.AND P4, PT, R3, 0x7fffffd1, PT ;  /* 0x7fffffd10300780c */ /* 0x000fe20003f86070 */
[C---:B------:R-:W-:Y:S02]  /*2bd0*/  IMAD.WIDE R106, R30.reuse, 0x4, R38 ;  /* 0x000000041e6a7825 */ /* 0x040fe400078e0226 */
[----:B------:R-:W-:Y:S02]  /*2be0*/  LDGSTS.E [R207+0x5800], desc[UR26][R94.64], !P3 ;  /* 0x058000005ecf7fae */ /* 0x000fe4000d9a101a */
[----:B------:R-:W-:Y:S02]  /*2bf0*/  IMAD.WIDE R108, R30, 0x4, R36 ;  /* 0x000000041e6c7825 */ /* 0x000fe400078e0224 */
[----:B------:R-:W-:Y:S02]  /*2c00*/  LDGSTS.E [R207+0x5a00], desc[UR26][R98.64], !P3 ;  /* 0x05a0000062cf7fae */ /* 0x000fe4000d9a101a */
[----:B------:R-:W-:-:S02]  /*2c10*/  VIADD R3, R201, 0xffffffe0 ;  /* 0xffffffe0c9037836 */ /* 0x000fc40000000000 */
[----:B------:R-:W-:Y:S04]  /*2c20*/  LDGSTS.E [R207+0x5c00], desc[UR26][R100.64], !P3 ;  /* 0x05c0000064cf7fae */ /* 0x000fe8000d9a101a */
[----:B------:R-:W-:Y:S01]  /*2c30*/  LDGSTS.E [R207+0x5e00], desc[UR26][R102.64], !P3 ;  /* 0x05e0000066cf7fae */ /* 0x000fe2000d9a101a */
[----:B------:R-:W-:-:S03]  /*2c40*/  ISETP.GE.U32.AND P3, PT, R3, 0x7fffffc1, PT ;  /* 0x7fffffc10300780c */ /* 0x000fc60003f66070 */
[----:B------:R-:W-:Y:S01]  /*2c50*/  LDGSTS.E [R207+0x6000], desc[UR26][R96.64], !P2 ;  /* 0x0600000060cf7fae */ /* 0x000fe2000d1a101a */
[----:B------:R-:W-:-:S03]  /*2c60*/  SEL R153, RZ, 0x1, P3 ;  /* 0x00000001ff997807 */ /* 0x000fc60001800000 */
[----:B------:R-:W-:Y:S02]  /*2c70*/  STL [R1+0x5a8], R34 ;  /* 0x0005a82201007387 */ /* 0x000fe40000100800 */
[----:B------:R-:W-:Y:S02]  /*2c80*/  IMAD.IADD R28, R153, 0x1, R28 ;  /* 0x00000001991c7824 */ /* 0x000fe400078e021c */
[----:B------:R-:W-:Y:S01]  /*2c90*/  LDGSTS.E [R207+0x6200], desc[UR26][R104.64], !P2 ;  /* 0x0620000068cf7fae */ /* 0x000fe2000d1a101a */
[----:B------:R-:W-:Y:S02]  /*2ca0*/  IMAD.WIDE R152, R24, 0x4, R42 ;  /* 0x0000000418987825 */ /* 0x000fe400078e022a */
[----:B------:R-:W-:Y:S01]  /*2cb0*/  LOP3.LUT R28, R28, 0x3, RZ, 0xc0, !PT ;  /* 0x000000031c1c7812 */ /* 0x000fe200078ec0ff */
[----:B------:R1:W-:Y:S03]  /*2cc0*/  STL [R1+0x5a4], R30 ;  /* 0x0005a41e01007387 */ /* 0x0003e60000100800 */
[----:B------:R-:W-:Y:S01]  /*2cd0*/  IADD3 R28, PT, PT, R28, R31, R6 ;  /* 0x0000001f1c1c7210 */ /* 0x000fe20007ffe006 */
[----:B------:R-:W-:Y:S03]  /*2ce0*/  LDGSTS.E [R207+0x6400], desc[UR26][R106.64], !P2 ;  /* 0x064000006acf7fae */ /* 0x000fe6000d1a101a */
[----:B------:R-:W-:Y:S01]  /*2cf0*/  LOP3.LUT R28, R28, 0xf, RZ, 0xc0, !PT ;  /* 0x0000000f1c1c7812 */ /* 0x000fe200078ec0ff */
[----:B------:R-:W-:Y:S01]  /*2d00*/  LDGSTS.E [R207+0x6600], desc[UR26][R108.64], !P2 ;  /* 0x066000006ccf7fae */ /* 0x000fe2000d1a101a */
[----:B------:R-:W-:Y:S01]  /*2d10*/  ISETP.GE.AND P2, PT, R44, R3, PT ;  /* 0x000000032c00720c */ /* 0x000fe20003f46270 */
[----:B-1----:R-:W-:-:S02]  /*2d20*/  VIADD R30, R201, 0xffffffcc ;  /* 0xffffffccc91e7836 */ /* 0x002fc40000000000 */
[----:B------:R-:W-:Y:S01]  /*2d30*/  LDGSTS.E [R207+0x6800], desc[UR26][R110.64], !P0 ;  /* 0x068000006ecf7fae */ /* 0x000fe2000c1a101a */
[----:B------:R-:W-:Y:S02]  /*2d40*/  VIADD R3, R201, 0xffffffcd ;  /* 0xffffffcdc9037836 */ /* 0x000fe40000000000 */
[----:B------:R-:W-:Y:S01]  /*2d50*/  IMAD R28, R5, 0x10, R28 ;  /* 0x00000010051c7824 */ /* 0x000fe200078e021c */
[----:B------:R-:W-:Y:S02]  /*2d60*/  LDGSTS.E [R207+0x6a00], desc[UR26][R112.64], !P0 ;  /* 0x06a0000070cf7fae */ /* 0x000fe4000c1a101a */
[----:B------:R-:W-:Y:S01]  /*2d70*/  ISETP.GE.U32.AND P6, PT, R3, 0x7fffffae, PT ;  /* 0x7fffffae0300780c */ /* 0x000fe20003fc6070 */
[----:B------:R-:W-:Y:S01]  /*2d80*/  VIADD R3, R201, 0xffffffcf ;  /* 0xffffffcfc9037836 */ /* 0x000fe20000000000 */
[----:B------:R-:W-:Y:S01]  /*2d90*/  LDGSTS.E [R207+0x6c00], desc[UR26][R114.64], !P0 ;  /* 0x06c0000072cf7fae */ /* 0x000fe2000c1a101a */
[----:B------:R-:W-:Y:S02]  /*2da0*/  LOP3.LUT R28, R28, 0xff, RZ, 0xc0, !PT ;  /* 0x000000ff1c1c7812 */ /* 0x000fe400078ec0ff */
[----:B------:R-:W-:Y:S01]  /*2db0*/  SEL R125, RZ, 0x1fffe, P6 ;  /* 0x0001fffeff7d7807 */ /* 0x000fe20003000000 */
[----:B------:R-:W-:Y:S01]  /*2dc0*/  LDGSTS.E [R207+0x6e00], desc[UR26][R116.64], !P0 ;  /* 0x06e0000074cf7fae */ /* 0x000fe2000c1a101a */
[----:B------:R-:W-:-:S02]  /*2dd0*/  ISETP.GE.U32.AND P0, PT, R30, 0x7fffffad, PT ;  /* 0x7fffffad1e00780c */ /* 0x000fc40003f06070 */
[C---:B------:R-:W-:Y:S01]  /*2de0*/  IADD3 R30, PT, PT, R201.reuse, -0x32, RZ ;  /* 0xffffffcec91e7810 */ /* 0x040fe20007ffe0ff */
[----:B------:R1:W-:Y:S01]  /*2df0*/  STL [R1+0x5a0], R32 ;  /* 0x0005a02001007387 */ /* 0x0003e20000100800 */
[----:B------:R-:W-:Y:S02]  /*2e00*/  SEL R120, RZ, 0x1, P0 ;  /* 0x00000001ff787807 */ /* 0x000fe40000000000 */
[----:B------:R-:W-:Y:S01]  /*2e10*/  ISETP.GE.U32.AND P0, PT, R30, 0x7fffffaf, PT ;  /* 0x7fffffaf1e00780c */ /* 0x000fe20003f06070 */
[----:B------:R-:W-:Y:S01]  /*2e20*/  VIADD R30, R201, 0xffffffc8 ;  /* 0xffffffc8c91e7836 */ /* 0x000fe20000000000 */
[----:B------:R-:W-:Y:S01]  /*2e30*/  ISETP.GE.U32.AND P6, PT, R3, 0x7fffffb0, PT ;  /* 0x7fffffb00300780c */ /* 0x000fe20003fc6070 */
[C---:B------:R-:W-:Y:S01]  /*2e40*/  VIADD R3, R201.reuse, 0xffffffc9 ;  /* 0xffffffc9c9037836 */ /* 0x040fe20000000000 */
[----:B------:R-:W-:Y:S01]  /*2e50*/  SEL R118, RZ, 0x4, P0 ;  /* 0x00000004ff767807 */ /* 0x000fe20000000000 */
[----:B------:R-:W-:Y:S01]  /*2e60*/  IMAD.IADD R120, R120, 0x1, R125 ;  /* 0x0000000178787824 */ /* 0x000fe200078e027d */
[----:B------:R-:W-:Y:S01]  /*2e70*/  ISETP.GE.U32.AND P0, PT, R30, 0x7fffffa9, PT ;  /* 0x7fffffa91e00780c */ /* 0x000fe20003f06070 */
[----:B------:R-:W-:Y:S01]  /*2e80*/  VIADD R30, R201, 0xffffffca ;  /* 0xffffffcac91e7836 */ /* 0x000fe20000000000 */
[----:B------:R-:W-:Y:S01]  /*2e90*/  SEL R123, RZ, 0x7fff8, P6 ;  /* 0x0007fff8ff7b7807 */ /* 0x000fe20003000000 */
[----:B------:R-:W-:Y:S01]  /*2ea0*/  STL [R1+0x59c], R138 ;  /* 0x00059c8a01007387 */ /* 0x000fe20000100800 */
[----:B------:R-:W-:Y:S01]  /*2eb0*/  ISETP.GE.U32.AND P6, PT, R3, 0x7fffffaa, PT ;  /* 0x7fffffaa0300780c */ /* 0x000fe20003fc6070 */
[----:B------:R-:W-:Y:S01]  /*2ec0*/  VIADD R3, R201, 0xffffffcb ;  /* 0xffffffcbc9037836 */ /* 0x000fe20000000000 */
[----:B------:R-:W-:-:S02]  /*2ed0*/  SEL R122, RZ, 0x1, P0 ;  /* 0x00000001ff7a7807 */ /* 0x000fc40000000000 */
[----:B------:R-:W-:Y:S01]  /*2ee0*/  ISETP.GE.U32.AND P0, PT, R30, 0x7fffffab, PT ;  /* 0x7fffffab1e00780c */ /* 0x000fe20003f06070 */
[----:B------:R-:W-:Y:S01]  /*2ef0*/  VIADD R30, R201, 0xffffffc4 ;  /* 0xffffffc4c91e7836 */ /* 0x000fe20000000000 */
[----:B------:R-:W-:Y:S02]  /*2f00*/  SEL R127, RZ, 0x1fffe, P6 ;  /* 0x0001fffeff7f7807 */ /* 0x000fe40003000000 */
[----:B------:R-:W-:Y:S02]  /*2f10*/  ISETP.GE.U32.AND P6, PT, R3, 0x7fffffac, PT ;  /* 0x7fffffac0300780c */ /* 0x000fe40003fc6070 */
[----:B-1----:R-:W-:Y:S02]  /*2f20*/  SEL R32, RZ, 0x4, P0 ;  /* 0x00000004ff207807 */ /* 0x002fe40000000000 */
[C---:B------:R-:W-:Y:S02]  /*2f30*/  IADD3 R3, PT, PT, R201.reuse, -0x3b, RZ ;  /* 0xffffffc5c9037810 */ /* 0x040fe40007ffe0ff */
[----:B------:R-:W-:Y:S01]  /*2f40*/  ISETP.GE.U32.AND P0, PT, R30, 0x7fffffa5, PT ;  /* 0x7fffffa51e00780c */ /* 0x000fe20003f06070 */
[----:B------:R-:W-:Y:S01]  /*2f50*/  VIADD R30, R201, 0xffffffc6 ;  /* 0xffffffc6c91e7836 */ /* 0x000fe20000000000 */
[----:B------:R-:W-:-:S02]  /*2f60*/  SEL R121, RZ, 0x7fff8, P6 ;  /* 0x0007fff8ff797807 */ /* 0x000fc40003000000 */
[----:B------:R-:W-:Y:S01]  /*2f70*/  ISETP.GE.U32.AND P6, PT, R3, 0x7fffffa6, PT ;  /* 0x7fffffa60300780c */ /* 0x000fe20003fc6070 */
[C---:B------:R-:W-:Y:S01]  /*2f80*/  VIADD R3, R201.reuse, 0xffffffc7 ;  /* 0xffffffc7c9037836 */ /* 0x040fe20000000000 */
[----:B------:R-:W-:Y:S02]  /*2f90*/  SEL R124, RZ, 0x1, P0 ;  /* 0x00000001ff7c7807 */ /* 0x000fe40000000000 */
[----:B------:R-:W-:Y:S01]  /*2fa0*/  ISETP.GE.U32.AND P0, PT, R30, 0x7fffffa7, PT ;  /* 0x7fffffa71e00780c */ /* 0x000fe20003f06070 */
[----:B------:R-:W-:Y:S01]  /*2fb0*/  VIADD R30, R201, 0xffffffc1 ;  /* 0xffffffc1c91e7836 */ /* 0x000fe20000000000 */
[----:B------:R-:W-:Y:S02]  /*2fc0*/  SEL R129, RZ, 0x1fffe, P6 ;  /* 0x0001fffeff817807 */ /* 0x000fe40003000000 */
[----:B------:R-:W-:Y:S02]  /*2fd0*/  ISETP.GE.U32.AND P6, PT, R3, 0x7fffffa8, PT ;  /* 0x7fffffa80300780c */ /* 0x000fe40003fc6070 */
[----:B------:R-:W-:Y:S01]  /*2fe0*/  SEL R3, RZ, 0x4, P0 ;  /* 0x00000004ff037807 */ /* 0x000fe20000000000 */
[----:B------:R-:W-:Y:S01]  /*2ff0*/  IMAD.IADD R124, R124, 0x1, R129 ;  /* 0x000000017c7c7824 */ /* 0x000fe200078e0281 */
[----:B------:R-:W-:Y:S01]  /*3000*/  ISETP.GE.U32.AND P0, PT, R30, 0x7fffffa2, PT ;  /* 0x7fffffa21e00780c */ /* 0x000fe20003f06070 */
[----:B------:R-:W-:Y:S01]  /*3010*/  VIADD R30, R201, 0xffffffc3 ;  /* 0xffffffc3c91e7836 */ /* 0x000fe20000000000 */
[----:B------:R-:W-:-:S02]  /*3020*/  SEL R34, RZ, 0x7fff8, P6 ;  /* 0x0007fff8ff227807 */ /* 0x000fc40003000000 */
[----:B------:R-:W-:Y:S02]  /*3030*/  ISETP.GE.U32.AND P6, PT, R126, 0x7fffffa3, PT ;  /* 0x7fffffa37e00780c */ /* 0x000fe40003fc6070 */
[----:B------:R-:W-:Y:S02]  /*3040*/  SEL R133, RZ, 0x1fffe, P0 ;  /* 0x0001fffeff857807 */ /* 0x000fe40000000000 */
[----:B------:R-:W-:Y:S02]  /*3050*/  ISETP.GE.U32.AND P0, PT, R30, 0x7fffffa4, PT ;  /* 0x7fffffa41e00780c */ /* 0x000fe40003f06070 */
[C---:B------:R-:W-:Y:S02]  /*3060*/  IADD3 R30, PT, PT, R201.reuse, -0x23, RZ ;  /* 0xffffffddc91e7810 */ /* 0x040fe40007ffe0ff */
[----:B------:R-:W-:Y:S02]  /*3070*/  SEL R126, RZ, 0x4, P6 ;  /* 0x00000004ff7e7807 */ /* 0x000fe40003000000 */
[----:B------:R-:W-:Y:S01]  /*3080*/  ISETP.GE.U32.AND P6, PT, R128, 0x7fffffbd, PT ;  /* 0x7fffffbd8000780c */ /* 0x000fe20003fc6070 */
[----:B------:R-:W-:Y:S01]  /*3090*/  VIADD R128, R201, 0xffffffde ;  /* 0xffffffdec9807836 */ /* 0x000fe20000000000 */
[----:B------:R-:W-:-:S02]  /*30a0*/  SEL R131, RZ, 0x7fff8, P0 ;  /* 0x0007fff8ff837807 */ /* 0x000fc40000000000 */
[----:B------:R-:W-:Y:S01]  /*30b0*/  ISETP.GE.U32.AND P0, PT, R30, 0x7fffffbe, PT ;  /* 0x7fffffbe1e00780c */ /* 0x000fe20003f06070 */
[C---:B------:R-:W-:Y:S01]  /*30c0*/  VIADD R30, R201.reuse, 0xffffffdf ;  /* 0xffffffdfc91e7836 */ /* 0x040fe20000000000 */
[----:B------:R-:W-:Y:S02]  /*30d0*/  SEL R130, RZ, 0x1, P6 ;  /* 0x00000001ff827807 */ /* 0x000fe40003000000 */
[----:B------:R-:W-:Y:S02]  /*30e0*/  ISETP.GE.U32.AND P6, PT, R128, 0x7fffffbf, PT ;  /* 0x7fffffbf8000780c */ /* 0x000fe40003fc6070 */
[----:B------:R-:W-:Y:S02]  /*30f0*/  SEL R141, RZ, 0x1fffe, P0 ;  /* 0x0001fffeff8d7807 */ /* 0x000fe40000000000 */
[----:B------:R-:W-:Y:S01]  /*3100*/  ISETP.GE.U32.AND P0, PT, R30, 0x7fffffc0, PT ;  /* 0x7fffffc01e00780c */ /* 0x000fe20003f06070 */
[C---:B------:R-:W-:Y:S01]  /*3110*/  VIADD R30, R201.reuse, 0xffffffd9 ;  /* 0xffffffd9c91e7836 */ /* 0x040fe20000000000 */
[----:B------:R-:W-:Y:S01]  /*3120*/  SEL R128, RZ, 0x4, P6 ;  /* 0x00000004ff807807 */ /* 0x000fe20003000000 */
[----:B------:R-:W-:Y:S01]  /*3130*/  IMAD.IADD R130, R130, 0x1, R141 ;  /* 0x0000000182827824 */ /* 0x000fe200078e028d */
[----:B------:R-:W-:Y:S01]  /*3140*/  ISETP.GE.U32.AND P6, PT, R132, 0x7fffffb9, PT ;  /* 0x7fffffb98400780c */ /* 0x000fe20003fc6070 */
[----:B------:R-:W-:Y:S01]  /*3150*/  VIADD R132, R201, 0xffffffda ;  /* 0xffffffdac9847836 */ /* 0x000fe20000000000 */
[----:B------:R-:W-:Y:S01]  /*3160*/  SEL R135, RZ, 0x7fff8, P0 ;  /* 0x0007fff8ff877807 */ /* 0x000fe20000000000 */
[----:B------:R-:W-:Y:S01]  /*3170*/  IMAD R141, R23, UR5, RZ ;  /* 0x00000005178d7c24 */ /* 0x000fe2000f8e02ff */
[----:B------:R-:W-:Y:S01]  /*3180*/  ISETP.GE.U32.AND P0, PT, R30, 0x7fffffba, PT ;  /* 0x7fffffba1e00780c */ /* 0x000fe20003f06070 */
[----:B------:R-:W-:Y:S01]  /*3190*/  VIADD R30, R201, 0xffffffdb ;  /* 0xffffffdbc91e7836 */ /* 0x000fe20000000000 */
[----:B------:R-:W-:-:S02]  /*31a0*/  SEL R134, RZ, 0x1, P6 ;  /* 0x00000001ff867807 */ /* 0x000fc40003000000 */
[----:B------:R-:W-:Y:S02]  /*31b0*/  ISETP.GE.U32.AND P6, PT, R132, 0x7fffffbb, PT ;  /* 0x7fffffbb8400780c */ /* 0x000fe40003fc6070 */
[----:B------:R-:W-:Y:S02]  /*31c0*/  SEL R147, RZ, 0x1fffe, P0 ;  /* 0x0001fffeff937807 */ /* 0x000fe40000000000 */
[----:B------:R-:W-:Y:S01]  /*31d0*/  ISETP.GE.U32.AND P0, PT, R30, 0x7fffffbc, PT ;  /* 0x7fffffbc1e00780c */ /* 0x000fe20003f06070 */
[----:B------:R-:W-:Y:S01]  /*31e0*/  VIADD R30, R201, 0xffffffd5 ;  /* 0xffffffd5c91e7836 */ /* 0x000fe20000000000 */
[----:B------:R-:W-:Y:S01]  /*31f0*/  SEL R132, RZ, 0x4, P6 ;  /* 0x00000004ff847807 */ /* 0x000fe20003000000 */
[----:B------:R-:W-:Y:S01]  /*3200*/  IMAD.IADD R134, R134, 0x1, R147 ;  /* 0x0000000186867824 */ /* 0x000fe200078e0293 */
[----:B------:R-:W-:Y:S02]  /*3210*/  ISETP.GE.U32.AND P6, PT, R136, 0x7fffffb5, PT ;  /* 0x7fffffb58800780c */ /* 0x000fe40003fc6070 */
[----:B------:R-:W-:-:S02]  /*3220*/  SEL R145, RZ, 0x7fff8, P0 ;  /* 0x0007fff8ff917807 */ /* 0x000fc40000000000 */
[----:B------:R-:W-:Y:S01]  /*3230*/  ISETP.GE.U32.AND P0, PT, R30, 0x7fffffb6, PT ;  /* 0x7fffffb61e00780c */ /* 0x000fe20003f06070 */
[C---:B------:R-:W-:Y:S01]  /*3240*/  VIADD R30, R201.reuse, 0xffffffd0 ;  /* 0xffffffd0c91e7836 */ /* 0x040fe20000000000 */
[----:B------:R-:W-:Y:S02]  /*3250*/  SEL R136, RZ, 0x1, P6 ;  /* 0x00000001ff887807 */ /* 0x000fe40003000000 */
[----:B------:R-:W-:Y:S01]  /*3260*/  ISETP.GE.U32.AND P6, PT, R144, 0x7fffffb7, PT ;  /* 0x7fffffb79000780c */ /* 0x000fe20003fc6070 */
[C---:B------:R-:W-:Y:S01]  /*3270*/  VIADD R144, R201.reuse, 0xffffffd1 ;  /* 0xffffffd1c9907836 */ /* 0x040fe20000000000 */
        /* <DEDUP_REMOVED lines=8> */
[----:B------:R-:W-:Y:S02]  /*3300*/  IADD3 R148, PT, PT, R201, -0x2d, RZ ;  /* 0xffffffd3c9947810 */ /* 0x000fe40007ffe0ff */
[----:B------:R-:W-:Y:S02]  /*3310*/  SEL R151, RZ, 0x1fffe, P6 ;  /* 0x0001fffeff977807 */ /* 0x000fe40003000000 */
[----:B------:R-:W-:Y:S02]  /*3320*/  ISETP.GE.U32.AND P6, PT, R144, 0x7fffffb8, PT ;  /* 0x7fffffb89000780c */ /* 0x000fe40003fc6070 */
[----:B------:R-:W-:Y:S01]  /*3330*/  SEL R144, RZ, 0x4, P0 ;  /* 0x00000004ff907807 */ /* 0x000fe20000000000 */
[----:B------:R-:W-:Y:S01]  /*3340*/  IMAD.IADD R146, R146, 0x1, R151 ;  /* 0x0000000192927824 */ /* 0x000fe200078e0297 */
[----:B------:R-:W-:Y:S01]  /*3350*/  ISETP.GE.U32.AND P0, PT, R148, 0x7fffffb4, PT ;  /* 0x7fffffb49400780c */ /* 0x000fe20003f06070 */
[----:B------:R-:W-:Y:S01]  /*3360*/  IMAD.IADD R148, R33, 0x1, R12 ;  /* 0x0000000121947824 */ /* 0x000fe200078e020c */
[----:B------:R-:W-:Y:S01]  /*3370*/  SEL R5, RZ, 0x7fff8, P6 ;  /* 0x0007fff8ff057807 */ /* 0x000fe20003000000 */
[----:B------:R-:W-:Y:S01]  /*3380*/  IMAD.WIDE R150, R24, 0x4, R40 ;  /* 0x0000000418967825 */ /* 0x000fe200078e0228 */
[----:B------:R-:W-:-:S02]  /*3390*/  SEL R33, RZ, 0x7fff8, P0 ;  /* 0x0007fff8ff217807 */ /* 0x000fc40000000000 */
[----:B------:R-:W-:Y:S01]  /*33a0*/  ISETP.GE.U32.AND P0, PT, R45, 0x7fffffa1, PT ;  /* 0x7fffffa12d00780c */ /* 0x000fe20003f06070 */
[----:B------:R-:W-:Y:S01]  /*33b0*/  IMAD R45, R142, 0xf, RZ ;  /* 0x0000000f8e2d7824 */ /* 0x000fe200078e02ff */
[----:B------:R-:W-:Y:S02]  /*33c0*/  LOP3.LUT R148, R148, 0x3, RZ, 0xc0, !PT ;  /* 0x0000000394947812 */ /* 0x000fe400078ec0ff */
[----:B------:R-:W-:Y:S02]  /*33d0*/  SEL R12, RZ, 0x1, P0 ;  /* 0x00000001ff0c7807 */ /* 0x000fe40000000000 */
[----:B------:R-:W-:Y:S01]  /*33e0*/  IADD3 R29, PT, PT, R148, R29, R8 ;  /* 0x0000001d941d7210 */ /* 0x000fe20007ffe008 */
[----:B------:R-:W-:Y:S01]  /*33f0*/  IMAD.WIDE R148, R26, 0x4, R36 ;  /* 0x000000041a947825 */ /* 0x000fe200078e0224 */
[----:B------:R-:W-:Y:S01]  /*3400*/  LOP3.LUT R146, R146, 0x3, RZ, 0xc0, !PT ;  /* 0x0000000392927812 */ /* 0x000fe200078ec0ff */
[----:B------:R-:W-:Y:S01]  /*3410*/  STL [R1+0x598], R45 ;  /* 0x0005982d01007387 */ /* 0x000fe20000100800 */
[----:B------:R-:W-:Y:S01]  /*3420*/  LOP3.LUT R136, R136, 0x3, RZ, 0xc0, !PT ;  /* 0x0000000388887812 */ /* 0x000fe200078ec0ff */
[----:B------:R-:W-:Y:S01]  /*3430*/  IMAD.IADD R12, R12, 0x1, R133 ;  /* 0x000000010c0c7824 */ /* 0x000fe200078e0285 */
[----:B------:R-:W-:Y:S01]  /*3440*/  IADD3 R33, PT, PT, R146, R33, R144 ;  /* 0x0000002192217210 */ /* 0x000fe20007ffe090 */
[----:B------:R-:W-:Y:S01]  /*3450*/  IMAD R29, R29, 0x1000, R0 ;  /* 0x000010001d1d7824 */ /* 0x000fe200078e0200 */
[----:B------:R-:W-:Y:S01]  /*3460*/  IADD3 R122, PT, PT, R122, R127, RZ ;  /* 0x0000007f7a7a7210 */ /* 0x000fe20007ffe0ff */
[----:B------:R-:W-:Y:S01]  /*3470*/  IMAD.WIDE R146, R26, 0x4, R38 ;  /* 0x000000041a927825 */ /* 0x000fe200078e0226 */
[----:B------:R-:W-:Y:S01]  /*3480*/  LOP3.LUT R12, R12, 0x3, RZ, 0xc0, !PT ;  /* 0x000000030c0c7812 */ /* 0x000fe200078ec0ff */
[----:B------:R1:W-:Y:S01]  /*3490*/  STL [R1+0x594], R26 ;  /* 0x0005941a01007387 */ /* 0x0003e20000100800 */
[----:B------:R-:W-:Y:S01]  /*34a0*/  LOP3.LUT R8, R120, 0x3, RZ, 0xc0, !PT ;  /* 0x0000000378087812 */ /* 0x000fe200078ec0ff */
[----:B------:R-:W-:Y:S01]  /*34b0*/  IMAD.IADD R28, R29, 0x1, R28 ;  /* 0x000000011d1c7824 */ /* 0x000fe200078e021c */
[----:B------:R-:W-:Y:S01]  /*34c0*/  LOP3.LUT R124, R124, 0x3, RZ, 0xc0, !PT ;  /* 0x000000037c7c7812 */ /* 0x000fe200078ec0ff */
[----:B------:R2:W-:Y:S01]  /*34d0*/  STL [R1+0x590], R24 ;  /* 0x0005901801007387 */ /* 0x0005e20000100800 */
[----:B------:R-:W-:Y:S01]  /*34e0*/  IADD3 R12, PT, PT, R12, R131, R126 ;  /* 0x000000830c0c7210 */ /* 0x000fe20007ffe07e */
[----:B------:R-:W-:Y:S01]  /*34f0*/  IMAD.WIDE R126, R45, 0x4, R40 ;  /* 0x000000042d7e7825 */ /* 0x000fe200078e0228 */
[----:B------:R-:W-:-:S02]  /*3500*/  IADD3 R5, PT, PT, R136, R5, R30 ;  /* 0x0000000588057210 */ /* 0x000fc40007ffe01e */
[----:B------:R-:W-:Y:S02]  /*3510*/  LOP3.LUT R0, R33, 0xf, RZ, 0xc0, !PT ;  /* 0x0000000f21007812 */ /* 0x000fe400078ec0ff */
[----:B------:R-:W-:Y:S02]  /*3520*/  LOP3.LUT R4, R122, 0x3, RZ, 0xc0, !PT ;  /* 0x000000037a047812 */ /* 0x000fe400078ec0ff */
[----:B------:R-:W-:Y:S01]  /*3530*/  IADD3 R8, PT, PT, R8, R123, R118 ;  /* 0x0000007b08087210 */ /* 0x000fe20007ffe076 */
[----:B------:R-:W-:Y:S01]  /*3540*/  IMAD R5, R5, 0x10, R0 ;  /* 0x0000001005057824 */ /* 0x000fe200078e0200 */
[----:B------:R-:W-:Y:S01]  /*3550*/  IADD3 R7, PT, PT, R124, R34, R3 ;  /* 0x000000227c077210 */ /* 0x000fe20007ffe003 */
[----:B------:R-:W-:Y:S01]  /*3560*/  IMAD.WIDE R118, R138, 0x4, R40 ;  /* 0x000000048a767825 */ /* 0x000fe200078e0228 */
[----:B------:R-:W-:Y:S02]  /*3570*/  LOP3.LUT R12, R12, 0xf, RZ, 0xc0, !PT ;  /* 0x0000000f0c0c7812 */ /* 0x000fe400078ec0ff */
[----:B------:R-:W-:Y:S01]  /*3580*/  IADD3 R4, PT, PT, R4, R121, R32 ;  /* 0x0000007904047210 */ /* 0x000fe20007ffe020 */
[----:B------:R-:W-:Y:S01]  /*3590*/  IMAD.WIDE R120, R138, 0x4, R42 ;  /* 0x000000048a787825 */ /* 0x000fe200078e022a */
[----:B------:R-:W-:Y:S01]  /*35a0*/  LOP3.LUT R6, R130, 0x3, RZ, 0xc0, !PT ;  /* 0x0000000382067812 */ /* 0x000fe200078ec0ff */
[----:B------:R-:W-:Y:S01]  /*35b0*/  LDGSTS.E [R207+0x7000], desc[UR26][R118.64], !P5 ;  /* 0x0700000076cf7fae */ /* 0x000fe2000e9a101a */
[----:B------:R-:W-:Y:S01]  /*35c0*/  LOP3.LUT R0, R28, 0xffff, RZ, 0xc0, !PT ;  /* 0x0000ffff1c007812 */ /* 0x000fe200078ec0ff */
[----:B------:R-:W-:Y:S01]  /*35d0*/  IMAD.WIDE R122, R138, 0x4, R38 ;  /* 0x000000048a7a7825 */ /* 0x000fe200078e0226 */
[----:B------:R-:W-:Y:S01]  /*35e0*/  LOP3.LUT R3, R134, 0x3, RZ, 0xc0, !PT ;  /* 0x0000000386037812 */ /* 0x000fe200078ec0ff */
[----:B------:R-:W-:Y:S01]  /*35f0*/  LDGSTS.E [R207+0x7200], desc[UR26][R120.64], !P5 ;  /* 0x0720000078cf7fae */ /* 0x000fe2000e9a101a */
[----:B------:R-:W-:Y:S01]  /*3600*/  IADD3 R6, PT, PT, R6, R135, R128 ;  /* 0x0000008706067210 */ /* 0x000fe20007ffe080 */
[----:B------:R-:W-:Y:S01]  /*3610*/  IMAD.WIDE R124, R138, 0x4, R36 ;  /* 0x000000048a7c7825 */ /* 0x000fe200078e0224 */
[----:B------:R-:W-:Y:S01]  /*3620*/  IADD3 R3, PT, PT, R3, R145, R132 ;  /* 0x0000009103037210 */ /* 0x000fe20007ffe084 */
[----:B------:R-:W-:Y:S01]  /*3630*/  LDGSTS.E [R207+0x7400], desc[UR26][R122.64], !P5 ;  /* 0x074000007acf7fae */ /* 0x000fe2000e9a101a */
[----:B------:R-:W-:Y:S01]  /*3640*/  LOP3.LUT R5, R5, 0xff, RZ, 0xc0, !PT ;  /* 0x000000ff05057812 */ /* 0x000fe200078ec0ff */
[----:B------:R-:W-:Y:S01]  /*3650*/  IMAD R7, R7, 0x10, R12 ;  /* 0x0000001007077824 */ /* 0x000fe200078e020c */
[----:B------:R-:W-:Y:S01]  /*3660*/  SHF.R.U32.HI R12, RZ, 0xf, R0 ;  /* 0x0000000fff0c7819 */ /* 0x000fe20000011600 */
[C---:B------:R-:W-:Y:S01]  /*3670*/  IMAD.WIDE R128, R45.reuse, 0x4, R42 ;  /* 0x000000042d807825 */ /* 0x040fe200078e022a */
[----:B------:R-:W-:Y:S02]  /*3680*/  LDGSTS.E [R207+0x7600], desc[UR26][R124.64], !P5 ;  /* 0x076000007ccf7fae */ /* 0x000fe4000e9a101a */
[----:B------:R-:W-:Y:S01]  /*3690*/  LOP3.LUT P5, RZ, R12, 0x1, RZ, 0xc0, !PT ;  /* 0x000000010cff7812 */ /* 0x000fe200078ac0ff */
[----:B------:R-:W-:Y:S01]  /*36a0*/  IMAD.WIDE R130, R45, 0x4, R38 ;  /* 0x000000042d827825 */ /* 0x000fe200078e0226 */
[----:B------:R-:W-:Y:S01]  /*36b0*/  SHF.R.U32.HI R12, RZ, 0xe, R0 ;  /* 0x0000000eff0c7819 */ /* 0x000fe20000011600 */
[----:B------:R-:W-:Y:S01]  /*36c0*/  LDGSTS.E [R207+0x7800], desc[UR26][R126.64], !P4 ;  /* 0x078000007ecf7fae */ /* 0x000fe2000e1a101a */
[----:B------:R-:W-:Y:S01]  /*36d0*/  LOP3.LUT R7, R7, 0xff, RZ, 0xc0, !PT ;  /* 0x000000ff07077812 */ /* 0x000fe200078ec0ff */
[----:B------:R-:W-:-:S02]  /*36e0*/  IMAD.WIDE R132, R45, 0x4, R36 ;  /* 0x000000042d847825 */ /* 0x000fc400078e0224 */
[----:B------:R-:W-:Y:S02]  /*36f0*/  LDGSTS.E [R207+0x7a00], desc[UR26][R128.64], !P4 ;  /* 0x07a0000080cf7fae */ /* 0x000fe4000e1a101a */
[C---:B------:R-:W-:Y:S02]  /*3700*/  IMAD.WIDE R134, R26.reuse, 0x4, R40 ;  /* 0x000000041a867825 */ /* 0x040fe400078e0228 */
[----:B------:R-:W-:Y:S02]  /*3710*/  LDGSTS.E [R207+0x7c00], desc[UR26][R130.64], !P4 ;  /* 0x07c0000082cf7fae */ /* 0x000fe4000e1a101a */
[----:B------:R-:W-:Y:S02]  /*3720*/  IMAD.WIDE R144, R26, 0x4, R42 ;  /* 0x000000041a907825 */ /* 0x000fe400078e022a */
[----:B------:R-:W-:Y:S01]  /*3730*/  LDGSTS.E [R207+0x7e00], desc[UR26][R132.64], !P4 ;  /* 0x07e0000084cf7fae */ /* 0x000fe2000e1a101a */
[----:B------:R-:W-:Y:S01]  /*3740*/  LOP3.LUT P4, RZ, R12, 0x1, RZ, 0xc0, !PT ;  /* 0x000000010cff7812 */ /* 0x000fe2000788c0ff */
[C---:B-1----:R-:W-:Y:S01]  /*3750*/  IMAD R26, R142.reuse, 0x12, RZ ;  /* 0x000000128e1a7824 */ /* 0x042fe200078e02ff */
[----:B------:R-:W-:Y:S01]  /*3760*/  SHF.R.U32.HI R12, RZ, 0xd, R0 ;  /* 0x0000000dff0c7819 */ /* 0x000fe20000011600 */
[----:B------:R-:W-:Y:S01]  /*3770*/  LDGSTS.E [R207+0x8000], desc[UR26][R134.64], P5 ;  /* 0x0800000086cf7fae */ /* 0x000fe2000a9a101a */
[----:B--2---:R-:W-:-:S02]  /*3780*/  IMAD R24, R142, 0x13, RZ ;  /* 0x000000138e187824 */ /* 0x004fc400078e02ff */
[C---:B------:R-:W-:Y:S01]  /*3790*/  IMAD.WIDE R158, R26.reuse, 0x4, R40 ;  /* 0x000000041a9e7825 */ /* 0x040fe200078e0228 */
[----:B------:R-:W-:Y:S03]  /*37a0*/  LDGSTS.E [R207+0x8200], desc[UR26][R144.64], P5 ;  /* 0x0820000090cf7fae */ /* 0x000fe6000a9a101a */
[C---:B------:R-:W-:Y:S01]  /*37b0*/  IMAD.WIDE R160, R26.reuse, 0x4, R42 ;  /* 0x000000041aa07825 */ /* 0x040fe200078e022a */
[----:B------:R-:W-:Y:S03]  /*37c0*/  LDGSTS.E [R207+0x8400], desc[UR26][R146.64], P5 ;  /* 0x0840000092cf7fae */ /* 0x000fe6000a9a101a */
[----:B------:R-:W-:Y:S01]  /*37d0*/  IMAD.WIDE R162, R26, 0x4, R38 ;  /* 0x000000041aa27825 */ /* 0x000fe200078e0226 */
[----:B------:R-:W-:Y:S01]  /*37e0*/  LDGSTS.E [R207+0x8600], desc[UR26][R148.64], P5 ;  /* 0x0860000094cf7fae */ /* 0x000fe2000a9a101a */
[----:B------:R-:W-:-:S02]  /*37f0*/  LOP3.LUT P5, RZ, R12, 0x1, RZ, 0xc0, !PT ;  /* 0x000000010cff7812 */ /* 0x000fc400078ac0ff */
[----:B------:R-:W-:Y:S01]  /*3800*/  SHF.R.U32.HI R12, RZ, 0xc, R0 ;  /* 0x0000000cff0c7819 */ /* 0x000fe20000011600 */
[----:B------:R-:W-:Y:S01]  /*3810*/  LDGSTS.E [R207+0x8800], desc[UR26][R150.64], P4 ;  /* 0x0880000096cf7fae */ /* 0x000fe2000a1a101a */
[----:B------:R-:W-:-:S03]  /*3820*/  IMAD.WIDE R164, R26, 0x4, R36 ;  /* 0x000000041aa47825 */ /* 0x000fc600078e0224 */
[----:B------:R-:W-:Y:S01]  /*3830*/  LDGSTS.E [R207+0x8a00], desc[UR26][R152.64], P4 ;  /* 0x08a0000098cf7fae */ /* 0x000fe2000a1a101a */
[----:B------:R-:W-:-:S03]  /*3840*/  IMAD.WIDE R166, R24, 0x4, R40 ;  /* 0x0000000418a67825 */ /* 0x000fc600078e0228 */
[----:B------:R-:W-:Y:S01]  /*3850*/  LDGSTS.E [R207+0x8c00], desc[UR26][R154.64], P4 ;  /* 0x08c000009acf7fae */ /* 0x000fe2000a1a101a */
[----:B------:R-:W-:-:S03]  /*3860*/  IMAD.WIDE R168, R24, 0x4, R42 ;  /* 0x0000000418a87825 */ /* 0x000fc600078e022a */
[----:B------:R-:W-:Y:S01]  /*3870*/  LDGSTS.E [R207+0x8e00], desc[UR26][R156.64], P4 ;  /* 0x08e000009ccf7fae */ /* 0x000fe2000a1a101a */
[----:B------:R-:W-:Y:S01]  /*3880*/  LOP3.LUT P4, RZ, R12, 0x1, RZ, 0xc0, !PT ;  /* 0x000000010cff7812 */ /* 0x000fe2000788c0ff */
[C---:B------:R-:W-:Y:S01]  /*3890*/  IMAD.WIDE R170, R24.reuse, 0x4, R38 ;  /* 0x0000000418aa7825 */ /* 0x040fe200078e0226 */
[----:B------:R-:W-:Y:S01]  /*38a0*/  SHF.R.U32.HI R12, RZ, 0xb, R0 ;  /* 0x0000000bff0c7819 */ /* 0x000fe20000011600 */
[----:B------:R-:W-:Y:S02]  /*38b0*/  LDGSTS.E [R207+0x9000], desc[UR26][R158.64], P5 ;  /* 0x090000009ecf7fae */ /* 0x000fe4000a9a101a */
[----:B------:R-:W-:Y:S02]  /*38c0*/  IMAD.WIDE R172, R24, 0x4, R36 ;  /* 0x0000000418ac7825 */ /* 0x000fe400078e0224 */
[----:B------:R-:W-:Y:S02]  /*38d0*/  LDGSTS.E [R207+0x9200], desc[UR26][R160.64], P5 ;  /* 0x09200000a0cf7fae */ /* 0x000fe4000a9a101a */
[----:B------:R-:W-:-:S02]  /*38e0*/  IMAD.SHL.U32 R4, R4, 0x100, RZ ;  /* 0x0000010004047824 */ /* 0x000fc400078e00ff */
[----:B------:R-:W-:Y:S01]  /*38f0*/  LDGSTS.E [R207+0x9400], desc[UR26][R162.64], P5 ;  /* 0x09400000a2cf7fae */ /* 0x000fe2000a9a101a */
[----:B------:R-:W-:Y:S02]  /*3900*/  IMAD.SHL.U32 R3, R3, 0x100, RZ ;  /* 0x0000010003037824 */ /* 0x000fe400078e00ff */
[----:B------:R-:W-:Y:S01]  /*3910*/  LOP3.LUT R4, R4, 0xf00, RZ, 0xe2, !PT ;  /* 0x00000f0004047812 */ /* 0x000fe200078ee2ff */
[----:B------:R-:W-:Y:S01]  /*3920*/  LDGSTS.E [R207+0x9600], desc[UR26][R164.64], P5 ;  /* 0x09600000a4cf7fae */ /* 0x000fe2000a9a101a */
[----:B------:R-:W-:Y:S02]  /*3930*/  LOP3.LUT P5, RZ, R12, 0x1, RZ, 0xc0, !PT ;  /* 0x000000010cff7812 */ /* 0x000fe400078ac0ff */
[----:B------:R-:W-:Y:S01]  /*3940*/  SHF.R.U32.HI R12, RZ, 0xa, R0 ;  /* 0x0000000aff0c7819 */ /* 0x000fe20000011600 */
[----:B------:R-:W-:Y:S01]  /*3950*/  LDGSTS.E [R207+0x9800], desc[UR26][R166.64], P4 ;  /* 0x09800000a6cf7fae */ /* 0x000fe2000a1a101a */
[----:B------:R-:W-:Y:S01]  /*3960*/  IMAD R8, R8, 0x1000, R4 ;  /* 0x0000100008087824 */ /* 0x000fe200078e0204 */
[----:B------:R-:W-:-:S02]  /*3970*/  LOP3.LUT R3, R3, 0xf00, RZ, 0xe2, !PT ;  /* 0x00000f0003037812 */ /* 0x000fc400078ee2ff */
[----:B------:R-:W-:Y:S01]  /*3980*/  LDGSTS.E [R207+0x9a00], desc[UR26][R168.64], P4 ;  /* 0x09a00000a8cf7fae */ /* 0x000fe2000a1a101a */
[----:B------:R-:W-:Y:S02]  /*3990*/  IMAD.IADD R7, R8, 0x1, R7 ;  /* 0x0000000108077824 */ /* 0x000fe400078e0207 */
[----:B------:R-:W-:Y:S01]  /*39a0*/  IMAD R3, R6, 0x1000, R3 ;  /* 0x0000100006037824 */ /* 0x000fe200078e0203 */
[----:B------:R1:W-:Y:S01]  /*39b0*/  STL [R1+0x58c], R26 ;  /* 0x00058c1a01007387 */ /* 0x0003e20000100800 */
[----:B------:R-:W-:Y:S01]  /*39c0*/  IMAD R8, R16, UR5, RZ ;  /* 0x0000000510087c24 */ /* 0x000fe2000f8e02ff */
[----:B------:R-:W-:Y:S01]  /*39d0*/  LOP3.LUT R6, R200, 0x60, RZ, 0xc0, !PT ;  /* 0x00000060c8067812 */ /* 0x000fe200078ec0ff */
[----:B------:R-:W-:Y:S01]  /*39e0*/  IMAD.IADD R3, R3, 0x1, R5 ;  /* 0x0000000103037824 */ /* 0x000fe200078e0205 */
[----:B------:R-:W-:Y:S01]  /*39f0*/  LDGSTS.E [R207+0x9c00], desc[UR26][R170.64], P4 ;  /* 0x09c00000aacf7fae */ /* 0x000fe2000a1a101a */
[----:B------:R-:W-:Y:S01]  /*3a00*/  IMAD R16, R19, UR5, RZ ;  /* 0x0000000513107c24 */ /* 0x000fe2000f8e02ff */
[----:B------:R-:W-:-:S02]  /*3a10*/  SHF.L.U32 R200, R142, 0x5, RZ ;  /* 0x000000058ec87819 */ /* 0x000fc400000006ff */
[----:B------:R-:W-:Y:S01]  /*3a20*/  LDGSTS.E [R207+0x9e00], desc[UR26][R172.64], P4 ;  /* 0x09e00000accf7fae */ /* 0x000fe2000a1a101a */
[----:B------:R-:W-:Y:S01]  /*3a30*/  LOP3.LUT P4, RZ, R12, 0x1, RZ, 0xc0, !PT ;  /* 0x000000010cff7812 */ /* 0x000fe2000788c0ff */
[----:B-1----:R-:W-:Y:S01]  /*3a40*/  IMAD R26, R142, 0x14, RZ ;  /* 0x000000148e1a7824 */ /* 0x002fe200078e02ff */
[----:B------:R-:W-:Y:S01]  /*3a50*/  SHF.R.U32.HI R12, RZ, 0x9, R0 ;  /* 0x00000009ff0c7819 */ /* 0x000fe20000011600 */
[----:B------:R1:W-:Y:S02]  /*3a60*/  STL [R1+0x588], R24 ;  /* 0x0005881801007387 */ /* 0x0003e40000100800 */
[C---:B------:R-:W-:Y:S02]  /*3a70*/  IMAD.WIDE R174, R26.reuse, 0x4, R40 ;  /* 0x000000041aae7825 */ /* 0x040fe400078e0228 */
[----:B------:R2:W-:Y:S02]  /*3a80*/  STL [R1+0x584], R26 ;  /* 0x0005841a01007387 */ /* 0x0005e40000100800 */
[----:B------:R-:W-:-:S02]  /*3a90*/  IMAD.WIDE R176, R26, 0x4, R42 ;  /* 0x000000041ab07825 */ /* 0x000fc400078e022a */
[----:B------:R-:W-:Y:S02]  /*3aa0*/  LDGSTS.E [R207+0xa000], desc[UR26][R174.64], P5 ;  /* 0x0a000000aecf7fae */ /* 0x000fe4000a9a101a */
[----:B-1----:R-:W-:Y:S02]  /*3ab0*/  IMAD R24, R142, 0x15, RZ ;  /* 0x000000158e187824 */ /* 0x002fe400078e02ff */
[C---:B------:R-:W-:Y:S01]  /*3ac0*/  IMAD.WIDE R178, R26.reuse, 0x4, R38 ;  /* 0x000000041ab27825 */ /* 0x040fe200078e0226 */
[----:B------:R-:W-:Y:S03]  /*3ad0*/  LDGSTS.E [R207+0xa200], desc[UR26][R176.64], P5 ;  /* 0x0a200000b0cf7fae */ /* 0x000fe6000a9a101a */
[----:B------:R-:W-:Y:S01]  /*3ae0*/  IMAD.WIDE R180, R26, 0x4, R36 ;  /* 0x000000041ab47825 */ /* 0x000fe200078e0224 */
[----:B------:R-:W-:Y:S03]  /*3af0*/  LDGSTS.E [R207+0xa400], desc[UR26][R178.64], P5 ;  /* 0x0a400000b2cf7fae */ /* 0x000fe6000a9a101a */
[----:B------:R-:W-:Y:S01]  /*3b00*/  IMAD.WIDE R182, R24, 0x4, R40 ;  /* 0x0000000418b67825 */ /* 0x000fe200078e0228 */
[----:B------:R-:W-:Y:S01]  /*3b10*/  LDGSTS.E [R207+0xa600], desc[UR26][R180.64], P5 ;  /* 0x0a600000b4cf7fae */ /* 0x000fe2000a9a101a */
[----:B------:R-:W-:-:S02]  /*3b20*/  LOP3.LUT P5, RZ, R12, 0x1, RZ, 0xc0, !PT ;  /* 0x000000010cff7812 */ /* 0x000fc400078ac0ff */
[C---:B------:R-:W-:Y:S01]  /*3b30*/  IMAD.WIDE R184, R24.reuse, 0x4, R42 ;  /* 0x0000000418b87825 */ /* 0x040fe200078e022a */
[----:B------:R-:W-:Y:S01]  /*3b40*/  SHF.R.U32.HI R12, RZ, 0x8, R0 ;  /* 0x00000008ff0c7819 */ /* 0x000fe20000011600 */
[----:B------:R-:W-:Y:S02]  /*3b50*/  LDGSTS.E [R207+0xa800], desc[UR26][R182.64], P4 ;  /* 0x0a800000b6cf7fae */ /* 0x000fe4000a1a101a */
[C---:B------:R-:W-:Y:S02]  /*3b60*/  IMAD.WIDE R186, R24.reuse, 0x4, R38 ;  /* 0x0000000418ba7825 */ /* 0x040fe400078e0226 */
[----:B------:R-:W-:Y:S02]  /*3b70*/  LDGSTS.E [R207+0xaa00], desc[UR26][R184.64], P4 ;  /* 0x0aa00000b8cf7fae */ /* 0x000fe4000a1a101a */
[----:B------:R-:W-:Y:S02]  /*3b80*/  IMAD.WIDE R188, R24, 0x4, R36 ;  /* 0x0000000418bc7825 */ /* 0x000fe400078e0224 */
[----:B------:R-:W-:Y:S02]  /*3b90*/  LDGSTS.E [R207+0xac00], desc[UR26][R186.64], P4 ;  /* 0x0ac00000bacf7fae */ /* 0x000fe4000a1a101a */
[----:B--2---:R-:W-:-:S02]  /*3ba0*/  IMAD R26, R142, 0x16, RZ ;  /* 0x000000168e1a7824 */ /* 0x004fc400078e02ff */
[----:B------:R-:W-:Y:S01]  /*3bb0*/  LDGSTS.E [R207+0xae00], desc[UR26][R188.64], P4 ;  /* 0x0ae00000bccf7fae */ /* 0x000fe2000a1a101a */
[----:B------:R-:W-:Y:S01]  /*3bc0*/  LOP3.LUT P4, RZ, R12, 0x1, RZ, 0xc0, !PT ;  /* 0x000000010cff7812 */ /* 0x000fe2000788c0ff */
[C---:B------:R-:W-:Y:S01]  /*3bd0*/  IMAD.WIDE R190, R26.reuse, 0x4, R40 ;  /* 0x000000041abe7825 */ /* 0x040fe200078e0228 */
[----:B------:R-:W-:Y:S01]  /*3be0*/  SHF.R.U32.HI R12, RZ, 0x7, R0 ;  /* 0x00000007ff0c7819 */ /* 0x000fe20000011600 */
[----:B------:R1:W-:Y:S02]  /*3bf0*/  STL [R1+0x580], R24 ;  /* 0x0005801801007387 */ /* 0x0003e40000100800 */
[C---:B------:R-:W-:Y:S02]  /*3c00*/  IMAD.WIDE R192, R26.reuse, 0x4, R42 ;  /* 0x000000041ac07825 */ /* 0x040fe400078e022a */
[----:B------:R-:W-:Y:S02]  /*3c10*/  LDGSTS.E [R207+0xb000], desc[UR26][R190.64], P5 ;  /* 0x0b000000becf7fae */ /* 0x000fe4000a9a101a */
[----:B------:R-:W-:-:S02]  /*3c20*/  IMAD.WIDE R194, R26, 0x4, R38 ;  /* 0x000000041ac27825 */ /* 0x000fc400078e0226 */
[----:B------:R-:W-:Y:S02]  /*3c30*/  LDGSTS.E [R207+0xb200], desc[UR26][R192.64], P5 ;  /* 0x0b200000c0cf7fae */ /* 0x000fe4000a9a101a */
[----:B-1----:R-:W-:Y:S02]  /*3c40*/  IMAD R24, R142, 0x17, RZ ;  /* 0x000000178e187824 */ /* 0x002fe400078e02ff */
        /* <DEDUP_REMOVED lines=11> */
[----:B------:R1:W-:Y:S04]  /*3d00*/  STL [R1+0x57c], R26 ;  /* 0x00057c1a01007387 */ /* 0x0003e80000100800 */
[----:B------:R-:W-:Y:S04]  /*3d10*/  LDGSTS.E [R207+0xbc00], desc[UR26][R210.64], P4 ;  /* 0x0bc00000d2cf7fae */ /* 0x000fe8000a1a101a */
[----:B------:R-:W-:Y:S01]  /*3d20*/  LDGSTS.E [R207+0xbe00], desc[UR26][R212.64], P4 ;  /* 0x0be00000d4cf7fae */ /* 0x000fe2000a1a101a */
[----:B------:R-:W-:Y:S01]  /*3d30*/  LOP3.LUT P4, RZ, R12, 0x1, RZ, 0xc0, !PT ;  /* 0x000000010cff7812 */ /* 0x000fe2000788c0ff */
[----:B-1----:R-:W-:Y:S01]  /*3d40*/  IMAD R26, R142, 0x18, RZ ;  /* 0x000000188e1a7824 */ /* 0x002fe200078e02ff */
[----:B------:R-:W-:Y:S01]  /*3d50*/  SHF.R.U32.HI R12, RZ, 0x5, R0 ;  /* 0x00000005ff0c7819 */ /* 0x000fe20000011600 */
[----:B------:R1:W-:Y:S02]  /*3d60*/  STL [R1+0x578], R24 ;  /* 0x0005781801007387 */ /* 0x0003e40000100800 */
[----:B------:R-:W-:-:S02]  /*3d70*/  IMAD.WIDE R214, R26, 0x4, R40 ;  /* 0x000000041ad67825 */ /* 0x000fc400078e0228 */
[----:B------:R2:W-:Y:S02]  /*3d80*/  STL [R1+0x574], R26 ;  /* 0x0005741a01007387 */ /* 0x0005e40000100800 */
[----:B------:R-:W-:Y:S02]  /*3d90*/  IMAD.WIDE R216, R26, 0x4, R42 ;  /* 0x000000041ad87825 */ /* 0x000fe400078e022a */
        /* <DEDUP_REMOVED lines=22> */
[----:B------:R-:W-:Y:S01]  /*3f00*/  IMAD.WIDE R232, R26, 0x4, R42 ;  /* 0x000000041ae87825 */ /* 0x000fe200078e022a */
[----:B------:R-:W-:Y:S01]  /*3f10*/  LOP3.LUT P6, RZ, R12, 0x1, RZ, 0xc0, !PT ;  /* 0x000000010cff7812 */ /* 0x000fe200078cc0ff */
[----:B------:R2:W-:Y:S01]  /*3f20*/  STL [R1+0x56c], R26 ;  /* 0x00056c1a01007387 */ /* 0x0005e20000100800 */
[----:B------:R-:W-:Y:S01]  /*3f30*/  SHF.R.U32.HI R12, RZ, 0x2, R0 ;  /* 0x00000002ff0c7819 */ /* 0x000fe20000011600 */
[----:B------:R-:W-:Y:S01]  /*3f40*/  IMAD.WIDE R234, R26, 0x4, R38 ;  /* 0x000000041aea7825 */ /* 0x000fe200078e0226 */
[----:B------:R-:W-:Y:S01]  /*3f50*/  SHF.R.U32.HI R0, RZ, 0x1, R0 ;  /* 0x00000001ff007819 */ /* 0x000fe20000011600 */
[----:B------:R-:W-:Y:S02]  /*3f60*/  LDGSTS.E [R207+0xd000], desc[UR26][R230.64], P5 ;  /* 0x0d000000e6cf7fae */ /* 0x000fe4000a9a101a */
[----:B-1----:R-:W-:-:S02]  /*3f70*/  IMAD R24, R142, 0x1b, RZ ;  /* 0x0000001b8e187824 */ /* 0x002fc400078e02ff */
[----:B------:R-:W-:Y:S01]  /*3f80*/  IMAD.WIDE R236, R26, 0x4, R36 ;  /* 0x000000041aec7825 */ /* 0x000fe200078e0224 */
[----:B------:R-:W-:Y:S03]  /*3f90*/  LDGSTS.E [R207+0xd200], desc[UR26][R232.64], P5 ;  /* 0x0d200000e8cf7fae */ /* 0x000fe6000a9a101a */
[----:B--2---:R-:W-:Y:S01]  /*3fa0*/  IMAD R26, R142, 0x1c, RZ ;  /* 0x0000001c8e1a7824 */ /* 0x004fe200078e02ff */
[----:B------:R1:W-:Y:S01]  /*3fb0*/  STL [R1+0x568], R24 ;  /* 0x0005681801007387 */ /* 0x0003e20000100800 */
[----:B------:R-:W-:-:S03]  /*3fc0*/  IMAD.WIDE R34, R24, 0x4, R40 ;  /* 0x0000000418227825 */ /* 0x000fc600078e0228 */
[----:B------:R-:W-:Y:S01]  /*3fd0*/  LDGSTS.E [R207+0xd400], desc[UR26][R234.64], P5 ;  /* 0x0d400000eacf7fae */ /* 0x000fe2000a9a101a */
[----:B------:R-:W-:-:S03]  /*3fe0*/  IMAD.WIDE R32, R24, 0x4, R42 ;  /* 0x0000000418207825 */ /* 0x000fc600078e022a */
[----:B------:R-:W-:Y:S01]  /*3ff0*/  LDGSTS.E [R207+0xd600], desc[UR26][R236.64], P5 ;  /* 0x0d600000eccf7fae */ /* 0x000fe2000a9a101a */
[----:B------:R-:W-:Y:S01]  /*4000*/  IMAD.WIDE R30, R24, 0x4, R38 ;  /* 0x00000004181e7825 */ /* 0x000fe200078e0226 */
[----:B------:R-:W-:Y:S02]  /*4010*/  LOP3.LUT P5, RZ, R12, 0x1, RZ, 0xc0, !PT ;  /* 0x000000010cff7812 */ /* 0x000fe400078ac0ff */
[----:B------:R-:W-:Y:S01]  /*4020*/  STL [R1+0x564], R26 ;  /* 0x0005641a01007387 */ /* 0x000fe20000100800 */
[----:B------:R-:W-:Y:S01]  /*4030*/  IMAD.WIDE R28, R24, 0x4, R36 ;  /* 0x00000004181c7825 */ /* 0x000fe200078e0224 */
[----:B-1----:R-:W-:Y:S02]  /*4040*/  IADD3 R24, PT, PT, R201, 0x1f, RZ ;  /* 0x0000001fc9187810 */ /* 0x002fe40007ffe0ff */
[----:B------:R1:W-:Y:S04]  /*4050*/  STL.64 [R1+0xd8], R34 ;  /* 0x0000d82201007387 */ /* 0x0003e80000100a00 */
[----:B------:R1:W-:Y:S04]  /*4060*/  LDGSTS.E [R207+0xd800], desc[UR26][R34.64], P4 ;  /* 0x0d80000022cf7fae */ /* 0x0003e8000a1a101a */
[----:B------:R2:W-:Y:S04]  /*4070*/  STL.64 [R1+0xd0], R32 ;  /* 0x0000d02001007387 */ /* 0x0005e80000100a00 */
[----:B------:R2:W-:Y:S01]  /*4080*/  LDGSTS.E [R207+0xda00], desc[UR26][R32.64], P4 ;  /* 0x0da0000020cf7fae */ /* 0x0005e2000a1a101a */
[----:B-1----:R-:W-:-:S03]  /*4090*/  IMAD.WIDE R34, R26, 0x4, R40 ;  /* 0x000000041a227825 */ /* 0x002fc600078e0228 */
[----:B------:R1:W-:Y:S04]  /*40a0*/  STL.64 [R1+0xc8], R30 ;  /* 0x0000c81e01007387 */ /* 0x0003e80000100a00 */
[----:B------:R1:W-:Y:S01]  /*40b0*/  LDGSTS.E [R207+0xdc00], desc[UR26][R30.64], P4 ;  /* 0x0dc000001ecf7fae */ /* 0x0003e2000a1a101a */
[----:B--2---:R-:W-:-:S03]  /*40c0*/  IMAD.WIDE R32, R26, 0x4, R42 ;  /* 0x000000041a207825 */ /* 0x004fc600078e022a */
[----:B------:R2:W-:Y:S04]  /*40d0*/  STL.64 [R1+0xc0], R28 ;  /* 0x0000c01c01007387 */ /* 0x0005e80000100a00 */
[----:B------:R2:W-:Y:S01]  /*40e0*/  LDGSTS.E [R207+0xde00], desc[UR26][R28.64], P4 ;  /* 0x0de000001ccf7fae */ /* 0x0005e2000a1a101a */
[----:B------:R-:W-:Y:S01]  /*40f0*/  ISETP.GT.AND P4, PT, R24, 0x1f, PT ;  /* 0x0000001f1800780c */ /* 0x000fe20003f84270 */
[----:B-1----:R-:W-:Y:S02]  /*4100*/  IMAD.WIDE R30, R26, 0x4, R38 ;  /* 0x000000041a1e7825 */ /* 0x002fe400078e0226 */
[----:B------:R1:W-:Y:S01]  /*4110*/  LDGSTS.E [R207+0xe000], desc[UR26][R34.64], P6 ;  /* 0x0e00000022cf7fae */ /* 0x0003e2000b1a101a */
[----:B------:R-:W-:-:S03]  /*4120*/  SEL R12, RZ, 0x4, !P4 ;  /* 0x00000004ff0c7807 */ /* 0x000fc60006000000 */
[----:B------:R3:W-:Y:S01]  /*4130*/  LDGSTS.E [R207+0xe200], desc[UR26][R32.64], P6 ;  /* 0x0e20000020cf7fae */ /* 0x0007e2000b1a101a */
[----:B--2---:R-:W-:-:S03]  /*4140*/  IMAD.WIDE R28, R26, 0x4, R36 ;  /* 0x000000041a1c7825 */ /* 0x004fc600078e0224 */
[----:B------:R1:W-:Y:S01]  /*4150*/  STL.64 [R1+0xb8], R34 ;  /* 0x0000b82201007387 */ /* 0x0003e20000100a00 */
[----:B------:R-:W-:-:S03]  /*4160*/  IMAD R26, R142, 0x1d, RZ ;  /* 0x0000001d8e1a7824 */ /* 0x000fc600078e02ff */
[----:B------:R2:W-:Y:S04]  /*4170*/  LDGSTS.E [R207+0xe400], desc[UR26][R30.64], P6 ;  /* 0x0e4000001ecf7fae */ /* 0x0005e8000b1a101a */
[----:B------:R3:W-:Y:S04]  /*4180*/  STL.64 [R1+0xb0], R32 ;  /* 0x0000b02001007387 */ /* 0x0007e80000100a00 */
[----:B------:R4:W-:Y:S01]  /*4190*/  LDGSTS.E [R207+0xe600], desc[UR26][R28.64], P6 ;  /* 0x0e6000001ccf7fae */ /* 0x0009e2000b1a101a */
[----:B-1----:R-:W-:Y:S01]  /*41a0*/  IMAD.WIDE R34, R26, 0x4, R40 ;  /* 0x000000041a227825 */ /* 0x002fe200078e0228 */
[----:B------:R-:W-:-:S02]  /*41b0*/  ISETP.GE.AND P6, PT, R44, R201, PT ;  /* 0x000000c92c00720c */ /* 0x000fc40003fc6270 */
[----:B------:R2:W-:Y:S01]  /*41c0*/  STL.64 [R1+0xa8], R30 ;  /* 0x0000a81e01007387 */ /* 0x0005e20000100a00 */
[----:B------:R-:W-:Y:S01]  /*41d0*/  IMAD R201, R44, R143, RZ ;  /* 0x0000008f2cc97224 */ /* 0x000fe200078e02ff */
[----:B------:R-:W-:Y:S01]  /*41e0*/  SEL R4, R12, RZ, !P6 ;  /* 0x000000ff0c047207 */ /* 0x000fe20007000000 */
[----:B------:R-:W-:Y:S01]  /*41f0*/  IMAD R12, R11, UR5, RZ ;  /* 0x000000050b0c7c24 */ /* 0x000fe2000f8e02ff */
[----:B------:R4:W-:Y:S01]  /*4200*/  STL.64 [R1+0xa0], R28 ;  /* 0x0000a01c01007387 */ /* 0x0009e20000100a00 */
[----:B---3--:R-:W-:Y:S01]  /*4210*/  IMAD.WIDE R32, R26, 0x4, R42 ;  /* 0x000000041a207825 */ /* 0x008fe200078e022a */
[----:B------:R-:W-:Y:S02]  /*4220*/  LOP3.LUT P6, RZ, R0, 0x1, RZ, 0xc0, !PT ;  /* 0x0000000100ff7812 */ /* 0x000fe400078cc0ff */
[----:B------:R1:W-:Y:S01]  /*4230*/  LDGSTS.E [R207+0xe800], desc[UR26][R34.64], P5 ;  /* 0x0e80000022cf7fae */ /* 0x0003e2000a9a101a */
[----:B------:R-:W-:Y:S01]  /*4240*/  SEL R0, RZ, 0x4, P2 ;  /* 0x00000004ff007807 */ /* 0x000fe20001000000 */
[----:B------:R-:W-:Y:S01]  /*4250*/  IMAD R44, R25, UR5, RZ ;  /* 0x00000005192c7c24 */ /* 0x000fe2000f8e02ff */
[----:B------:R-:W-:Y:S01]  /*4260*/  ISETP.GT.AND P2, PT, R24, 0x3f, PT ;  /* 0x0000003f1800780c */ /* 0x000fe20003f44270 */
[----:B--2---:R-:W-:Y:S01]  /*4270*/  IMAD.WIDE R30, R26, 0x4, R38 ;  /* 0x000000041a1e7825 */ /* 0x004fe200078e0226 */
[----:B------:R2:W-:Y:S02]  /*4280*/  LDGSTS.E [R207+0xea00], desc[UR26][R32.64], P5 ;  /* 0x0ea0000020cf7fae */ /* 0x0005e4000a9a101a */
[----:B------:R-:W-:Y:S01]  /*4290*/  SEL R0, R0, RZ, P2 ;  /* 0x000000ff00007207 */ /* 0x000fe20001000000 */
[----:B----4-:R-:W-:Y:S01]  /*42a0*/  IMAD.WIDE R28, R26, 0x4, R36 ;  /* 0x000000041a1c7825 */ /* 0x010fe200078e0224 */
[----:B------:R3:W-:Y:S02]  /*42b0*/  LDGSTS.E [R207+0xec00], desc[UR26][R30.64], P5 ;  /* 0x0ec000001ecf7fae */ /* 0x0007e4000a9a101a */
[----:B------:R-:W-:Y:S01]  /*42c0*/  ISETP.NE.U32.AND P2, PT, R0, RZ, PT ;  /* 0x000000ff0000720c */ /* 0x000fe20003f45070 */
[----:B------:R-:W-:Y:S01]  /*42d0*/  IMAD R24, R15, UR5, RZ ;  /* 0x000000050f187c24 */ /* 0x000fe2000f8e02ff */
[----:B------:R4:W-:Y:S01]  /*42e0*/  LDGSTS.E [R207+0xee00], desc[UR26][R28.64], P5 ;  /* 0x0ee000001ccf7fae */ /* 0x0009e2000a9a101a */
[----:B------:R-:W-:Y:S01]  /*42f0*/  ISETP.NE.U32.AND P5, PT, R4, RZ, PT ;  /* 0x000000ff0400720c */ /* 0x000fe20003fa5070 */
[----:B------:R-:W-:Y:S01]  /*4300*/  IMAD R4, R142, 0x1e, RZ ;  /* 0x0000001e8e047824 */ /* 0x000fe200078e02ff */
[----:B------:R-:W-:Y:S01]  /*4310*/  PRMT R0, R7, 0x5410, R3 ;  /* 0x0000541007007816 */ /* 0x000fe20000000003 */
[----:B------:R1:W-:Y:S03]  /*4320*/  STL [R1+0x560], R26 ;  /* 0x0005601a01007387 */ /* 0x0003e60000100800 */
[----:B------:R-:W-:Y:S01]  /*4330*/  SHF.R.U64 R136, R0, 0x1e, RZ ;  /* 0x0000001e00887819 */ /* 0x000fe200000012ff */
[----:B------:R2:W-:Y:S04]  /*4340*/  STL.64 [R1+0x98], R34 ;  /* 0x0000982201007387 */ /* 0x0005e80000100a00 */
[----:B------:R3:W-:Y:S01]  /*4350*/  STL.64 [R1+0x90], R32 ;  /* 0x0000902001007387 */ /* 0x0007e20000100a00 */
[----:B-1----:R-:W-:-:S03]  /*4360*/  IMAD R26, R13, UR5, RZ ;  /* 0x000000050d1a7c24 */ /* 0x002fc6000f8e02ff */
[----:B------:R1:W-:Y:S04]  /*4370*/  STL.64 [R1+0x88], R30 ;  /* 0x0000881e01007387 */ /* 0x0003e80000100a00 */
[----:B------:R4:W-:Y:S01]  /*4380*/  STL.64 [R1+0x80], R28 ;  /* 0x0000801c01007387 */ /* 0x0009e20000100a00 */
[----:B--2---:R-:W-:Y:S01]  /*4390*/  SHF.R.U64 R35, R0, 0x1f, RZ ;  /* 0x0000001f00237819 */ /* 0x004fe200000012ff */
[C---:B---3--:R-:W-:Y:S02]  /*43a0*/  IMAD.WIDE R32, R4.reuse, 0x4, R40 ;  /* 0x0000000404207825 */ /* 0x048fe400078e0228 */
[----:B------:R2:W-:Y:S02]  /*43b0*/  STL [R1+0x55c], R4 ;  /* 0x00055c0401007387 */ /* 0x0005e40000100800 */
[----:B-1----:R-:W-:-:S02]  /*43c0*/  IMAD.WIDE R30, R4, 0x4, R42 ;  /* 0x00000004041e7825 */ /* 0x002fc400078e022a */
[----:B------:R-:W-:Y:S02]  /*43d0*/  STL.64 [R1+0x78], R32 ;  /* 0x0000782001007387 */ /* 0x000fe40000100a00 */
[C---:B----4-:R-:W-:Y:S02]  /*43e0*/  IMAD.WIDE R28, R4.reuse, 0x4, R38 ;  /* 0x00000004041c7825 */ /* 0x050fe400078e0226 */
[----:B------:R-:W-:Y:S02]  /*43f0*/  LDGSTS.E [R207+0xf000], desc[UR26][R32.64], P6 ;  /* 0x0f00000020cf7fae */ /* 0x000fe4000b1a101a */
[----:B--2---:R-:W-:Y:S02]  /*4400*/  IMAD.WIDE R4, R4, 0x4, R36 ;  /* 0x0000000404047825 */ /* 0x004fe400078e0224 */
[----:B------:R1:W-:Y:S04]  /*4410*/  STL.64 [R1+0x70], R30 ;  /* 0x0000701e01007387 */ /* 0x0003e80000100a00 */
[----:B------:R1:W-:Y:S04]  /*4420*/  LDGSTS.E [R207+0xf200], desc[UR26][R30.64], P6 ;  /* 0x0f2000001ecf7fae */ /* 0x0003e8000b1a101a */
[----:B------:R2:W-:Y:S04]  /*4430*/  STL.64 [R1+0x68], R28 ;  /* 0x0000681c01007387 */ /* 0x0005e80000100a00 */
[----:B------:R2:W-:Y:S04]  /*4440*/  LDGSTS.E [R207+0xf400], desc[UR26][R28.64], P6 ;  /* 0x0f4000001ccf7fae */ /* 0x0005e8000b1a101a */
[----:B------:R3:W-:Y:S01]  /*4450*/  STL.64 [R1+0x60], R4 ;  /* 0x0000600401007387 */ /* 0x0007e20000100a00 */
[----:B-1----:R-:W-:-:S02]  /*4460*/  IMAD R31, R9, UR5, RZ ;  /* 0x00000005091f7c24 */ /* 0x002fc4000f8e02ff */
[----:B------:R-:W-:Y:S01]  /*4470*/  IMAD R30, R17, UR5, RZ ;  /* 0x00000005111e7c24 */ /* 0x000fe2000f8e02ff */
[----:B------:R3:W-:Y:S01]  /*4480*/  LDGSTS.E [R207+0xf600], desc[UR26][R4.64], P6 ;  /* 0x0f60000004cf7fae */ /* 0x0007e2000b1a101a */
[----:B------:R-:W-:-:S03]  /*4490*/  LEA R34, P6, R201, UR18, 0x2 ;  /* 0x00000012c9227c11 */ /* 0x000fc6000f8c10ff */
[----:B------:R1:W-:Y:S01]  /*44a0*/  STL [R1+0x54c], R8 ;  /* 0x00054c0801007387 */ /* 0x0003e20000100800 */
[----:B--2---:R-:W-:Y:S01]  /*44b0*/  IMAD R28, R10, UR5, RZ ;  /* 0x000000050a1c7c24 */ /* 0x004fe2000f8e02ff */
[----:B------:R-:W-:Y:S01]  /*44c0*/  LEA.HI.X.SX32 R3, R201, UR19, 0x2, P6 ;  /* 0x00000013c9037c11 */ /* 0x000fe2000b0f16ff */
[----:B------:R-:W-:Y:S01]  /*44d0*/  IMAD R29, R21, UR5, RZ ;  /* 0x00000005151d7c24 */ /* 0x000fe2000f8e02ff */
[----:B------:R-:W-:Y:S01]  /*44e0*/  STL [R1+0x548], R24 ;  /* 0x0005481801007387 */ /* 0x000fe20000100800 */
[----:B---3--:R-:W-:-:S03]  /*44f0*/  IMAD R5, R142, 0x1f, RZ ;  /* 0x0000001f8e057824 */ /* 0x008fc600078e02ff */
[----:B------:R-:W-:Y:S01]  /*4500*/  STL [R1+0x544], R14 ;  /* 0x0005440e01007387 */ /* 0x000fe20000100800 */
[----:B------:R-:W-:Y:S01]  /*4510*/  SHF.R.U32.HI R4, RZ, 0x1, R6 ;  /* 0x00000001ff047819 */ /* 0x000fe20000011606 */
[C---:B------:R-:W-:Y:S02]  /*4520*/  IMAD.WIDE R32, R5.reuse, 0x4, R40 ;  /* 0x0000000405207825 */ /* 0x040fe400078e0228 */
[----:B------:R-:W-:Y:S01]  /*4530*/  STL [R1+0x540], R26 ;  /* 0x0005401a01007387 */ /* 0x000fe20000100800 */
[----:B------:R-:W-:Y:S01]  /*4540*/  LOP3.LUT R45, R2, R4, RZ, 0x3c, !PT ;  /* 0x00000004022d7212 */ /* 0x000fe200078e3cff */
[C---:B------:R-:W-:Y:S02]  /*4550*/  IMAD.WIDE R204, R5.reuse, 0x4, R42 ;  /* 0x0000000405cc7825 */ /* 0x040fe400078e022a */
[----:B------:R2:W-:Y:S01]  /*4560*/  STL [R1+0x53c], R12 ;  /* 0x00053c0c01007387 */ /* 0x0005e20000100800 */
[----:B------:R-:W-:Y:S01]  /*4570*/  LEA R4, P6, R8, R34, 0x2 ;  /* 0x0000002208047211 */ /* 0x000fe200078c10ff */
[----:B------:R-:W-:-:S02]  /*4580*/  IMAD.WIDE R202, R5, 0x4, R38 ;  /* 0x0000000405ca7825 */ /* 0x000fc400078e0226 */
[----:B------:R-:W-:Y:S02]  /*4590*/  STL [R1+0x534], R31 ;  /* 0x0005341f01007387 */ /* 0x000fe40000100800 */
[----:B------:R-:W-:Y:S02]  /*45a0*/  IMAD.WIDE R138, R5, 0x4, R36 ;  /* 0x00000004058a7825 */ /* 0x000fe400078e0224 */
[----:B------:R-:W-:Y:S01]  /*45b0*/  STL [R1+0x538], R28 ;  /* 0x0005381c01007387 */ /* 0x000fe20000100800 */
[-C--:B------:R-:W-:Y:S02]  /*45c0*/  LEA.HI.X.SX32 R5, R8, R3.reuse, 0x2, P6 ;  /* 0x0000000308057211 */ /* 0x080fe400030f16ff */
[CC--:B-1----:R-:W-:Y:S01]  /*45d0*/  LEA R8, P6, R12.reuse, R34.reuse, 0x2 ;  /* 0x000000220c087211 */ /* 0x0c2fe200078c10ff */
[----:B------:R1:W-:Y:S03]  /*45e0*/  STL.64 [R1+0x58], R32 ;  /* 0x0000582001007387 */ /* 0x0003e60000100a00 */
[----:B------:R-:W-:Y:S01]  /*45f0*/  LEA.HI.X.SX32 R9, R12, R3, 0x2, P6 ;  /* 0x000000030c097211 */ /* 0x000fe200030f16ff */
[----:B------:R1:W-:Y:S01]  /*4600*/  LDGSTS.E [R207+0xf800], desc[UR26][R32.64], !P3 ;  /* 0x0f80000020cf7fae */ /* 0x0003e2000d9a101a */
[----:B--2---:R-:W-:-:S03]  /*4610*/  LEA R12, P6, R16, R34, 0x2 ;  /* 0x00000022100c7211 */ /* 0x004fc600078c10ff */
[----:B------:R-:W-:Y:S01]  /*4620*/  STL [R1+0x530], R30 ;  /* 0x0005301e01007387 */ /* 0x000fe20000100800 */
[----:B------:R-:W-:-:S03]  /*4630*/  LEA.HI.X.SX32 R13, R16, R3, 0x2, P6 ;  /* 0x00000003100d7211 */ /* 0x000fc600030f16ff */
[----:B------:R2:W-:Y:S01]  /*4640*/  STL [R1+0x52c], R16 ;  /* 0x00052c1001007387 */ /* 0x0005e20000100800 */
[----:B-1----:R-:W-:-:S03]  /*4650*/  IMAD R32, R22, UR5, RZ ;  /* 0x0000000516207c24 */ /* 0x002fc6000f8e02ff */
[----:B------:R-:W-:Y:S04]  /*4660*/  STL [R1+0x528], R18 ;  /* 0x0005281201007387 */ /* 0x000fe80000100800 */
[----:B------:R1:W-:Y:S01]  /*4670*/  STL [R1+0x524], R20 ;  /* 0x0005241401007387 */ /* 0x0003e20000100800 */
[----:B--2---:R-:W-:-:S03]  /*4680*/  LEA R16, P6, R20, R34, 0x2 ;  /* 0x0000002214107211 */ /* 0x004fc600078c10ff */
[----:B------:R2:W-:Y:S01]  /*4690*/  STL [R1+0x520], R29 ;  /* 0x0005201d01007387 */ /* 0x0005e20000100800 */
[----:B------:R-:W-:-:S03]  /*46a0*/  LEA.HI.X.SX32 R17, R20, R3, 0x2, P6 ;  /* 0x0000000314117211 */ /* 0x000fc600030f16ff */
[----:B------:R3:W-:Y:S01]  /*46b0*/  STL [R1+0x51c], R32 ;  /* 0x00051c2001007387 */ /* 0x0007e20000100800 */
[----:B-1----:R-:W-:-:S03]  /*46c0*/  LEA R20, P6, R24, R34, 0x2 ;  /* 0x0000002218147211 */ /* 0x002fc600078c10ff */
[----:B------:R1:W-:Y:S01]  /*46d0*/  STL [R1+0x518], R141 ;  /* 0x0005188d01007387 */ /* 0x0003e20000100800 */
[----:B------:R-:W-:-:S03]  /*46e0*/  LEA.HI.X.SX32 R21, R24, R3, 0x2, P6 ;  /* 0x0000000318157211 */ /* 0x000fc600030f16ff */
[----:B------:R4:W-:Y:S01]  /*46f0*/  STL [R1+0x2e8], R44 ;  /* 0x0002e82c01007387 */ /* 0x0009e20000100800 */
[----:B------:R-:W-:-:S03]  /*4700*/  LEA R24, P6, R28, R34, 0x2 ;  /* 0x000000221c187211 */ /* 0x000fc600078c10ff */
[----:B------:R-:W4:Y:S01]  /*4710*/  LDL.LU.64 R244, [R1+0x38] ;  /* 0x0000380001f47983 */ /* 0x000f220000300a00 */
[----:B------:R-:W-:Y:S02]  /*4720*/  LEA.HI.X.SX32 R25, R28, R3, 0x2, P6 ;  /* 0x000000031c197211 */ /* 0x000fe400030f16ff */
[-C--:B------:R-:W-:Y:S01]  /*4730*/  LEA R28, P6, R32, R34.reuse, 0x2 ;  /* 0x00000022201c7211 */ /* 0x080fe200078c10ff */
[----:B------:R-:W4:Y:S04]  /*4740*/  LDL.LU.64 R246, [R1+0x30] ;  /* 0x0000300001f67983 */ /* 0x000f280000300a00 */
[----:B------:R-:W4:Y:S04]  /*4750*/  LDL.LU.64 R248, [R1+0x28] ;  /* 0x0000280001f87983 */ /* 0x000f280000300a00 */
[----:B------:R-:W4:Y:S04]  /*4760*/  LDL.LU.64 R250, [R1+0x20] ;  /* 0x0000200001fa7983 */ /* 0x000f280000300a00 */
[----:B------:R-:W-:Y:S04]  /*4770*/  LDGSTS.E [R207+0xfa00], desc[UR26][R204.64], !P3 ;  /* 0x0fa00000cccf7fae */ /* 0x000fe8000d9a101a */
[----:B------:R-:W-:Y:S04]  /*4780*/  LDGSTS.E [R207+0xfc00], desc[UR26][R202.64], !P3 ;  /* 0x0fc00000cacf7fae */ /* 0x000fe8000d9a101a */
[----:B------:R-:W-:Y:S01]  /*4790*/  LDGSTS.E [R207+0xfe00], desc[UR26][R138.64], !P3 ;  /* 0x0fe000008acf7fae */ /* 0x000fe2000d9a101a */
[----:B------:R-:W-:-:S03]  /*47a0*/  LEA R6, P3, R14, R34, 0x2 ;  /* 0x000000220e067211 */ /* 0x000fc600078610ff */
[----:B------:R-:W0:Y:S01]  /*47b0*/  LDGDEPBAR ;  /* 0x00000000000079af */ /* 0x000e220000000000 */
[----:B------:R-:W-:Y:S02]  /*47c0*/  LEA.HI.X.SX32 R7, R14, R3, 0x2, P3 ;  /* 0x000000030e077211 */ /* 0x000fe400018f16ff */
[----:B------:R-:W-:-:S04]  /*47d0*/  LEA R10, P3, R31, R34, 0x2 ;  /* 0x000000221f0a7211 */ /* 0x000fc800078610ff */
[----:B------:R-:W-:Y:S02]  /*47e0*/  LEA.HI.X.SX32 R11, R31, R3, 0x2, P3 ;  /* 0x000000031f0b7211 */ /* 0x000fe400018f16ff */
[----:B------:R-:W-:-:S04]  /*47f0*/  LEA R14, P3, R18, R34, 0x2 ;  /* 0x00000022120e7211 */ /* 0x000fc800078610ff */
[----:B------:R-:W-:Y:S02]  /*4800*/  LEA.HI.X.SX32 R15, R18, R3, 0x2, P3 ;  /* 0x00000003120f7211 */ /* 0x000fe400018f16ff */
[----:B------:R-:W-:-:S04]  /*4810*/  LEA R18, P3, R29, R34, 0x2 ;  /* 0x000000221d127211 */ /* 0x000fc800078610ff */
[-C--:B------:R-:W-:Y:S02]  /*4820*/  LEA.HI.X.SX32 R19, R29, R3.reuse, 0x2, P3 ;  /* 0x000000031d137211 */ /* 0x080fe400018f16ff */
[-C--:B------:R-:W-:Y:S02]  /*4830*/  LEA R22, P3, R26, R34.reuse, 0x2 ;  /* 0x000000221a167211 */ /* 0x080fe400078610ff */
[-C--:B--2---:R-:W-:Y:S02]  /*4840*/  LEA.HI.X.SX32 R29, R32, R3.reuse, 0x2, P6 ;  /* 0x00000003201d7211 */ /* 0x084fe400030f16ff */
[----:B------:R-:W-:Y:S02]  /*4850*/  LEA.HI.X.SX32 R23, R26, R3, 0x2, P3 ;  /* 0x000000031a177211 */ /* 0x000fe400018f16ff */
[-C--:B------:R-:W-:Y:S02]  /*4860*/  LEA R26, P3, R30, R34.reuse, 0x2 ;  /* 0x000000221e1a7211 */ /* 0x080fe400078610ff */
[----:B---3--:R-:W-:-:S02]  /*4870*/  LEA R32, P6, R44, R34, 0x2 ;  /* 0x000000222c207211 */ /* 0x008fc400078c10ff */
[-C--:B------:R-:W-:Y:S02]  /*4880*/  LEA.HI.X.SX32 R27, R30, R3.reuse, 0x2, P3 ;  /* 0x000000031e1b7211 */ /* 0x080fe400018f16ff */
[CC--:B------:R-:W-:Y:S02]  /*4890*/  LEA R30, P3, R141.reuse, R34.reuse, 0x2 ;  /* 0x000000228d1e7211 */ /* 0x0c0fe400078610ff */
[-C--:B------:R-:W-:Y:S02]  /*48a0*/  LEA.HI.X.SX32 R33, R44, R3.reuse, 0x2, P6 ;  /* 0x000000032c217211 */ /* 0x080fe400030f16ff */
[----:B------:R-:W-:Y:S01]  /*48b0*/  LEA.HI.X.SX32 R31, R141, R3, 0x2, P3 ;  /* 0x000000038d1f7211 */ /* 0x000fe200018f16ff */
[C---:B-1----:R-:W-:Y:S01]  /*48c0*/  VIADD R141, R45.reuse, UR10 ;  /* 0x0000000a2d8d7c36 */ /* 0x042fe20008000000 */
[----:B------:R-:W-:Y:S02]  /*48d0*/  LEA R34, P3, R252, R34, 0x2 ;  /* 0x00000022fc227211 */ /* 0x000fe400078610ff */
[----:B----4-:R-:W-:-:S02]  /*48e0*/  LOP3.LUT R44, R45, 0x40, RZ, 0x3c, !PT ;  /* 0x000000402d2c7812 */ /* 0x010fc400078e3cff */
[----:B------:R-:W-:Y:S01]  /*48f0*/  LOP3.LUT P6, RZ, R35, 0x1, RZ, 0xc0, !PT ;  /* 0x0000000123ff7812 */ /* 0x000fe200078cc0ff */
[----:B------:R-:W-:Y:S01]  /*4900*/  LDGSTS.E [R141+0x20000], desc[UR26][R4.64], P5 ;  /* 0x20000000048d7fae */ /* 0x000fe2000a9a101a */
[----:B------:R-:W-:Y:S02]  /*4910*/  LEA.HI.X.SX32 R35, R252, R3, 0x2, P3 ;  /* 0x00000003fc237211 */ /* 0x000fe400018f16ff */
[----:B------:R-:W-:Y:S01]  /*4920*/  LOP3.LUT P3, RZ, R136, 0x1, RZ, 0xc0, !PT ;  /* 0x0000000188ff7812 */ /* 0x000fe2000786c0ff */
[----:B------:R-:W-:Y:S01]  /*4930*/  LDGSTS.E [R141+0x20400], desc[UR26][R6.64], P5 ;  /* 0x20400000068d7fae */ /* 0x000fe2000a9a101a */
[----:B------:R-:W-:-:S03]  /*4940*/  VIADD R136, R44, UR10 ;  /* 0x0000000a2c887c36 */ /* 0x000fc60008000000 */
[----:B------:R-:W-:Y:S04]  /*4950*/  LDGSTS.E [R141+0x20800], desc[UR26][R8.64], P5 ;  /* 0x20800000088d7fae */ /* 0x000fe8000a9a101a */
        /* <DEDUP_REMOVED lines=13> */
[----:B------:R-:W0:Y:S01]  /*4a30*/  LDGDEPBAR ;  /* 0x00000000000079af */ /* 0x000e220000000000 */
[C---:B------:R-:W-:Y:S01]  /*4a40*/  IMAD.WIDE R44, R200.reuse, 0x4, R40 ;  /* 0x00000004c82c7825 */ /* 0x040fe200078e0228 */
[----:B------:R-:W-:Y:S03]  /*4a50*/  BAR.SYNC.DEFER_BLOCKING 0x0 ;  /* 0x0000000000007b1d */ /* 0x000fe60000010000 */
[----:B------:R-:W-:-:S04]  /*4a60*/  IMAD.WIDE R238, R200, 0x4, R42 ;  /* 0x00000004c8ee7825 */ /* 0x000fc800078e022a */
[C---:B------:R-:W-:Y:S01]  /*4a70*/  IMAD.WIDE R240, R200.reuse, 0x4, R38 ;  /* 0x00000004c8f07825 */ /* 0x040fe200078e0226 */
[----:B------:R-:W2:Y:S03]  /*4a80*/  LDL.LU.64 R40, [R1+0x10] ;  /* 0x0000100001287983 */ /* 0x000ea60000300a00 */
[C---:B------:R-:W-:Y:S01]  /*4a90*/  IMAD.WIDE R242, R200.reuse, 0x4, R36 ;  /* 0x00000004c8f27825 */ /* 0x040fe200078e0224 */
[----:B------:R-:W3:Y:S04]  /*4aa0*/  LDL.LU.64 R42, [R1+0x18] ;  /* 0x00001800012a7983 */ /* 0x000ee80000300a00 */
[----:B------:R1:W-:Y:S04]  /*4ab0*/  STL.64 [R1+0x230], R44 ;  /* 0x0002302c01007387 */ /* 0x0003e80000100a00 */
[----:B------:R-:W4:Y:S04]  /*4ac0*/  LDL.LU.64 R38, [R1+0x8] ;  /* 0x0000080001267983 */ /* 0x000f280000300a00 */
[----:B------:R1:W-:Y:S04]  /*4ad0*/  STL.64 [R1+0x228], R238 ;  /* 0x000228ee01007387 */ /* 0x0003e80000100a00 */
[----:B------:R-:W4:Y:S04]  /*4ae0*/  LDL.LU.64 R36, [R1] ;  /* 0x0000000001247983 */ /* 0x000f280000300a00 */
[----:B------:R1:W-:Y:S04]  /*4af0*/  STL.64 [R1+0x220], R240 ;  /* 0x000220f001007387 */ /* 0x0003e80000100a00 */
[----:B------:R1:W-:Y:S04]  /*4b00*/  STL.64 [R1+0x218], R242 ;  /* 0x000218f201007387 */ /* 0x0003e80000100a00 */
[----:B------:R-:W-:Y:S01]  /*4b10*/  @!PT LDS RZ, [RZ] ;  /* 0x00000000fffff984 */ /* 0x000fe20000000800 */
[----:B------:R-:W-:Y:S01]  /*4b20*/  @!PT LDS RZ, [RZ] ;  /* 0x00000000fffff984 */ /* 0x000fe20000000800 */
[----:B------:R-:W-:Y:S01]  /*4b30*/  @!PT LDS RZ, [RZ] ;  /* 0x00000000fffff984 */ /* 0x000fe20000000800 */
[----:B------:R-:W-:Y:S04]  /*4b40*/  LDGSTS.E [R207+0x10000], desc[UR26][R44.64], P6 ;  /* 0x100000002ccf7fae */ /* 0x000fe8000b1a101a */
[----:B------:R-:W-:Y:S04]  /*4b50*/  LDGSTS.E [R207+0x10200], desc[UR26][R238.64], P6 ;  /* 0x10200000eecf7fae */ /* 0x000fe8000b1a101a */
[----:B------:R-:W-:Y:S04]  /*4b60*/  LDGSTS.E [R207+0x10400], desc[UR26][R240.64], P6 ;  /* 0x10400000f0cf7fae */ /* 0x000fe8000b1a101a */
[----:B-1----:R-:W4:Y:S04]  /*4b70*/  LDL.LU.64 R44, [R1+0x620] ;  /* 0x00062000012c7983 */ /* 0x002f280000300a00 */
[----:B------:R-:W4:Y:S04]  /*4b80*/  LDL.LU.64 R238, [R1+0x618] ;  /* 0x0006180001ee7983 */ /* 0x000f280000300a00 */
[----:B------:R-:W4:Y:S04]  /*4b90*/  LDL.LU.64 R240, [R1+0x610] ;  /* 0x0006100001f07983 */ /* 0x000f280000300a00 */
[----:B------:R-:W-:Y:S04]  /*4ba0*/  LDGSTS.E [R207+0x10600], desc[UR26][R242.64], P6 ;  /* 0x10600000f2cf7fae */ /* 0x000fe8000b1a101a */
[----:B------:R-:W4:Y:S01]  /*4bb0*/  LDL.LU.64 R242, [R1+0x608] ;  /* 0x0006080001f27983 */ /* 0x000f220000300a00 */
[----:B------:R-:W-:-:S04]  /*4bc0*/  IMAD.WIDE R244, R200, 0x4, R244 ;  /* 0x00000004c8f47825 */ /* 0x000fc800078e02f4 */
[C---:B------:R-:W-:Y:S01]  /*4bd0*/  IMAD.WIDE R246, R200.reuse, 0x4, R246 ;  /* 0x00000004c8f67825 */ /* 0x040fe200078e02f6 */
[----:B------:R1:W-:Y:S03]  /*4be0*/  STL.64 [R1+0x210], R244 ;  /* 0x000210f401007387 */ /* 0x0003e60000100a00 */
[C---:B------:R-:W-:Y:S01]  /*4bf0*/  IMAD.WIDE R248, R200.reuse, 0x4, R248 ;  /* 0x00000004c8f87825 */ /* 0x040fe200078e02f8 */
[----:B------:R1:W-:Y:S03]  /*4c00*/  STL.64 [R1+0x3f0], R246 ;  /* 0x0003f0f601007387 */ /* 0x0003e60000100a00 */
[----:B------:R-:W-:Y:S01]  /*4c10*/  IMAD.WIDE R250, R200, 0x4, R250 ;  /* 0x00000004c8fa7825 */ /* 0x000fe200078e02fa */
[----:B------:R-:W-:Y:S04]  /*4c20*/  LDGSTS.E [R207+0x10800], desc[UR26][R244.64], P3 ;  /* 0x10800000f4cf7fae */ /* 0x000fe800099a101a */
[----:B------:R-:W-:Y:S04]  /*4c30*/  LDGSTS.E [R207+0x10a00], desc[UR26][R246.64], P3 ;  /* 0x10a00000f6cf7fae */ /* 0x000fe800099a101a */
[----:B------:R-:W-:Y:S04]  /*4c40*/  LDGSTS.E [R207+0x10c00], desc[UR26][R248.64], P3 ;  /* 0x10c00000f8cf7fae */ /* 0x000fe800099a101a */
[----:B-1----:R-:W4:Y:S04]  /*4c50*/  LDL.LU.64 R244, [R1+0x600] ;  /* 0x0006000001f47983 */ /* 0x002f280000300a00 */
[----:B------:R1:W-:Y:S04]  /*4c60*/  STL.64 [R1+0x3e8], R248 ;  /* 0x0003e8f801007387 */ /* 0x0003e80000100a00 */
[----:B------:R-:W4:Y:S04]  /*4c70*/  LDL.LU.64 R246, [R1+0x5f8] ;  /* 0x0005f80001f67983 */ /* 0x000f280000300a00 */
[----:B------:R1:W-:Y:S04]  /*4c80*/  STL.64 [R1+0x3e0], R250 ;  /* 0x0003e0fa01007387 */ /* 0x0003e80000100a00 */
[----:B-1----:R-:W4:Y:S04]  /*4c90*/  LDL.LU.64 R248, [R1+0x5f0] ;  /* 0x0005f00001f87983 */ /* 0x002f280000300a00 */
[----:B------:R-:W-:Y:S04]  /*4ca0*/  LDGSTS.E [R207+0x10e00], desc[UR26][R250.64], P3 ;  /* 0x10e00000facf7fae */ /* 0x000fe800099a101a */
[----:B------:R-:W4:Y:S01]  /*4cb0*/  LDL.LU.64 R250, [R1+0x5e8] ;  /* 0x0005e80001fa7983 */ /* 0x000f220000300a00 */
[----:B------:R-:W-:-:S04]  /*4cc0*/  SHF.R.U64 R3, R0, 0x1d, RZ ;  /* 0x0000001d00037819 */ /* 0x000fc800000012ff */
[----:B------:R-:W-:Y:S02]  /*4cd0*/  LOP3.LUT P5, RZ, R3, 0x1, RZ, 0xc0, !PT ;  /* 0x0000000103ff7812 */ /* 0x000fe400078ac0ff */
[----:B------:R-:W-:-:S04]  /*4ce0*/  SHF.R.U64 R3, R0, 0x1c, RZ ;  /* 0x0000001c00037819 */ /* 0x000fc800000012ff */
[----:B------:R-:W-:Y:S02]  /*4cf0*/  LOP3.LUT P6, RZ, R3, 0x1, RZ, 0xc0, !PT ;  /* 0x0000000103ff7812 */ /* 0x000fe400078cc0ff */
[----:B------:R-:W-:-:S04]  /*4d00*/  SHF.R.U64 R3, R0, 0x1b, RZ ;  /* 0x0000001b00037819 */ /* 0x000fc800000012ff */
[----:B------:R-:W-:Y:S02]  /*4d10*/  LOP3.LUT P3, RZ, R3, 0x1, RZ, 0xc0, !PT ;  /* 0x0000000103ff7812 */ /* 0x000fe4000786c0ff */
[----:B------:R-:W-:Y:S01]  /*4d20*/  SHF.R.U64 R3, R0, 0x1a, RZ ;  /* 0x0000001a00037819 */ /* 0x000fe200000012ff */
[----:B--2---:R-:W-:-:S04]  /*4d30*/  IMAD.WIDE R40, R200, 0x4, R40 ;  /* 0x00000004c8287825 */ /* 0x004fc800078e0228 */
[----:B---3--:R-:W-:-:S05]  /*4d40*/  IMAD.WIDE R42, R200, 0x4, R42 ;  /* 0x00000004c82a7825 */ /* 0x008fca00078e022a */
[----:B------:R-:W-:Y:S01]  /*4d50*/  STL.64 [R1+0x1c8], R42 ;  /* 0x0001c82a01007387 */ /* 0x000fe20000100a00 */
[----:B----4-:R-:W-:-:S03]  /*4d60*/  IMAD.WIDE R38, R200, 0x4, R38 ;  /* 0x00000004c8267825 */ /* 0x010fc600078e0226 */
[----:B------:R-:W-:Y:S04]  /*4d70*/  LDGSTS.E [R207+0x11000], desc[UR26][R42.64], P5 ;  /* 0x110000002acf7fae */ /* 0x000fe8000a9a101a */
[----:B------:R-:W-:Y:S01]  /*4d80*/  STL.64 [R1+0x3d8], R40 ;  /* 0x0003d82801007387 */ /* 0x000fe20000100a00 */
[----:B------:R-:W-:-:S03]  /*4d90*/  IMAD.WIDE R36, R200, 0x4, R36 ;  /* 0x00000004c8247825 */ /* 0x000fc600078e0224 */
[----:B------:R-:W-:Y:S04]  /*4da0*/  LDGSTS.E [R207+0x11200], desc[UR26][R40.64], P5 ;  /* 0x1120000028cf7fae */ /* 0x000fe8000a9a101a */
[----:B------:R-:W-:Y:S04]  /*4db0*/  STL.64 [R1+0x3d0], R38 ;  /* 0x0003d02601007387 */ /* 0x000fe80000100a00 */
[----:B------:R-:W-:Y:S04]  /*4dc0*/  LDGSTS.E [R207+0x11400], desc[UR26][R38.64], P5 ;  /* 0x1140000026cf7fae */ /* 0x000fe8000a9a101a */
[----:B------:R1:W-:Y:S04]  /*4dd0*/  STL.64 [R1+0x3c8], R36 ;  /* 0x0003c82401007387 */ /* 0x0003e80000100a00 */
[----:B------:R1:W-:Y:S01]  /*4de0*/  LDGSTS.E [R207+0x11600], desc[UR26][R36.64], P5 ;  /* 0x1160000024cf7fae */ /* 0x0003e2000a9a101a */
[----:B------:R-:W-:-:S02]  /*4df0*/  LOP3.LUT P5, RZ, R3, 0x1, RZ, 0xc0, !PT ;  /* 0x0000000103ff7812 */ /* 0x000fc400078ac0ff */
[----:B------:R-:W-:Y:S01]  /*4e00*/  SHF.R.U64 R3, R0, 0x19, RZ ;  /* 0x0000001900037819 */ /* 0x000fe200000012ff */
[----:B-1----:R-:W-:-:S04]  /*4e10*/  IMAD.WIDE R36, R200, 0x4, R244 ;  /* 0x00000004c8247825 */ /* 0x002fc800078e02f4 */
[----:B------:R-:W-:-:S04]  /*4e20*/  IMAD.WIDE R38, R200, 0x4, R246 ;  /* 0x00000004c8267825 */ /* 0x000fc800078e02f6 */
[----:B------:R-:W-:-:S04]  /*4e30*/  IMAD.WIDE R40, R200, 0x4, R248 ;  /* 0x00000004c8287825 */ /* 0x000fc800078e02f8 */
[----:B------:R-:W-:-:S05]  /*4e40*/  IMAD.WIDE R42, R200, 0x4, R250 ;  /* 0x00000004c82a7825 */ /* 0x000fca00078e02fa */
        /* <DEDUP_REMOVED lines=10> */
[----:B------:R-:W-:Y:S01]  /*4ef0*/  LOP3.LUT P6, RZ, R3, 0x1, RZ, 0xc0, !PT ;  /* 0x0000000103ff7812 */ /* 0x000fe200078cc0ff */
[----:B-1----:R-:W-:Y:S02]  /*4f00*/  IMAD.WIDE R38, R200, 0x4, R238 ;  /* 0x00000004c8267825 */ /* 0x002fe400078e02ee */
[----:B------:R1:W-:Y:S01]  /*4f10*/  STL.64 [R1+0x180], R42 ;  /* 0x0001802a01007387 */ /* 0x0003e20000100a00 */
[----:B------:R-:W-:-:S03]  /*4f20*/  SHF.R.U64 R3, R0, 0x18, RZ ;  /* 0x0000001800037819 */ /* 0x000fc600000012ff */
[----:B------:R1:W-:Y:S01]  /*4f30*/  LDGSTS.E [R207+0x12000], desc[UR26][R42.64], P3 ;  /* 0x120000002acf7fae */ /* 0x0003e200099a101a */
[----:B--2---:R-:W-:-:S03]  /*4f40*/  IMAD.WIDE R36, R200, 0x4, R44 ;  /* 0x00000004c8247825 */ /* 0x004fc600078e022c */
        /* <DEDUP_REMOVED lines=24> */
[----:B------:R-:W-:Y:S01]  /*50d0*/  STL.64 [R1+0x10], R42 ;  /* 0x0000102a01007387 */ /* 0x000fe20000100a00 */
[----:B------:R-:W-:Y:S01]  /*50e0*/  SHF.R.U64 R3, R0, 0x16, RZ ;  /* 0x0000001600037819 */ /* 0x000fe200000012ff */
[----:B------:R-:W-:-:S02]  /*50f0*/  IMAD.WIDE R248, R200, 0x4, R62 ;  /* 0x00000004c8f87825 */ /* 0x000fc400078e023e */
[----:B------:R-:W-:Y:S02]  /*5100*/  LDGSTS.E [R207+0x13000], desc[UR26][R42.64], P6 ;  /* 0x130000002acf7fae */ /* 0x000fe4000b1a101a */
[C---:B--2---:R-:W-:Y:S02]  /*5110*/  IMAD.WIDE R36, R200.reuse, 0x4, R60 ;  /* 0x00000004c8247825 */ /* 0x044fe400078e023c */
[----:B------:R1:W-:Y:S04]  /*5120*/  STL.64 [R1+0x378], R40 ;  /* 0x0003782801007387 */ /* 0x0003e80000100a00 */
[----:B------:R1:W-:Y:S04]  /*5130*/  LDGSTS.E [R207+0x13200], desc[UR26][R40.64], P6 ;  /* 0x1320000028cf7fae */ /* 0x0003e8000b1a101a */
[----:B------:R2:W-:Y:S04]  /*5140*/  STL.64 [R1+0x370], R38 ;  /* 0x0003702601007387 */ /* 0x0005e80000100a00 */
[----:B------:R2:W-:Y:S01]  /*5150*/  LDGSTS.E [R207+0x13400], desc[UR26][R38.64], P6 ;  /* 0x1340000026cf7fae */ /* 0x0005e2000b1a101a */
[----:B-1----:R-:W-:-:S03]  /*5160*/  IMAD.WIDE R40, R200, 0x4, R64 ;  /* 0x00000004c8287825 */ /* 0x002fc600078e0240 */
[----:B------:R1:W-:Y:S04]  /*5170*/  STL.64 [R1+0x368], R36 ;  /* 0x0003682401007387 */ /* 0x0003e80000100a00 */
[----:B------:R1:W-:Y:S01]  /*5180*/  LDGSTS.E [R207+0x13600], desc[UR26][R36.64], P6 ;  /* 0x1360000024cf7fae */ /* 0x0003e2000b1a101a */
[----:B------:R-:W-:Y:S01]  /*5190*/  LOP3.LUT P6, RZ, R3, 0x1, RZ, 0xc0, !PT ;  /* 0x0000000103ff7812 */ /* 0x000fe200078cc0ff */
[----:B--2---:R-:W-:Y:S02]  /*51a0*/  IMAD.WIDE R38, R200, 0x4, R66 ;  /* 0x00000004c8267825 */ /* 0x004fe400078e0242 */
[----:B------:R-:W-:Y:S01]  /*51b0*/  LDGSTS.E [R207+0x13800], desc[UR26][R248.64], P3 ;  /* 0x13800000f8cf7fae */ /* 0x000fe200099a101a */
[----:B------:R-:W-:Y:S01]  /*51c0*/  SHF.R.U64 R3, R0, 0x15, RZ ;  /* 0x0000001500037819 */ /* 0x000fe200000012ff */
[----:B------:R-:W-:-:S02]  /*51d0*/  IMAD.WIDE R42, R200, 0x4, R70 ;  /* 0x00000004c82a7825 */ /* 0x000fc400078e0246 */
[----:B------:R2:W-:Y:S02]  /*51e0*/  STL.64 [R1+0x360], R40 ;  /* 0x0003602801007387 */ /* 0x0005e40000100a00 */
[C---:B-1----:R-:W-:Y:S02]  /*51f0*/  IMAD.WIDE R36, R200.reuse, 0x4, R68 ;  /* 0x00000004c8247825 */ /* 0x042fe400078e0244 */
[----:B------:R2:W-:Y:S04]  /*5200*/  LDGSTS.E [R207+0x13a00], desc[UR26][R40.64], P3 ;  /* 0x13a0000028cf7fae */ /* 0x0005e800099a101a */
        /* <DEDUP_REMOVED lines=161> */
[----:B------:R-:W-:Y:S01]  /*5c20*/  STL.64 [R1], R42 ;  /* 0x0000002a01007387 */ /* 0x000fe20000100a00 */
        /* <DEDUP_REMOVED lines=12> */
[C---:B--2---:R-:W-:Y:S02]  /*5cf0*/  IMAD.WIDE R38, R200.reuse, 0x4, R178 ;  /* 0x00000004c8267825 */ /* 0x044fe400078e02b2 */
[----:B------:R-:W-:Y:S02]  /*5d00*/  LDGSTS.E [R207+0x1a000], desc[UR26][R250.64], P5 ;  /* 0x1a000000facf7fae */ /* 0x000fe4000a9a101a */
[----:B------:R-:W-:-:S02]  /*5d10*/  IMAD.WIDE R246, R200, 0x4, R182 ;  /* 0x00000004c8f67825 */ /* 0x000fc400078e02b6 */
[----:B------:R2:W-:Y:S02]  /*5d20*/  STL.64 [R1+0x478], R40 ;  /* 0x0004782801007387 */ /* 0x0005e40000100a00 */
[----:B-1----:R-:W-:Y:S02]  /*5d30*/  IMAD.WIDE R36, R200, 0x4, R180 ;  /* 0x00000004c8247825 */ /* 0x002fe400078e02b4 */
[----:B------:R2:W-:Y:S01]  /*5d40*/  LDGSTS.E [R207+0x1a200], desc[UR26][R40.64], P5 ;  /* 0x1a20000028cf7fae */ /* 0x0005e2000a9a101a */
[----:B------:R-:W-:-:S03]  /*5d50*/  SHF.R.U64 R3, R0, 0x8, RZ ;  /* 0x0000000800037819 */ /* 0x000fc600000012ff */
[----:B------:R1:W-:Y:S04]  /*5d60*/  STL.64 [R1+0x470], R38 ;  /* 0x0004702601007387 */ /* 0x0003e80000100a00 */
[----:B------:R1:W-:Y:S01]  /*5d70*/  LDGSTS.E [R207+0x1a400], desc[UR26][R38.64], P5 ;  /* 0x1a40000026cf7fae */ /* 0x0003e2000a9a101a */
[----:B--2---:R-:W-:-:S03]  /*5d80*/  IMAD.WIDE R40, R200, 0x4, R184 ;  /* 0x00000004c8287825 */ /* 0x004fc600078e02b8 */
[----:B------:R2:W-:Y:S04]  /*5d90*/  STL.64 [R1+0x4f8], R36 ;  /* 0x0004f82401007387 */ /* 0x0005e80000100a00 */
[----:B------:R2:W-:Y:S01]  /*5da0*/  LDGSTS.E [R207+0x1a600], desc[UR26][R36.64], P5 ;  /* 0x1a60000024cf7fae */ /* 0x0005e2000a9a101a */
[----:B-1----:R-:W-:-:S03]  /*5db0*/  IMAD.WIDE R38, R200, 0x4, R186 ;  /* 0x00000004c8267825 */ /* 0x002fc600078e02ba */
[----:B------:R-:W-:Y:S01]  /*5dc0*/  LDGSTS.E [R207+0x1a800], desc[UR26][R246.64], P6 ;  /* 0x1a800000f6cf7fae */ /* 0x000fe2000b1a101a */
[----:B------:R-:W-:Y:S01]  /*5dd0*/  LOP3.LUT P5, RZ, R3, 0x1, RZ, 0xc0, !PT ;  /* 0x0000000103ff7812 */ /* 0x000fe200078ac0ff */
[C---:B------:R-:W-:Y:S02]  /*5de0*/  IMAD.WIDE R244, R200.reuse, 0x4, R190 ;  /* 0x00000004c8f47825 */ /* 0x040fe400078e02be */
[----:B------:R1:W-:Y:S02]  /*5df0*/  STL.64 [R1+0x468], R40 ;  /* 0x0004682801007387 */ /* 0x0003e40000100a00 */
[C---:B--2---:R-:W-:Y:S02]  /*5e00*/  IMAD.WIDE R36, R200.reuse, 0x4, R188 ;  /* 0x00000004c8247825 */ /* 0x044fe400078e02bc */
[----:B------:R1:W-:Y:S04]  /*5e10*/  LDGSTS.E [R207+0x1aa00], desc[UR26][R40.64], P6 ;  /* 0x1aa0000028cf7fae */ /* 0x0003e8000b1a101a */
[----:B------:R2:W-:Y:S04]  /*5e20*/  STL.64 [R1+0x460], R38 ;  /* 0x0004602601007387 */ /* 0x0005e80000100a00 */
[----:B------:R2:W-:Y:S01]  /*5e30*/  LDGSTS.E [R207+0x1ac00], desc[UR26][R38.64], P6 ;  /* 0x1ac0000026cf7fae */ /* 0x0005e2000b1a101a */
[----:B-1----:R-:W-:-:S03]  /*5e40*/  IMAD.WIDE R40, R200, 0x4, R192 ;  /* 0x00000004c8287825 */ /* 0x002fc600078e02c0 */
[----:B------:R1:W-:Y:S04]  /*5e50*/  STL.64 [R1+0x4f0], R36 ;  /* 0x0004f02401007387 */ /* 0x0003e80000100a00 */
[----:B------:R1:W-:Y:S01]  /*5e60*/  LDGSTS.E [R207+0x1ae00], desc[UR26][R36.64], P6 ;  /* 0x1ae0000024cf7fae */ /* 0x0003e2000b1a101a */
[----:B--2---:R-:W-:-:S03]  /*5e70*/  IMAD.WIDE R38, R200, 0x4, R194 ;  /* 0x00000004c8267825 */ /* 0x004fc600078e02c2 */
[----:B------:R-:W-:Y:S01]  /*5e80*/  LDGSTS.E [R207+0x1b000], desc[UR26][R244.64], P3 ;  /* 0x1b000000f4cf7fae */ /* 0x000fe200099a101a */
[----:B------:R-:W-:-:S03]  /*5e90*/  IMAD.WIDE R42, R200, 0x4, R198 ;  /* 0x00000004c82a7825 */ /* 0x000fc600078e02c6 */
[----:B------:R2:W-:Y:S01]  /*5ea0*/  STL.64 [R1+0x458], R40 ;  /* 0x0004582801007387 */ /* 0x0005e20000100a00 */
[----:B-1----:R-:W-:-:S03]  /*5eb0*/  IMAD.WIDE R36, R200, 0x4, R196 ;  /* 0x00000004c8247825 */ /* 0x002fc600078e02c4 */
[----:B------:R2:W-:Y:S04]  /*5ec0*/  LDGSTS.E [R207+0x1b200], desc[UR26][R40.64], P3 ;  /* 0x1b20000028cf7fae */ /* 0x0005e800099a101a */
[----:B------:R1:W-:Y:S04]  /*5ed0*/  STL.64 [R1+0x450], R38 ;  /* 0x0004502601007387 */ /* 0x0003e80000100a00 */
[----:B------:R1:W-:Y:S01]  /*5ee0*/  LDGSTS.E [R207+0x1b400], desc[UR26][R38.64], P3 ;  /* 0x1b40000026cf7fae */ /* 0x0003e200099a101a */
[----:B--2---:R-:W-:-:S03]  /*5ef0*/  IMAD.WIDE R40, R200, 0x4, R208 ;  /* 0x00000004c8287825 */ /* 0x004fc600078e02d0 */
[----:B------:R2:W-:Y:S04]  /*5f00*/  STL.64 [R1+0x4e8], R36 ;  /* 0x0004e82401007387 */ /* 0x0005e80000100a00 */
[----:B------:R2:W-:Y:S01]  /*5f10*/  LDGSTS.E [R207+0x1b600], desc[UR26][R36.64], P3 ;  /* 0x1b60000024cf7fae */ /* 0x0005e200099a101a */
[----:B-1----:R-:W-:-:S03]  /*5f20*/  IMAD.WIDE R38, R200, 0x4, R210 ;  /* 0x00000004c8267825 */ /* 0x002fc600078e02d2 */
[----:B------:R1:W-:Y:S04]  /*5f30*/  STL.64 [R1+0x118], R42 ;  /* 0x0001182a01007387 */ /* 0x0003e80000100a00 */
[----:B------:R3:W-:Y:S01]  /*5f40*/  STL.64 [R1+0x448], R40 ;  /* 0x0004482801007387 */ /* 0x0007e20000100a00 */
[----:B--2---:R-:W-:-:S03]  /*5f50*/  IMAD.WIDE R36, R200, 0x4, R212 ;  /* 0x00000004c8247825 */ /* 0x004fc600078e02d4 */
[----:B------:R2:W-:Y:S04]  /*5f60*/  STL.64 [R1+0x440], R38 ;  /* 0x0004402601007387 */ /* 0x0005e80000100a00 */
[----:B------:R-:W-:Y:S04]  /*5f70*/  LDGSTS.E [R207+0x1b800], desc[UR26][R42.64], P5 ;  /* 0x1b8000002acf7fae */ /* 0x000fe8000a9a101a */
[----:B------:R4:W-:Y:S04]  /*5f80*/  STL.64 [R1+0x4e0], R36 ;  /* 0x0004e02401007387 */ /* 0x0009e80000100a00 */
[----:B------:R-:W-:Y:S04]  /*5f90*/  LDGSTS.E [R207+0x1ba00], desc[UR26][R40.64], P5 ;  /* 0x1ba0000028cf7fae */ /* 0x000fe8000a9a101a */
[----:B-1----:R-:W4:Y:S04]  /*5fa0*/  LDL.LU.64 R42, [R1+0xd8] ;  /* 0x0000d800012a7983 */ /* 0x002f280000300a00 */
[----:B------:R-:W-:Y:S04]  /*5fb0*/  LDGSTS.E [R207+0x1bc00], desc[UR26][R38.64], P5 ;  /* 0x1bc0000026cf7fae */ /* 0x000fe8000a9a101a */
[----:B---3--:R-:W3:Y:S04]  /*5fc0*/  LDL.LU.64 R40, [R1+0xd0] ;  /* 0x0000d00001287983 */ /* 0x008ee80000300a00 */
[----:B------:R-:W-:Y:S04]  /*5fd0*/  LDGSTS.E [R207+0x1be00], desc[UR26][R36.64], P5 ;  /* 0x1be0000024cf7fae */ /* 0x000fe8000a9a101a */
[----:B--2---:R-:W2:Y:S04]  /*5fe0*/  LDL.LU.64 R38, [R1+0xc8] ;  /* 0x0000c80001267983 */ /* 0x004ea80000300a00 */
[----:B----4-:R-:W4:Y:S01]  /*5ff0*/  LDL.LU.64 R36, [R1+0xc0] ;  /* 0x0000c00001247983 */ /* 0x010f220000300a00 */
[----:B------:R-:W-:-:S04]  /*6000*/  SHF.R.U64 R3, R0, 0x7, RZ ;  /* 0x0000000700037819 */ /* 0x000fc800000012ff */
[----:B------:R-:W-:Y:S02]  /*6010*/  LOP3.LUT P6, RZ, R3, 0x1, RZ, 0xc0, !PT ;  /* 0x0000000103ff7812 */ /* 0x000fe400078cc0ff */
[----:B------:R-:W-:Y:S01]  /*6020*/  SHF.R.U64 R3, R0, 0x6, RZ ;  /* 0x0000000600037819 */ /* 0x000fe200000012ff */
[----:B------:R-:W-:-:S03]  /*6030*/  IMAD.WIDE R50, R200, 0x4, R214 ;  /* 0x00000004c8327825 */ /* 0x000fc600078e02d6 */
[----:B------:R-:W-:Y:S01]  /*6040*/  LOP3.LUT P3, RZ, R3, 0x1, RZ, 0xc0, !PT ;  /* 0x0000000103ff7812 */ /* 0x000fe2000786c0ff */
[----:B------:R-:W-:Y:S01]  /*6050*/  IMAD.WIDE R48, R200, 0x4, R216 ;  /* 0x00000004c8307825 */ /* 0x000fe200078e02d8 */
[----:B------:R-:W-:-:S03]  /*6060*/  SHF.R.U64 R3, R0, 0x5, RZ ;  /* 0x0000000500037819 */ /* 0x000fc600000012ff */
[C---:B------:R-:W-:Y:S01]  /*6070*/  IMAD.WIDE R46, R200.reuse, 0x4, R218 ;  /* 0x00000004c82e7825 */ /* 0x040fe200078e02da */
[----:B------:R1:W-:Y:S03]  /*6080*/  STL.64 [R1+0x110], R50 ;  /* 0x0001103201007387 */ /* 0x0003e60000100a00 */
[----:B------:R-:W-:Y:S01]  /*6090*/  IMAD.WIDE R44, R200, 0x4, R220 ;  /* 0x00000004c82c7825 */ /* 0x000fe200078e02dc */
[----:B------:R1:W-:Y:S01]  /*60a0*/  LDGSTS.E [R207+0x1c000], desc[UR26][R50.64], P6 ;  /* 0x1c00000032cf7fae */ /* 0x0003e2000b1a101a */
[----:B------:R-:W-:-:S03]  /*60b0*/  LOP3.LUT P5, RZ, R3, 0x1, RZ, 0xc0, !PT ;  /* 0x0000000103ff7812 */ /* 0x000fc600078ac0ff */
[----:B------:R1:W-:Y:S04]  /*60c0*/  STL.64 [R1+0x438], R48 ;  /* 0x0004383001007387 */ /* 0x0003e80000100a00 */
[----:B------:R1:W-:Y:S02]  /*60d0*/  LDGSTS.E [R207+0x1c200], desc[UR26][R48.64], P6 ;  /* 0x1c20000030cf7fae */ /* 0x0003e4000b1a101a */
[----:B-1----:R-:W-:Y:S02]  /*60e0*/  IMAD.WIDE R50, R200, 0x4, R222 ;  /* 0x00000004c8327825 */ /* 0x002fe400078e02de */
[----:B------:R1:W-:Y:S01]  /*60f0*/  STL.64 [R1+0x430], R46 ;  /* 0x0004302e01007387 */ /* 0x0003e20000100a00 */
[----:B------:R-:W-:-:S03]  /*6100*/  SHF.R.U64 R3, R0, 0x4, RZ ;  /* 0x0000000400037819 */ /* 0x000fc600000012ff */
[----:B------:R1:W-:Y:S01]  /*6110*/  LDGSTS.E [R207+0x1c400], desc[UR26][R46.64], P6 ;  /* 0x1c4000002ecf7fae */ /* 0x0003e2000b1a101a */
[----:B------:R-:W-:-:S03]  /*6120*/  IMAD.WIDE R48, R200, 0x4, R224 ;  /* 0x00000004c8307825 */ /* 0x000fc600078e02e0 */
[----:B------:R1:W-:Y:S04]  /*6130*/  STL.64 [R1+0x4d8], R44 ;  /* 0x0004d82c01007387 */ /* 0x0003e80000100a00 */
[----:B------:R1:W-:Y:S02]  /*6140*/  LDGSTS.E [R207+0x1c600], desc[UR26][R44.64], P6 ;  /* 0x1c6000002ccf7fae */ /* 0x0003e4000b1a101a */
[----:B-1----:R-:W-:Y:S02]  /*6150*/  IMAD.WIDE R46, R200, 0x4, R226 ;  /* 0x00000004c82e7825 */ /* 0x002fe400078e02e2 */
[----:B------:R1:W-:Y:S01]  /*6160*/  STL.64 [R1+0x108], R50 ;  /* 0x0001083201007387 */ /* 0x0003e20000100a00 */
[----:B------:R-:W-:-:S03]  /*6170*/  LOP3.LUT P6, RZ, R3, 0x1, RZ, 0xc0, !PT ;  /* 0x0000000103ff7812 */ /* 0x000fc600078cc0ff */
[----:B------:R1:W-:Y:S01]  /*6180*/  LDGSTS.E [R207+0x1c800], desc[UR26][R50.64], P3 ;  /* 0x1c80000032cf7fae */ /* 0x0003e200099a101a */
[----:B------:R-:W-:-:S03]  /*6190*/  IMAD.WIDE R44, R200, 0x4, R228 ;  /* 0x00000004c82c7825 */ /* 0x000fc600078e02e4 */
[----:B------:R1:W-:Y:S04]  /*61a0*/  STL.64 [R1+0x428], R48 ;  /* 0x0004283001007387 */ /* 0x0003e80000100a00 */
[----:B------:R1:W-:Y:S02]  /*61b0*/  LDGSTS.E [R207+0x1ca00], desc[UR26][R48.64], P3 ;  /* 0x1ca0000030cf7fae */ /* 0x0003e400099a101a */
[C---:B-1----:R-:W-:Y:S02]  /*61c0*/  IMAD.WIDE R50, R200.reuse, 0x4, R230 ;  /* 0x00000004c8327825 */ /* 0x042fe400078e02e6 */
[----:B------:R1:W-:Y:S04]  /*61d0*/  STL.64 [R1+0x420], R46 ;  /* 0x0004202e01007387 */ /* 0x0003e80000100a00 */
[----:B------:R1:W-:Y:S01]  /*61e0*/  LDGSTS.E [R207+0x1cc00], desc[UR26][R46.64], P3 ;  /* 0x1cc000002ecf7fae */ /* 0x0003e200099a101a */
[----:B------:R-:W-:-:S03]  /*61f0*/  IMAD.WIDE R48, R200, 0x4, R232 ;  /* 0x00000004c8307825 */ /* 0x000fc600078e02e8 */
[----:B------:R1:W-:Y:S04]  /*6200*/  STL.64 [R1+0x4d0], R44 ;  /* 0x0004d02c01007387 */ /* 0x0003e80000100a00 */
[----:B------:R1:W-:Y:S02]  /*6210*/  LDGSTS.E [R207+0x1ce00], desc[UR26][R44.64], P3 ;  /* 0x1ce000002ccf7fae */ /* 0x0003e400099a101a */
[C---:B-1----:R-:W-:Y:S02]  /*6220*/  IMAD.WIDE R46, R200.reuse, 0x4, R234 ;  /* 0x00000004c82e7825 */ /* 0x042fe400078e02ea */
[----:B------:R1:W-:Y:S04]  /*6230*/  STL.64 [R1+0x100], R50 ;  /* 0x0001003201007387 */ /* 0x0003e80000100a00 */
[----:B------:R-:W-:Y:S01]  /*6240*/  STL.64 [R1+0x418], R48 ;  /* 0x0004183001007387 */ /* 0x000fe20000100a00 */
[----:B------:R-:W-:-:S03]  /*6250*/  IMAD.WIDE R44, R200, 0x4, R236 ;  /* 0x00000004c82c7825 */ /* 0x000fc600078e02ec */
[----:B------:R-:W-:Y:S04]  /*6260*/  STL.64 [R1+0x410], R46 ;  /* 0x0004102e01007387 */ /* 0x000fe80000100a00 */
[----:B------:R-:W-:Y:S04]  /*6270*/  STL.64 [R1+0x4c8], R44 ;  /* 0x0004c82c01007387 */ /* 0x000fe80000100a00 */
[----:B------:R1:W-:Y:S04]  /*6280*/  LDGSTS.E [R207+0x1d000], desc[UR26][R50.64], P5 ;  /* 0x1d00000032cf7fae */ /* 0x0003e8000a9a101a */
[----:B------:R-:W-:Y:S04]  /*6290*/  LDGSTS.E [R207+0x1d200], desc[UR26][R48.64], P5 ;  /* 0x1d20000030cf7fae */ /* 0x000fe8000a9a101a */
[----:B------:R-:W-:Y:S04]  /*62a0*/  LDGSTS.E [R207+0x1d400], desc[UR26][R46.64], P5 ;  /* 0x1d4000002ecf7fae */ /* 0x000fe8000a9a101a */
[----:B------:R-:W-:Y:S01]  /*62b0*/  LDGSTS.E [R207+0x1d600], desc[UR26][R44.64], P5 ;  /* 0x1d6000002ccf7fae */ /* 0x000fe2000a9a101a */
[----:B------:R-:W-:-:S04]  /*62c0*/  IMAD.WIDE R42, R200, 0x4, R42 ;  /* 0x00000004c82a7825 */ /* 0x000fc800078e022a */
[C---:B---3--:R-:W-:Y:S01]  /*62d0*/  IMAD.WIDE R40, R200.reuse, 0x4, R40 ;  /* 0x00000004c8287825 */ /* 0x048fe200078e0228 */
[----:B------:R3:W-:Y:S03]  /*62e0*/  STL.64 [R1+0xf8], R42 ;  /* 0x0000f82a01007387 */ /* 0x0007e60000100a00 */
[C---:B--2---:R-:W-:Y:S01]  /*62f0*/  IMAD.WIDE R38, R200.reuse, 0x4, R38 ;  /* 0x00000004c8267825 */ /* 0x044fe200078e0226 */
[----:B------:R-:W-:Y:S03]  /*6300*/  STL.64 [R1+0x408], R40 ;  /* 0x0004082801007387 */ /* 0x000fe60000100a00 */
[----:B----4-:R-:W-:Y:S01]  /*6310*/  IMAD.WIDE R36, R200, 0x4, R36 ;  /* 0x00000004c8247825 */ /* 0x010fe200078e0224 */
[----:B------:R-:W-:Y:S04]  /*6320*/  STL.64 [R1+0x400], R38 ;  /* 0x0004002601007387 */ /* 0x000fe80000100a00 */
[----:B------:R2:W-:Y:S04]  /*6330*/  STL.64 [R1+0x4c0], R36 ;  /* 0x0004c02401007387 */ /* 0x0005e80000100a00 */
[----:B------:R-:W4:Y:S04]  /*6340*/  LDL.LU.64 R54, [R1+0xb8] ;  /* 0x0000b80001367983 */ /* 0x000f280000300a00 */
[----:B------:R-:W4:Y:S04]  /*6350*/  LDL.LU.64 R52, [R1+0x98] ;  /* 0x0000980001347983 */ /* 0x000f280000300a00 */
[----:B------:R2:W-:Y:S04]  /*6360*/  LDGSTS.E [R207+0x1d800], desc[UR26][R42.64], P6 ;  /* 0x1d8000002acf7fae */ /* 0x0005e8000b1a101a */
[----:B-1----:R-:W4:Y:S04]  /*6370*/  LDL.LU.64 R50, [R1+0x78] ;  /* 0x0000780001327983 */ /* 0x002f280000300a00 */
[----:B------:R1:W-:Y:S04]  /*6380*/  LDGSTS.E [R207+0x1da00], desc[UR26][R40.64], P6 ;  /* 0x1da0000028cf7fae */ /* 0x0003e8000b1a101a */
[----:B---3--:R-:W3:Y:S04]  /*6390*/  LDL.LU.64 R42, [R1+0x58] ;  /* 0x00005800012a7983 */ /* 0x008ee80000300a00 */
[----:B------:R-:W3:Y:S04]  /*63a0*/  LDL.LU.64 R48, [R1+0xb0] ;  /* 0x0000b00001307983 */ /* 0x000ee80000300a00 */
[----:B------:R-:W3:Y:S04]  /*63b0*/  LDL.LU.64 R46, [R1+0xa8] ;  /* 0x0000a800012e7983 */ /* 0x000ee80000300a00 */
[----:B------:R-:W3:Y:S04]  /*63c0*/  LDL.LU.64 R44, [R1+0xa0] ;  /* 0x0000a000012c7983 */ /* 0x000ee80000300a00 */
[----:B------:R-:W3:Y:S04]  /*63d0*/  LDL.LU.64 R238, [R1+0x90] ;  /* 0x0000900001ee7983 */ /* 0x000ee80000300a00 */
[----:B------:R-:W3:Y:S04]  /*63e0*/  LDL.LU.64 R240, [R1+0x88] ;  /* 0x0000880001f07983 */ /* 0x000ee80000300a00 */
[----:B------:R1:W-:Y:S04]  /*63f0*/  LDGSTS.E [R207+0x1dc00], desc[UR26][R38.64], P6 ;  /* 0x1dc0000026cf7fae */ /* 0x0003e8000b1a101a */
[----:B------:R-:W3:Y:S04]  /*6400*/  LDL.LU.64 R242, [R1+0x80] ;  /* 0x0000800001f27983 */ /* 0x000ee80000300a00 */
[----:B------:R1:W-:Y:S04]  /*6410*/  LDGSTS.E [R207+0x1de00], desc[UR26][R36.64], P6 ;  /* 0x1de0000024cf7fae */ /* 0x0003e8000b1a101a */
[----:B--2---:R-:W2:Y:S04]  /*6420*/  LDL.LU.64 R36, [R1+0x70] ;  /* 0x0000700001247983 */ /* 0x004ea80000300a00 */
[----:B------:R-:W2:Y:S04]  /*6430*/  LDL.LU.64 R38, [R1+0x68] ;  /* 0x0000680001267983 */ /* 0x000ea80000300a00 */
[----:B------:R-:W2:Y:S01]  /*6440*/  LDL.LU.64 R40, [R1+0x60] ;  /* 0x0000600001287983 */ /* 0x000ea20000300a00 */
[----:B------:R-:W-:Y:S01]  /*6450*/  SHF.R.U64 R3, R0, 0x3, RZ ;  /* 0x0000000300037819 */ /* 0x000fe200000012ff */
[----:B------:R-:W-:-:S03]  /*6460*/  IMAD.SHL.U32 R143, R143, 0x20, RZ ;  /* 0x000000208f8f7824 */ /* 0x000fc600078e00ff */
[----:B------:R-:W-:Y:S02]  /*6470*/  LOP3.LUT P3, RZ, R3, 0x1, RZ, 0xc0, !PT ;  /* 0x0000000103ff7812 */ /* 0x000fe4000786c0ff */
[C---:B------:R-:W-:Y:S01]  /*6480*/  SHF.R.U64 R3, R0.reuse, 0x2, RZ ;  /* 0x0000000200037819 */ /* 0x040fe200000012ff */
[----:B------:R-:W-:Y:S01]  /*6490*/  IMAD.WIDE R4, R143, 0x4, R4 ;  /* 0x000000048f047825 */ /* 0x000fe200078e0204 */
[----:B------:R-:W-:Y:S02]  /*64a0*/  SHF.R.U64 R0, R0, 0x1, RZ ;  /* 0x0000000100007819 */ /* 0x000fe400000012ff */
[----:B------:R-:W-:Y:S01]  /*64b0*/  LOP3.LUT P5, RZ, R3, 0x1, RZ, 0xc0, !PT ;  /* 0x0000000103ff7812 */ /* 0x000fe200078ac0ff */
[----:B------:R-:W-:Y:S01]  /*64c0*/  IMAD.WIDE R6, R143, 0x4, R6 ;  /* 0x000000048f067825 */ /* 0x000fe200078e0206 */
[----:B------:R-:W-:-:S03]  /*64d0*/  LOP3.LUT P6, RZ, R0, 0x1, RZ, 0xc0, !PT ;  /* 0x0000000100ff7812 */ /* 0x000fc600078cc0ff */
[C---:B------:R-:W-:Y:S01]  /*64e0*/  IMAD.WIDE R8, R143.reuse, 0x4, R8 ;  /* 0x000000048f087825 */ /* 0x040fe200078e0208 */
[----:B------:R-:W-:Y:S03]  /*64f0*/  STL.64 [R1+0x140], R4 ;  /* 0x0001400401007387 */ /* 0x000fe60000100a00 */
        /* <DEDUP_REMOVED lines=24> */
[----:B------:R-:W-:Y:S01]  /*6680*/  IMAD.WIDE R34, R143, 0x4, R34 ;  /* 0x000000048f227825 */ /* 0x000fe200078e0222 */
[----:B------:R-:W-:Y:S04]  /*6690*/  STL.64 [R1+0x4a8], R30 ;  /* 0x0004a81e01007387 */ /* 0x000fe80000100a00 */
[----:B------:R-:W-:Y:S01]  /*66a0*/  STL.64 [R1+0x4a0], R32 ;  /* 0x0004a02001007387 */ /* 0x000fe20000100a00 */
[----:B----4-:R-:W-:-:S04]  /*66b0*/  IMAD.WIDE R66, R200, 0x4, R54 ;  /* 0x00000004c8427825 */ /* 0x010fc800078e0236 */
[C---:B------:R-:W-:Y:S01]  /*66c0*/  IMAD.WIDE R58, R200.reuse, 0x4, R52 ;  /* 0x00000004c83a7825 */ /* 0x040fe200078e0234 */
[----:B------:R-:W-:Y:S03]  /*66d0*/  LDGSTS.E [R207+0x1e000], desc[UR26][R66.64], P3 ;  /* 0x1e00000042cf7fae */ /* 0x000fe600099a101a */
[----:B------:R-:W-:-:S04]  /*66e0*/  IMAD.WIDE R50, R200, 0x4, R50 ;  /* 0x00000004c8327825 */ /* 0x000fc800078e0232 */
[----:B---3--:R-:W-:-:S04]  /*66f0*/  IMAD.WIDE R64, R200, 0x4, R48 ;  /* 0x00000004c8407825 */ /* 0x008fc800078e0230 */
[C---:B------:R-:W-:Y:S01]  /*6700*/  IMAD.WIDE R62, R200.reuse, 0x4, R46 ;  /* 0x00000004c83e7825 */ /* 0x040fe200078e022e */
[----:B------:R-:W-:Y:S03]  /*6710*/  LDGSTS.E [R207+0x1e200], desc[UR26][R64.64], P3 ;  /* 0x1e20000040cf7fae */ /* 0x000fe600099a101a */
[C---:B------:R-:W-:Y:S01]  /*6720*/  IMAD.WIDE R60, R200.reuse, 0x4, R44 ;  /* 0x00000004c83c7825 */ /* 0x040fe200078e022c */
[----:B------:R-:W-:Y:S03]  /*6730*/  LDGSTS.E [R207+0x1e400], desc[UR26][R62.64], P3 ;  /* 0x1e4000003ecf7fae */ /* 0x000fe600099a101a */
[C---:B------:R-:W-:Y:S01]  /*6740*/  IMAD.WIDE R56, R200.reuse, 0x4, R238 ;  /* 0x00000004c8387825 */ /* 0x040fe200078e02ee */
[----:B------:R-:W-:Y:S03]  /*6750*/  LDGSTS.E [R207+0x1e600], desc[UR26][R60.64], P3 ;  /* 0x1e6000003ccf7fae */ /* 0x000fe600099a101a */
[C---:B------:R-:W-:Y:S01]  /*6760*/  IMAD.WIDE R54, R200.reuse, 0x4, R240 ;  /* 0x00000004c8367825 */ /* 0x040fe200078e02f0 */
[----:B------:R-:W-:Y:S04]  /*6770*/  LDGSTS.E [R207+0x1e800], desc[UR26][R58.64], P5 ;  /* 0x1e8000003acf7fae */ /* 0x000fe8000a9a101a */
[----:B------:R-:W-:Y:S01]  /*6780*/  LDGSTS.E [R207+0x1ea00], desc[UR26][R56.64], P5 ;  /* 0x1ea0000038cf7fae */ /* 0x000fe2000a9a101a */
[----:B------:R-:W-:-:S03]  /*6790*/  IMAD.WIDE R52, R200, 0x4, R242 ;  /* 0x00000004c8347825 */ /* 0x000fc600078e02f2 */
[----:B------:R-:W-:Y:S01]  /*67a0*/  LDGSTS.E [R207+0x1ec00], desc[UR26][R54.64], P5 ;  /* 0x1ec0000036cf7fae */ /* 0x000fe2000a9a101a */
[----:B------:R-:W-:-:S03]  /*67b0*/  IMAD.WIDE R42, R200, 0x4, R42 ;  /* 0x00000004c82a7825 */ /* 0x000fc600078e022a */
[----:B------:R-:W-:Y:S04]  /*67c0*/  LDGSTS.E [R207+0x1ee00], desc[UR26][R52.64], P5 ;  /* 0x1ee0000034cf7fae */ /* 0x000fe8000a9a101a */
[----:B------:R-:W-:Y:S01]  /*67d0*/  LDGSTS.E [R207+0x1f000], desc[UR26][R50.64], P6 ;  /* 0x1f00000032cf7fae */ /* 0x000fe2000b1a101a */
[----:B--2---:R-:W-:-:S04]  /*67e0*/  IMAD.WIDE R48, R200, 0x4, R36 ;  /* 0x00000004c8307825 */ /* 0x004fc800078e0224 */
[C---:B------:R-:W-:Y:S01]  /*67f0*/  IMAD.WIDE R46, R200.reuse, 0x4, R38 ;  /* 0x00000004c82e7825 */ /* 0x040fe200078e0226 */
[----:B------:R-:W-:Y:S03]  /*6800*/  LDGSTS.E [R207+0x1f200], desc[UR26][R48.64], P6 ;  /* 0x1f20000030cf7fae */ /* 0x000fe6000b1a101a */
[C---:B------:R-:W-:Y:S01]  /*6810*/  IMAD.WIDE R44, R200.reuse, 0x4, R40 ;  /* 0x00000004c82c7825 */ /* 0x040fe200078e0228 */
[----:B------:R-:W-:Y:S03]  /*6820*/  LDGSTS.E [R207+0x1f400], desc[UR26][R46.64], P6 ;  /* 0x1f4000002ecf7fae */ /* 0x000fe6000b1a101a */
[C---:B-1----:R-:W-:Y:S01]  /*6830*/  IMAD.WIDE R40, R200.reuse, 0x4, R204 ;  /* 0x00000004c8287825 */ /* 0x042fe200078e02cc */
[----:B------:R-:W-:Y:S03]  /*6840*/  LDGSTS.E [R207+0x1f600], desc[UR26][R44.64], P6 ;  /* 0x1f6000002ccf7fae */ /* 0x000fe6000b1a101a */
[C---:B------:R-:W-:Y:S01]  /*6850*/  IMAD.WIDE R38, R200.reuse, 0x4, R202 ;  /* 0x00000004c8267825 */ /* 0x040fe200078e02ca */
[----:B------:R-:W-:Y:S03]  /*6860*/  STL.64 [R1+0xd8], R66 ;  /* 0x0000d84201007387 */ /* 0x000fe60000100a00 */
[----:B------:R-:W-:Y:S01]  /*6870*/  IMAD.WIDE R36, R200, 0x4, R138 ;  /* 0x00000004c8247825 */ /* 0x000fe200078e028a */
[----:B------:R-:W-:Y:S04]  /*6880*/  LDGSTS.E [R207+0x1f800], desc[UR26][R42.64], !P0 ;  /* 0x1f8000002acf7fae */ /* 0x000fe8000c1a101a */
[----:B------:R-:W-:Y:S04]  /*6890*/  STL.64 [R1+0x3f8], R34 ;  /* 0x0003f82201007387 */ /* 0x000fe80000100a00 */
[----:B------:R1:W-:Y:S04]  /*68a0*/  LDGSTS.E [R207+0x1fa00], desc[UR26][R40.64], !P0 ;  /* 0x1fa0000028cf7fae */ /* 0x0003e8000c1a101a */
[----:B------:R-:W-:Y:S04]  /*68b0*/  STL.64 [R1+0xe0], R58 ;  /* 0x0000e03a01007387 */ /* 0x000fe80000100a00 */
[----:B------:R2:W-:Y:S04]  /*68c0*/  LDGSTS.E [R207+0x1fc00], desc[UR26][R38.64], !P0 ;  /* 0x1fc0000026cf7fae */ /* 0x0005e8000c1a101a */
[----:B------:R-:W-:Y:S04]  /*68d0*/  STL.64 [R1+0xe8], R50 ;  /* 0x0000e83201007387 */ /* 0x000fe80000100a00 */
[----:B------:R2:W-:Y:S04]  /*68e0*/  LDGSTS.E [R207+0x1fe00], desc[UR26][R36.64], !P0 ;  /* 0x1fe0000024cf7fae */ /* 0x0005e8000c1a101a */
[----:B------:R-:W-:Y:S04]  /*68f0*/  STL.64 [R1+0x1a8], R64 ;  /* 0x0001a84001007387 */ /* 0x000fe80000100a00 */
[----:B------:R-:W0:Y:S04]  /*6900*/  LDGDEPBAR ;  /* 0x00000000000079af */ /* 0x000e280000000000 */
[----:B------:R-:W-:Y:S04]  /*6910*/  STL.64 [R1+0xf0], R42 ;  /* 0x0000f02a01007387 */ /* 0x000fe80000100a00 */
[----:B------:R2:W-:Y:S04]  /*6920*/  LDGSTS.E [R141+0x22000], desc[UR26][R4.64], P2 ;  /* 0x22000000048d7fae */ /* 0x0005e800091a101a */
        /* <DEDUP_REMOVED lines=10> */
[----:B------:R2:W5:Y:S04]  /*69d0*/  LDL.LU.64 R204, [R1+0x5e0] ;  /* 0x0005e00001cc7983 */ /* 0x0005680000300a00 */
        /* <DEDUP_REMOVED lines=11> */
[----:B------:R1:W-:Y:S04]  /*6a90*/  STL.64 [R1+0x1e8], R40 ;  /* 0x0001e82801007387 */ /* 0x0003e80000100a00 */
[----:B------:R2:W-:Y:S04]  /*6aa0*/  LDGSTS.E [R136+0x23200], desc[UR26][R28.64], P2 ;  /* 0x232000001c887fae */ /* 0x0005e800091a101a */
[----:B------:R2:W-:Y:S01]  /*6ab0*/  LDGSTS.E [R136+0x23600], desc[UR26][R30.64], P2 ;  /* 0x236000001e887fae */ /* 0x0005e200091a101a */
[----:B-1----:R-:W1:Y:S03]  /*6ac0*/  S2R R40, SR_TID.X ;  /* 0x0000000000287919 */ /* 0x002e660000002100 */
[----:B------:R2:W-:Y:S04]  /*6ad0*/  LDGSTS.E [R136+0x23a00], desc[UR26][R32.64], P2 ;  /* 0x23a0000020887fae */ /* 0x0005e800091a101a */
[----:B------:R2:W-:Y:S04]  /*6ae0*/  LDGSTS.E [R136+0x23e00], desc[UR26][R34.64], P2 ;  /* 0x23e0000022887fae */ /* 0x0005e800091a101a */
[----:B------:R-:W0:Y:S04]  /*6af0*/  LDGDEPBAR ;  /* 0x00000000000079af */ /* 0x000e280000000000 */
[----:B------:R2:W-:Y:S04]  /*6b00*/  STL.64 [R1+0x1e0], R38 ;  /* 0x0001e02601007387 */ /* 0x0005e80000100a00 */
[----:B------:R2:W-:Y:S01]  /*6b10*/  STL.64 [R1+0x1d8], R36 ;  /* 0x0001d82401007387 */ /* 0x0005e20000100a00 */
[----:B------:R-:W-:-:S04]  /*6b20*/  DEPBAR.LE SB0, 0x2 ;  /* 0x000080800000791a */ /* 0x000fc80000000000 */
[C---:B-1----:R-:W-:Y:S01]  /*6b30*/  IMAD.SHL.U32 R0, R40.reuse, 0x40, RZ ;  /* 0x0000004028007824 */ /* 0x042fe200078e00ff */
[C---:B------:R-:W-:Y:S01]  /*6b40*/  LOP3.LUT R41, R40.reuse, 0x60, RZ, 0xc0, !PT ;  /* 0x0000006028297812 */ /* 0x040fe200078ec0ff */
[----:B------:R-:W-:-:S03]  /*6b50*/  IMAD.SHL.U32 R3, R40, 0x10, RZ ;  /* 0x0000001028037824 */ /* 0x000fc600078e00ff */
[----:B------:R-:W-:Y:S02]  /*6b60*/  LOP3.LUT R0, R0, 0x600, RZ, 0xc0, !PT ;  /* 0x0000060000007812 */ /* 0x000fe400078ec0ff */
[----:B------:R-:W-:-:S03]  /*6b70*/  LOP3.LUT R3, R3, 0x70, RZ, 0xc0, !PT ;  /* 0x0000007003037812 */ /* 0x000fc600078ec0ff */
[----:B------:R-:W-:-:S05]  /*6b80*/  IMAD R0, R41, 0x4, R0 ;  /* 0x0000000429007824 */ /* 0x000fca00078e0200 */
[----:B------:R-:W-:Y:S01]  /*6b90*/  IADD3 R0, PT, PT, R3, R0, RZ ;  /* 0x0000000003007210 */ /* 0x000fe20007ffe0ff */
[----:B------:R-:W-:Y:S06]  /*6ba0*/  BAR.SYNC.DEFER_BLOCKING 0x0 ;  /* 0x0000000000007b1d */ /* 0x000fec0000010000 */
[----:B------:R2:W1:Y:S04]  /*6bb0*/  LDSM.16.M88.4 R100, [R0+UR10] ;  /* 0x0000000a0064783b */ /* 0x0004680008000200 */
[----:B------:R2:W3:Y:S04]  /*6bc0*/  LDSM.16.M88.4 R208, [R0+UR10+0x800] ;  /* 0x0008000a00d0783b */ /* 0x0004e80008000200 */
[----:B------:R2:W4:Y:S04]  /*6bd0*/  LDSM.16.M88.4 R212, [R0+UR10+0x1000] ;  /* 0x0010000a00d4783b */ /* 0x0005280008000200 */
[----:B------:R2:W1:Y:S04]  /*6be0*/  LDSM.16.M88.4 R216, [R0+UR10+0x1800] ;  /* 0x0018000a00d8783b */ /* 0x0004680008000200 */
        /* <DEDUP_REMOVED lines=27> */
[----:B------:R2:W1:Y:S01]  /*6da0*/  LDSM.16.M88.4 R228, [R0+UR10+0xf800] ;  /* 0x00f8000a00e4783b */ /* 0x0004620008000200 */
[----:B---34-:R-:W-:Y:S05]  /*6db0*/  @!P4 BRA `(.L_x_6) ;  /* 0x000000080004c947 */ /* 0x018fea0003800000 */
[----:B-1----:R-:W-:Y:S01]  /*6dc0*/  MOV R94, R126 ;  /* 0x0000007e005e7202 */ /* 0x002fe20000000f00 */
[----:B--2---:R-:W-:Y:S01]  /*6dd0*/  IMAD.MOV.U32 R4, RZ, RZ, R100 ;  /* 0x000000ffff047224 */ /* 0x004fe200078e0064 */
[----:B------:R-:W-:Y:S01]  /*6de0*/  MOV R24, R120 ;  /* 0x0000007800187202 */ /* 0x000fe20000000f00 */
[----:B------:R-:W-:Y:S01]  /*6df0*/  IMAD.MOV.U32 R8, RZ, RZ, R104 ;  /* 0x000000ffff087224 */ /* 0x000fe200078e0068 */
        /* <DEDUP_REMOVED lines=27> */
[----:B------:R-:W-:-:S02]  /*6fb0*/  IMAD.MOV.U32 R72, RZ, RZ, R106 ;  /* 0x000000ffff487224 */ /* 0x000fc400078e006a */
[----:B------:R-:W-:Y:S02]  /*6fc0*/  IMAD.MOV.U32 R76, RZ, RZ, R110 ;  /* 0x000000ffff4c7224 */ /* 0x000fe400078e006e */
[----:B------:R-:W-:Y:S02]  /*6fd0*/  IMAD.MOV.U32 R84, RZ, RZ, R118 ;  /* 0x000000ffff547224 */ /* 0x000fe400078e0076 */
[----:B------:R-:W-:Y:S01]  /*6fe0*/  IMAD.MOV.U32 R88, RZ, RZ, R122 ;  /* 0x000000ffff587224 */ /* 0x000fe200078e007a */
[----:B------:R-:W-:Y:S01]  /*6ff0*/  MOV R122, R147 ;  /* 0x00000093007a7202 */ /* 0x000fe20000000f00 */
[----:B------:R-:W-:Y:S02]  /*7000*/  IMAD.MOV.U32 R95, RZ, RZ, R130 ;  /* 0x000000ffff5f7224 */ /* 0x000fe400078e0082 */
[----:B------:R-:W-:Y:S02]  /*7010*/  IMAD.MOV.U32 R100, RZ, RZ, R103 ;  /* 0x000000ffff647224 */ /* 0x000fe400078e0067 */
[----:B------:R-:W-:-:S02]  /*7020*/  IMAD.MOV.U32 R104, RZ, RZ, R107 ;  /* 0x000000ffff687224 */ /* 0x000fc400078e006b */
[----:B------:R-:W-:Y:S01]  /*7030*/  IMAD.MOV.U32 R112, RZ, RZ, R115 ;  /* 0x000000ffff707224 */ /* 0x000fe200078e0073 */
[----:B------:R-:W-:Y:S01]  /*7040*/  MOV R115, R175 ;  /* 0x000000af00737202 */ /* 0x000fe20000000f00 */
[----:B------:R-:W-:Y:S02]  /*7050*/  IMAD.MOV.U32 R116, RZ, RZ, R119 ;  /* 0x000000ffff747224 */ /* 0x000fe400078e0077 */
[----:B------:R-:W-:Y:S02]  /*7060*/  IMAD.MOV.U32 R120, RZ, RZ, R123 ;  /* 0x000000ffff787224 */ /* 0x000fe400078e007b */
[----:B------:R-:W-:Y:S02]  /*7070*/  IMAD.MOV.U32 R127, RZ, RZ, R131 ;  /* 0x000000ffff7f7224 */ /* 0x000fe400078e0083 */
[----:B------:R-:W-:Y:S02]  /*7080*/  IMAD.MOV.U32 R5, RZ, RZ, R208 ;  /* 0x000000ffff057224 */ /* 0x000fe400078e00d0 */
[----:B------:R-:W-:-:S02]  /*7090*/  IMAD.MOV.U32 R6, RZ, RZ, R212 ;  /* 0x000000ffff067224 */ /* 0x000fc400078e00d4 */
[----:B------:R-:W-:Y:S02]  /*70a0*/  IMAD.MOV.U32 R7, RZ, RZ, R216 ;  /* 0x000000ffff077224 */ /* 0x000fe400078e00d8 */
        /* <DEDUP_REMOVED lines=80> */
[----:B------:R-:W-:-:S04]  /*75b0*/  IMAD.MOV.U32 R131, RZ, RZ, R231 ;  /* 0x000000ffff837224 */ /* 0x000fc800078e00e7 */
[----:B------:R3:W-:Y:S03]  /*75c0*/  STTM.x128 tmem[UR12+0x100], R4 ;  /* 0x00010004000079ed */ /* 0x0007e600083c000c */
.L_x_6:
[----:B--23--:R-:W2:Y:S01]  /*75d0*/  LDL.LU.64 R22, [R1+0x108] ;  /* 0x0001080001167983 */ /* 0x00cea20000300a00 */
[----:B------:R-:W3:Y:S03]  /*75e0*/  LDC R2, c[0x0][0x3a0] ;  /* 0x0000e800ff027b82 */ /* 0x000ee60000000800 */
[----:B------:R-:W4:Y:S04]  /*75f0*/  LDL.LU.64 R14, [R1+0x100] ;  /* 0x00010000010e7983 */ /* 0x000f280000300a00 */
[----:B------:R-:W2:Y:S01]  /*7600*/  LDL.LU.64 R12, [R1+0x118] ;  /* 0x00011800010c7983 */ /* 0x000ea20000300a00 */
[----:B-1----:R-:W-:Y:S01]  /*7610*/  IMAD.SHL.U32 R228, R200, 0x4, RZ ;  /* 0x00000004c8e47824 */ /* 0x002fe200078e00ff */
[----:B------:R-:W-:Y:S01]  /*7620*/  SHF.R.S32.HI R42, RZ, 0x1f, R200 ;  /* 0x0000001fff2a7819 */ /* 0x000fe200000114c8 */
[----:B------:R-:W1:Y:S01]  /*7630*/  LDC R46, c[0x0][0x3a0] ;  /* 0x0000e800ff2e7b82 */ /* 0x000e620000000800 */
[----:B------:R-:W2:Y:S04]  /*7640*/  LDL.LU.64 R16, [R1+0x8] ;  /* 0x0000080001107983 */ /* 0x000ea80000300a00 */
[----:B------:R-:W2:Y:S01]  /*7650*/  LDL.LU.64 R32, [R1+0x20] ;  /* 0x0000200001207983 */ /* 0x000ea20000300a00 */
[----:B------:R-:W1:Y:S01]  /*7660*/  S2R R47, SR_TID.X ;  /* 0x00000000002f7919 */ /* 0x000e620000002100 */
[----:B------:R-:W-:Y:S01]  /*7670*/  IMAD.SHL.U32 R230, R143, 0x4, RZ ;  /* 0x000000048fe67824 */ /* 0x000fe200078e00ff */
[----:B------:R-:W-:Y:S01]  /*7680*/  SHF.R.S32.HI R133, RZ, 0x1f, R143 ;  /* 0x0000001fff857819 */ /* 0x000fe2000001148f */
[----:B------:R-:W1:Y:S01]  /*7690*/  LDC R231, c[0x0][0x3a0] ;  /* 0x0000e800ffe77b82 */ /* 0x000e620000000800 */
[----:B------:R-:W2:Y:S04]  /*76a0*/  LDL.LU.64 R20, [R1+0xf8] ;  /* 0x0000f80001147983 */ /* 0x000ea80000300a00 */
[----:B------:R-:W2:Y:S04]  /*76b0*/  LDL.LU.64 R4, [R1+0xe8] ;  /* 0x0000e80001047983 */ /* 0x000ea80000300a00 */
[----:B------:R-:W2:Y:S04]  /*76c0*/  LDL.LU.64 R6, [R1+0xe0] ;  /* 0x0000e00001067983 */ /* 0x000ea80000300a00 */
[----:B------:R-:W2:Y:S04]  /*76d0*/  LDL.LU.64 R28, [R1+0x28] ;  /* 0x00002800011c7983 */ /* 0x000ea80000300a00 */
[----:B------:R-:W2:Y:S04]  /*76e0*/  LDL.LU.64 R24, [R1+0x110] ;  /* 0x0001100001187983 */ /* 0x000ea80000300a00 */
[----:B------:R-:W2:Y:S04]  /*76f0*/  LDL.LU.64 R40, [R1+0x128] ;  /* 0x0001280001287983 */ /* 0x000ea80000300a00 */
[----:B------:R-:W4:Y:S04]  /*7700*/  LDL.LU.64 R38, [R1+0x120] ;  /* 0x0001200001267983 */ /* 0x000f280000300a00 */
[----:B------:R-:W4:Y:S04]  /*7710*/  LDL.LU.64 R36, [R1+0x38] ;  /* 0x0000380001247983 */ /* 0x000f280000300a00 */
[----:B------:R-:W4:Y:S04]  /*7720*/  LDL.LU.64 R10, [R1+0xd8] ;  /* 0x0000d800010a7983 */ /* 0x000f280000300a00 */
[----:B------:R-:W4:Y:S04]  /*7730*/  LDL.LU.64 R8, [R1] ;  /* 0x0000000001087983 */ /* 0x000f280000300a00 */
[----:B------:R-:W4:Y:S04]  /*7740*/  LDL.LU.64 R26, [R1+0x130] ;  /* 0x00013000011a7983 */ /* 0x000f280000300a00 */
[----:B------:R-:W4:Y:S04]  /*7750*/  LDL.LU.64 R30, [R1+0x138] ;  /* 0x00013800011e7983 */ /* 0x000f280000300a00 */
[----:B------:R-:W4:Y:S04]  /*7760*/  LDL.LU.64 R34, [R1+0x148] ;  /* 0x0001480001227983 */ /* 0x000f280000300a00 */
[----:B------:R-:W4:Y:S04]  /*7770*/  LDL.LU.64 R18, [R1+0x18] ;  /* 0x0000180001127983 */ /* 0x000f280000300a00 */
[----:B------:R-:W4:Y:S04]  /*7780*/  LDL.LU.64 R54, [R1+0x230] ;  /* 0x0002300001367983 */ /* 0x000f280000300a00 */
[----:B------:R-:W4:Y:S04]  /*7790*/  LDL.LU.64 R60, [R1+0x228] ;  /* 0x00022800013c7983 */ /* 0x000f280000300a00 */
[----:B------:R-:W4:Y:S01]  /*77a0*/  LDL.LU.64 R48, [R1+0x220] ;  /* 0x0002200001307983 */ /* 0x000f220000300a00 */
[----:B---3--:R-:W-:-:S03]  /*77b0*/  VIADD R3, R2, 0xffffffbf ;  /* 0xffffffbf02037836 */ /* 0x008fc60000000000 */
[----:B------:R-:W-:Y:S02]  /*77c0*/  STL.64 [R1+0x5f8], R206 ;  /* 0x0005f8ce01007387 */ /* 0x000fe40000100a00 */
[----:B------:R-:W-:Y:S02]  /*77d0*/  ISETP.GE.U32.AND P3, PT, R3, 0x7fffffa0, PT ;  /* 0x7fffffa00300780c */ /* 0x000fe40003f66070 */
[----:B-----5:R-:W-:Y:S01]  /*77e0*/  STL.64 [R1+0x5f0], R204 ;  /* 0x0005f0cc01007387 */ /* 0x020fe20000100a00 */
[----:B------:R-:W-:-:S03]  /*77f0*/  SHF.L.U64.HI R3, R200, 0x2, R42 ;  /* 0x00000002c8037819 */ /* 0x000fc6000001022a */
[----:B------:R-:W-:Y:S04]  /*7800*/  STL.64 [R1+0x5e8], R202 ;  /* 0x0005e8ca01007387 */ /* 0x000fe80000100a00 */
[----:B------:R-:W-:Y:S04]  /*7810*/  STL.64 [R1+0x5e0], R140 ;  /* 0x0005e08c01007387 */ /* 0x000fe80000100a00 */
[----:B------:R-:W-:Y:S04]  /*7820*/  STL.64 [R1+0x5d8], R138 ;  /* 0x0005d88a01007387 */ /* 0x000fe80000100a00 */
[----:B------:R-:W-:Y:S04]  /*7830*/  STL.64 [R1+0x5d0], R136 ;  /* 0x0005d08801007387 */ /* 0x000fe80000100a00 */
[----:B------:R-:W3:Y:S04]  /*7840*/  LDL.LU.64 R62, [R1+0x218] ;  /* 0x00021800013e7983 */ /* 0x000ee80000300a00 */
[----:B------:R-:W3:Y:S04]  /*7850*/  LDL.LU.64 R58, [R1+0x210] ;  /* 0x00021000013a7983 */ /* 0x000ee80000300a00 */
[----:B------:R-:W3:Y:S04]  /*7860*/  LDL.LU.64 R52, [R1+0x1c8] ;  /* 0x0001c80001347983 */ /* 0x000ee80000300a00 */
[----:B------:R-:W3:Y:S01]  /*7870*/  LDL.LU.64 R44, [R1+0x190] ;  /* 0x00019000012c7983 */ /* 0x000ee20000300a00 */
[----:B------:R-:W-:Y:S01]  /*7880*/  UIADD3 UR13, UPT, UPT, UR11, 0x100, URZ ;  /* 0x000001000b0d7890 */ /* 0x000fe2000fffe0ff */
[----:B------:R-:W1:Y:S01]  /*7890*/  FENCE.VIEW.ASYNC.T ;  /* 0x00000000000073c6 */ /* 0x000e620000000200 */
[----:B--2---:R-:W-:-:S02]  /*78a0*/  IMAD.MOV.U32 R43, RZ, RZ, R41 ;  /* 0x000000ffff2b7224 */ /* 0x004fc400078e0029 */
[----:B------:R-:W-:Y:S01]  /*78b0*/  IMAD.MOV.U32 R42, RZ, RZ, R40 ;  /* 0x000000ffff2a7224 */ /* 0x000fe200078e0028 */
[----:B----4-:R-:W-:Y:S01]  /*78c0*/  MOV R40, R38 ;  /* 0x0000002600287202 */ /* 0x010fe20000000f00 */
[----:B------:R-:W-:Y:S02]  /*78d0*/  IMAD.MOV.U32 R41, RZ, RZ, R39 ;  /* 0x000000ffff297224 */ /* 0x000fe400078e0027 */
[----:B------:R-:W2:Y:S04]  /*78e0*/  LDL.LU.64 R38, [R1+0x10] ;  /* 0x0000100001267983 */ /* 0x000ea80000300a00 */
[----:B------:R-:W-:Y:S01]  /*78f0*/  STL [R1+0x2ec], R228 ;  /* 0x0002ece401007387 */ /* 0x000fe20000100800 */
[----:B-1----:R-:W-:Y:S01]  /*7900*/  BAR.SYNC.DEFER_BLOCKING 0x0 ;  /* 0x0000000000007b1d */ /* 0x002fe20000010000 */
[----:B------:R-:W-:-:S05]  /*7910*/  IADD3 R50, P0, PT, R54, R228, RZ ;  /* 0x000000e436327210 */ /* 0x000fca0007f1e0ff */
[----:B------:R-:W-:-:S05]  /*7920*/  IMAD.X R51, R55, 0x1, R3, P0 ;  /* 0x0000000137337824 */ /* 0x000fca00000e0603 */
[----:B------:R1:W-:Y:S04]  /*7930*/  STL.64 [R1+0xd0], R50 ;  /* 0x0000d03201007387 */ /* 0x0003e80000100a00 */
[----:B------:R-:W4:Y:S04]  /*7940*/  LDL.LU.64 R54, [R1+0x180] ;  /* 0x0001800001367983 */ /* 0x000f280000300a00 */
[----:B-1----:R-:W4:Y:S01]  /*7950*/  LDL.LU.64 R50, [R1+0x30] ;  /* 0x0000300001327983 */ /* 0x002f220000300a00 */
[----:B------:R-:W-:Y:S01]  /*7960*/  VIADD R65, R46, 0xffffffc0 ;  /* 0xffffffc02e417836 */ /* 0x000fe20000000000 */
[----:B------:R-:W-:-:S02]  /*7970*/  IADD3 R56, P4, PT, R60, R228, RZ ;  /* 0x000000e43c387210 */ /* 0x000fc40007f9e0ff */
[----:B------:R-:W-:Y:S02]  /*7980*/  IADD3 R46, P5, PT, R48, R228, RZ ;  /* 0x000000e4302e7210 */ /* 0x000fe40007fbe0ff */
[----:B------:R-:W-:Y:S01]  /*7990*/  LOP3.LUT R64, R47, 0x1f, RZ, 0xc0, !PT ;  /* 0x0000001f2f407812 */ /* 0x000fe200078ec0ff */
[--C-:B------:R-:W-:Y:S02]  /*79a0*/  IMAD.X R57, R61, 0x1, R3.reuse, P4 ;  /* 0x000000013d397824 */ /* 0x100fe400020e0603 */
[----:B------:R-:W-:-:S03]  /*79b0*/  IMAD.X R47, R49, 0x1, R3, P5 ;  /* 0x00000001312f7824 */ /* 0x000fc600028e0603 */
[----:B------:R1:W-:Y:S01]  /*79c0*/  STL.64 [R1+0xc8], R56 ;  /* 0x0000c83801007387 */ /* 0x0003e20000100a00 */
[----:B---3--:R-:W-:-:S03]  /*79d0*/  IADD3 R60, P0, PT, R62, R228, RZ ;  /* 0x000000e43e3c7210 */ /* 0x008fc60007f1e0ff */
[----:B------:R3:W-:Y:S02]  /*79e0*/  STL.64 [R1+0xc0], R46 ;  /* 0x0000c02e01007387 */ /* 0x0007e40000100a00 */
[--C-:B------:R-:W-:Y:S01]  /*79f0*/  IMAD.X R61, R63, 0x1, R3.reuse, P0 ;  /* 0x000000013f3d7824 */ /* 0x100fe200000e0603 */
[-C--:B------:R-:W-:Y:S02]  /*7a00*/  IADD3 R48, P5, PT, R52, R228.reuse, RZ ;  /* 0x000000e434307210 */ /* 0x080fe40007fbe0ff */
[-C--:B-1----:R-:W-:Y:S01]  /*7a10*/  IADD3 R56, P4, PT, R58, R228.reuse, RZ ;  /* 0x000000e43a387210 */ /* 0x082fe20007f9e0ff */
[----:B---3--:R-:W-:Y:S02]  /*7a20*/  IMAD.MOV.U32 R46, RZ, RZ, R42 ;  /* 0x000000ffff2e7224 */ /* 0x008fe400078e002a */
[----:B------:R-:W-:Y:S02]  /*7a30*/  IMAD.MOV.U32 R42, RZ, RZ, R40 ;  /* 0x000000ffff2a7224 */ /* 0x000fe400078e0028 */
[----:B------:R-:W-:Y:S01]  /*7a40*/  IMAD.MOV.U32 R40, RZ, RZ, R36 ;  /* 0x000000ffff287224 */ /* 0x000fe200078e0024 */
[----:B------:R-:W-:Y:S01]  /*7a50*/  IADD3 R36, P6, PT, R44, R228, RZ ;  /* 0x000000e42c247210 */ /* 0x000fe20007fde0ff */
[----:B------:R-:W-:Y:S01]  /*7a60*/  IMAD.X R57, R59, 0x1, R3, P4 ;  /* 0x000000013b397824 */ /* 0x000fe200020e0603 */
[----:B------:R-:W-:Y:S01]  /*7a70*/  MOV R47, R43 ;  /* 0x0000002b002f7202 */ /* 0x000fe20000000f00 */
[----:B------:R-:W-:Y:S01]  /*7a80*/  IMAD.MOV.U32 R43, RZ, RZ, R41 ;  /* 0x000000ffff2b7224 */ /* 0x000fe200078e0029 */
[----:B------:R-:W-:Y:S01]  /*7a90*/  IADD3.X R49, PT, PT, R53, R3, RZ, P5, !PT ;  /* 0x0000000335317210 */ /* 0x000fe20002ffe4ff */
[----:B------:R-:W-:Y:S01]  /*7aa0*/  IMAD.MOV.U32 R41, RZ, RZ, R37 ;  /* 0x000000ffff297224 */ /* 0x000fe200078e0025 */
[----:B------:R-:W-:Y:S01]  /*7ab0*/  STL.64 [R1+0xb8], R60 ;  /* 0x0000b83c01007387 */ /* 0x000fe20000100a00 */
[----:B------:R-:W-:-:S03]  /*7ac0*/  IMAD.X R37, R45, 0x1, R3, P6 ;  /* 0x000000012d257824 */ /* 0x000fc600030e0603 */
[----:B------:R-:W3:Y:S04]  /*7ad0*/  LDL.LU.64 R44, [R1+0x158] ;  /* 0x00015800012c7983 */ /* 0x000ee80000300a00 */
[----:B------:R-:W-:Y:S04]  /*7ae0*/  STL.64 [R1+0xb0], R56 ;  /* 0x0000b03801007387 */ /* 0x000fe80000100a00 */
[----:B------:R-:W-:Y:S04]  /*7af0*/  STL.64 [R1+0x90], R48 ;  /* 0x0000903001007387 */ /* 0x000fe80000100a00 */
[----:B------:R2:W-:Y:S02]  /*7b00*/  STL.64 [R1+0x70], R36 ;  /* 0x0000702401007387 */ /* 0x0005e40000100a00 */
[----:B--2---:R-:W-:-:S05]  /*7b10*/  IADD3 R36, P5, PT, R38, R228, RZ ;  /* 0x000000e426247210 */ /* 0x004fca0007fbe0ff */
[----:B------:R-:W-:Y:S01]  /*7b20*/  IMAD.X R37, R39, 0x1, R3, P5 ;  /* 0x0000000127257824 */ /* 0x000fe200028e0603 */
[-C--:B----4-:R-:W-:Y:S02]  /*7b30*/  IADD3 R52, P0, PT, R54, R228.reuse, RZ ;  /* 0x000000e436347210 */ /* 0x090fe40007f1e0ff */
[----:B------:R-:W-:-:S03]  /*7b40*/  IADD3 R48, P4, PT, R50, R228, RZ ;  /* 0x000000e432307210 */ /* 0x000fc60007f9e0ff */
[--C-:B------:R-:W-:Y:S02]  /*7b50*/  IMAD.X R53, R55, 0x1, R3.reuse, P0 ;  /* 0x0000000137357824 */ /* 0x100fe400000e0603 */
[----:B------:R-:W-:-:S05]  /*7b60*/  IMAD.X R49, R51, 0x1, R3, P4 ;  /* 0x0000000133317824 */ /* 0x000fca00020e0603 */
[----:B------:R1:W-:Y:S04]  /*7b70*/  STL.64 [R1+0x30], R48 ;  /* 0x0000303001007387 */ /* 0x0003e80000100a00 */
[----:B------:R-:W-:Y:S04]  /*7b80*/  STL.64 [R1+0x50], R52 ;  /* 0x0000503401007387 */ /* 0x000fe80000100a00 */
[----:B------:R2:W-:Y:S04]  /*7b90*/  STL.64 [R1+0x10], R36 ;  /* 0x0000102401007387 */ /* 0x0005e80000100a00 */
[----:B------:R-:W4:Y:S04]  /*7ba0*/  LDL.LU.64 R54, [R1+0x3f0] ;  /* 0x0003f00001367983 */ /* 0x000f280000300a00 */
[----:B------:R-:W4:Y:S04]  /*7bb0*/  LDL.LU.64 R50, [R1+0x3e8] ;  /* 0x0003e80001327983 */ /* 0x000f280000300a00 */
[----:B------:R-:W4:Y:S01]  /*7bc0*/  LDL.LU.64 R38, [R1+0x3e0] ;  /* 0x0003e00001267983 */ /* 0x000f220000300a00 */
[-C--:B------:R-:W-:Y:S01]  /*7bd0*/  IADD3 R248, P6, PT, R248, R228.reuse, RZ ;  /* 0x000000e4f8f87210 */ /* 0x080fe20007fde0ff */
[----:B-1----:R-:W-:Y:S01]  /*7be0*/  IMAD.MOV.U32 R48, RZ, RZ, R46 ;  /* 0x000000ffff307224 */ /* 0x002fe200078e002e */
[----:B------:R-:W-:Y:S01]  /*7bf0*/  IADD3 R232, P4, PT, R34, R228, RZ ;  /* 0x000000e422e87210 */ /* 0x000fe20007f9e0ff */
[----:B------:R-:W4:Y:S01]  /*7c00*/  LDL.LU.64 R58, [R1+0x3d8] ;  /* 0x0003d800013a7983 */ /* 0x000f220000300a00 */
[----:B------:R-:W-:-:S02]  /*7c10*/  MOV R60, R32 ;  /* 0x00000020003c7202 */ /* 0x000fc40000000f00 */
[----:B---3--:R-:W-:Y:S01]  /*7c20*/  IADD3 R240, P0, PT, R44, R228, RZ ;  /* 0x000000e42cf07210 */ /* 0x008fe20007f1e0ff */
[----:B--2---:R-:W-:-:S04]  /*7c30*/  IMAD.MOV.U32 R36, RZ, RZ, R24 ;  /* 0x000000ffff247224 */ /* 0x004fc800078e0018 */
[--C-:B------:R-:W-:Y:S02]  /*7c40*/  IMAD.X R241, R45, 0x1, R3.reuse, P0 ;  /* 0x000000012df17824 */ /* 0x100fe400000e0603 */
[----:B------:R-:W2:Y:S01]  /*7c50*/  LDL.LU.64 R44, [R1+0x3d0] ;  /* 0x0003d000012c7983 */ /* 0x000ea20000300a00 */
[----:B------:R-:W-:Y:S02]  /*7c60*/  IMAD.MOV.U32 R32, RZ, RZ, R6 ;  /* 0x000000ffff207224 */ /* 0x000fe400078e0006 */
[----:B------:R-:W-:Y:S01]  /*7c70*/  IMAD.X R249, R249, 0x1, R3, P6 ;  /* 0x00000001f9f97824 */ /* 0x000fe200030e0603 */
[----:B------:R-:W-:Y:S01]  /*7c80*/  IADD3 R6, P6, PT, R26, R228, RZ ;  /* 0x000000e41a067210 */ /* 0x000fe20007fde0ff */
[----:B------:R-:W-:Y:S01]  /*7c90*/  IMAD.MOV.U32 R62, RZ, RZ, R18 ;  /* 0x000000ffff3e7224 */ /* 0x000fe200078e0012 */
[----:B------:R-:W-:Y:S01]  /*7ca0*/  MOV R26, R10 ;  /* 0x0000000a001a7202 */ /* 0x000fe20000000f00 */
[----:B------:R-:W-:Y:S01]  /*7cb0*/  IMAD.MOV.U32 R49, RZ, RZ, R47 ;  /* 0x000000ffff317224 */ /* 0x000fe200078e002f */
[----:B------:R-:W-:Y:S01]  /*7cc0*/  MOV R47, R23 ;  /* 0x00000017002f7202 */ /* 0x000fe20000000f00 */
[----:B------:R-:W-:Y:S01]  /*7cd0*/  IMAD.MOV.U32 R24, RZ, RZ, R4 ;  /* 0x000000ffff187224 */ /* 0x000fe200078e0004 */
[-C--:B------:R-:W-:Y:S01]  /*7ce0*/  IADD3 R4, P5, PT, R30, R228.reuse, RZ ;  /* 0x000000e41e047210 */ /* 0x080fe20007fbe0ff */
[----:B------:R-:W-:Y:S01]  /*7cf0*/  IMAD.MOV.U32 R18, RZ, RZ, R8 ;  /* 0x000000ffff127224 */ /* 0x000fe200078e0008 */
[-C--:B------:R-:W-:Y:S01]  /*7d00*/  IADD3 R8, P0, PT, R48, R228.reuse, RZ ;  /* 0x000000e430087210 */ /* 0x080fe20007f1e0ff */
[----:B------:R-:W-:Y:S01]  /*7d10*/  IMAD.X R233, R35, 0x1, R3, P4 ;  /* 0x0000000123e97824 */ /* 0x000fe200020e0603 */
[----:B------:R-:W-:Y:S01]  /*7d20*/  IADD3 R10, P4, PT, R42, R228, RZ ;  /* 0x000000e42a0a7210 */ /* 0x000fe20007f9e0ff */
[----:B------:R-:W-:-:S02]  /*7d30*/  IMAD.MOV.U32 R46, RZ, RZ, R22 ;  /* 0x000000ffff2e7224 */ /* 0x000fc400078e0016 */
[----:B------:R-:W3:Y:S01]  /*7d40*/  LDL.LU.64 R22, [R1+0x3c8] ;  /* 0x0003c80001167983 */ /* 0x000ee20000300a00 */
[----:B------:R-:W-:Y:S02]  /*7d50*/  IMAD.MOV.U32 R61, RZ, RZ, R33 ;  /* 0x000000ffff3d7224 */ /* 0x000fe400078e0021 */
[----:B------:R-:W-:Y:S01]  /*7d60*/  IMAD.MOV.U32 R37, RZ, RZ, R25 ;  /* 0x000000ffff257224 */ /* 0x000fe200078e0019 */
[----:B------:R-:W-:Y:S01]  /*7d70*/  MOV R25, R5 ;  /* 0x0000000500197202 */ /* 0x000fe20000000f00 */
[----:B------:R-:W-:Y:S01]  /*7d80*/  IMAD.MOV.U32 R33, RZ, RZ, R7 ;  /* 0x000000ffff217224 */ /* 0x000fe200078e0007 */
[----:B------:R-:W3:Y:S01]  /*7d90*/  LDL.LU.64 R56, [R1+0x3c0] ;  /* 0x0003c00001387983 */ /* 0x000ee20000300a00 */
[----:B------:R-:W-:Y:S02]  /*7da0*/  IMAD.MOV.U32 R63, RZ, RZ, R19 ;  /* 0x000000ffff3f7224 */ /* 0x000fe400078e0013 */
[----:B------:R-:W-:Y:S02]  /*7db0*/  IMAD.X R7, R27, 0x1, R3, P6 ;  /* 0x000000011b077824 */ /* 0x000fe400030e0603 */
[----:B------:R-:W-:-:S02]  /*7dc0*/  IMAD.MOV.U32 R19, RZ, RZ, R9 ;  /* 0x000000ffff137224 */ /* 0x000fc400078e0009 */
[----:B------:R-:W-:Y:S02]  /*7dd0*/  IMAD.X R5, R31, 0x1, R3, P5 ;  /* 0x000000011f057824 */ /* 0x000fe400028e0603 */
[----:B------:R-:W-:Y:S01]  /*7de0*/  IMAD.MOV.U32 R30, RZ, RZ, R12 ;  /* 0x000000ffff1e7224 */ /* 0x000fe200078e000c */
[-C--:B------:R-:W-:Y:S01]  /*7df0*/  IADD3 R12, P5, PT, R40, R228.reuse, RZ ;  /* 0x000000e4280c7210 */ /* 0x080fe20007fbe0ff */
[----:B------:R-:W-:Y:S02]  /*7e00*/  IMAD.MOV.U32 R27, RZ, RZ, R11 ;  /* 0x000000ffff1b7224 */ /* 0x000fe400078e000b */
[--C-:B------:R-:W-:Y:S02]  /*7e10*/  IMAD.X R9, R49, 0x1, R3.reuse, P0 ;  /* 0x0000000131097824 */ /* 0x100fe400000e0603 */
[----:B------:R-:W-:Y:S01]  /*7e20*/  IMAD.X R11, R43, 0x1, R3, P4 ;  /* 0x000000012b0b7824 */ /* 0x000fe200020e0603 */
[----:B------:R-:W3:Y:S01]  /*7e30*/  LDL.LU.64 R48, [R1+0x3b8] ;  /* 0x0003b80001307983 */ /* 0x000ee20000300a00 */
[----:B------:R-:W-:Y:S01]  /*7e40*/  IMAD.MOV.U32 R34, RZ, RZ, R14 ;  /* 0x000000ffff227224 */ /* 0x000fe200078e000e */
[----:B------:R-:W-:Y:S01]  /*7e50*/  IADD3 R14, P6, PT, R28, R228, RZ ;  /* 0x000000e41c0e7210 */ /* 0x000fe20007fde0ff */
[----:B------:R-:W-:-:S02]  /*7e60*/  IMAD.MOV.U32 R31, RZ, RZ, R13 ;  /* 0x000000ffff1f7224 */ /* 0x000fc400078e000d */
[----:B------:R-:W-:Y:S02]  /*7e70*/  IMAD.MOV.U32 R28, RZ, RZ, R24 ;  /* 0x000000ffff1c7224 */ /* 0x000fe400078e0018 */
[----:B------:R-:W-:Y:S02]  /*7e80*/  IMAD.X R13, R41, 0x1, R3, P5 ;  /* 0x00000001290d7824 */ /* 0x000fe400028e0603 */
[----:B------:R-:W-:Y:S01]  /*7e90*/  IMAD.MOV.U32 R24, RZ, RZ, R20 ;  /* 0x000000ffff187224 */ /* 0x000fe200078e0014 */
[----:B------:R-:W-:Y:S01]  /*7ea0*/  MOV R42, R36 ;  /* 0x00000024002a7202 */ /* 0x000fe20000000f00 */
[----:B------:R-:W-:Y:S02]  /*7eb0*/  IMAD.MOV.U32 R35, RZ, RZ, R15 ;  /* 0x000000ffff237224 */ /* 0x000fe400078e000f */
[----:B------:R-:W-:Y:S02]  /*7ec0*/  IMAD.MOV.U32 R43, RZ, RZ, R37 ;  /* 0x000000ffff2b7224 */ /* 0x000fe400078e0025 */
[----:B------:R-:W-:Y:S01]  /*7ed0*/  IMAD.X R15, R29, 0x1, R3, P6 ;  /* 0x000000011d0f7824 */ /* 0x000fe200030e0603 */
[----:B------:R-:W3:Y:S01]  /*7ee0*/  LDL.LU.64 R36, [R1+0x3b0] ;  /* 0x0003b00001247983 */ /* 0x000ee20000300a00 */
[----:B------:R-:W-:-:S02]  /*7ef0*/  IMAD.MOV.U32 R29, RZ, RZ, R25 ;  /* 0x000000ffff1d7224 */ /* 0x000fc400078e0019 */
[----:B------:R-:W-:Y:S01]  /*7f00*/  IMAD.MOV.U32 R25, RZ, RZ, R21 ;  /* 0x000000ffff197224 */ /* 0x000fe200078e0015 */
[-C--:B----4-:R-:W-:Y:S02]  /*7f10*/  IADD3 R52, P0, PT, R54, R228.reuse, RZ ;  /* 0x000000e436347210 */ /* 0x090fe40007f1e0ff */
[----:B------:R-:W-:-:S03]  /*7f20*/  IADD3 R40, P4, PT, R50, R228, RZ ;  /* 0x000000e432287210 */ /* 0x000fc60007f9e0ff */
[--C-:B------:R-:W-:Y:S01]  /*7f30*/  IMAD.X R53, R55, 0x1, R3.reuse, P0 ;  /* 0x0000000137357824 */ /* 0x100fe200000e0603 */
[----:B------:R-:W-:Y:S01]  /*7f40*/  IADD3 R20, P5, PT, R38, R228, RZ ;  /* 0x000000e426147210 */ /* 0x000fe20007fbe0ff */
[----:B------:R-:W-:-:S03]  /*7f50*/  IMAD.X R41, R51, 0x1, R3, P4 ;  /* 0x0000000133297824 */ /* 0x000fc600020e0603 */
[----:B------:R-:W-:Y:S01]  /*7f60*/  STL.64 [R1+0xa8], R52 ;  /* 0x0000a83401007387 */ /* 0x000fe20000100a00 */
[----:B------:R-:W-:-:S03]  /*7f70*/  IMAD.X R21, R39, 0x1, R3, P5 ;  /* 0x0000000127157824 */ /* 0x000fc600028e0603 */
[----:B------:R1:W-:Y:S04]  /*7f80*/  STL.64 [R1+0xa0], R40 ;  /* 0x0000a02801007387 */ /* 0x0003e80000100a00 */
[----:B------:R-:W4:Y:S04]  /*7f90*/  LDL.LU.64 R54, [R1+0x3a8] ;  /* 0x0003a80001367983 */ /* 0x000f280000300a00 */
[----:B------:R-:W4:Y:S04]  /*7fa0*/  LDL.LU.64 R50, [R1+0x3a0] ;  /* 0x0003a00001327983 */ /* 0x000f280000300a00 */
[----:B------:R3:W-:Y:S04]  /*7fb0*/  STL.64 [R1+0x98], R20 ;  /* 0x0000981401007387 */ /* 0x0007e80000100a00 */
[----:B-1----:R-:W4:Y:S01]  /*7fc0*/  LDL.LU.64 R40, [R1+0x398] ;  /* 0x0003980001287983 */ /* 0x002f220000300a00 */
[----:B------:R-:W-:-:S02]  /*7fd0*/  ISETP.GE.AND P2, PT, R64, R65, PT ;  /* 0x000000414000720c */ /* 0x000fc40003f46270 */
[----:B------:R-:W-:Y:S02]  /*7fe0*/  MOV R64, R16 ;  /* 0x0000001000407202 */ /* 0x000fe40000000f00 */
[-C--:B------:R-:W-:Y:S02]  /*7ff0*/  IADD3 R16, P6, PT, R60, R228.reuse, RZ ;  /* 0x000000e43c107210 */ /* 0x080fe40007fde0ff */
[-C--:B------:R-:W-:Y:S02]  /*8000*/  IADD3 R52, P0, PT, R58, R228.reuse, RZ ;  /* 0x000000e43a347210 */ /* 0x080fe40007f1e0ff */
[-C--:B--2---:R-:W-:Y:S01]  /*8010*/  IADD3 R38, P4, PT, R44, R228.reuse, RZ ;  /* 0x000000e42c267210 */ /* 0x084fe20007f9e0ff */
[----:B------:R-:W-:Y:S02]  /*8020*/  IMAD.MOV.U32 R65, RZ, RZ, R17 ;  /* 0x000000ffff417224 */ /* 0x000fe400078e0011 */
[--C-:B------:R-:W-:Y:S02]  /*8030*/  IMAD.X R17, R61, 0x1, R3.reuse, P6 ;  /* 0x000000013d117824 */ /* 0x100fe400030e0603 */
[----:B------:R-:W-:Y:S01]  /*8040*/  IMAD.MOV.U32 R60, RZ, RZ, R18 ;  /* 0x000000ffff3c7224 */ /* 0x000fe200078e0012 */
[-C--:B------:R-:W-:Y:S01]  /*8050*/  IADD3 R18, P6, PT, R62, R228.reuse, RZ ;  /* 0x000000e43e127210 */ /* 0x080fe20007fde0ff */
[--C-:B------:R-:W-:Y:S01]  /*8060*/  IMAD.X R53, R59, 0x1, R3.reuse, P0 ;  /* 0x000000013b357824 */ /* 0x100fe200000e0603 */
[----:B---3--:R-:W-:Y:S01]  /*8070*/  IADD3 R20, P5, PT, R22, R228, RZ ;  /* 0x000000e416147210 */ /* 0x008fe20007fbe0ff */
[--C-:B------:R-:W-:Y:S01]  /*8080*/  IMAD.X R39, R45, 0x1, R3.reuse, P4 ;  /* 0x000000012d277824 */ /* 0x100fe200020e0603 */
[----:B------:R-:W-:Y:S01]  /*8090*/  MOV R61, R19 ;  /* 0x00000013003d7202 */ /* 0x000fe20000000f00 */
[--C-:B------:R-:W-:Y:S01]  /*80a0*/  IMAD.X R19, R63, 0x1, R3.reuse, P6 ;  /* 0x000000013f137824 */ /* 0x100fe200030e0603 */
[----:B------:R1:W-:Y:S01]  /*80b0*/  STL.64 [R1+0x88], R52 ;  /* 0x0000883401007387 */ /* 0x0003e20000100a00 */
[----:B------:R-:W-:-:S03]  /*80c0*/  IMAD.X R21, R23, 0x1, R3, P5 ;  /* 0x0000000117157824 */ /* 0x000fc600028e0603 */
[----:B------:R2:W-:Y:S04]  /*80d0*/  STL.64 [R1+0x80], R38 ;  /* 0x0000802601007387 */ /* 0x0005e80000100a00 */
[----:B------:R-:W3:Y:S01]  /*80e0*/  LDL.LU.64 R62, [R1+0x390] ;  /* 0x00039000013e7983 */ /* 0x000ee20000300a00 */
[----:B-1----:R-:W-:-:S03]  /*80f0*/  IADD3 R52, P0, PT, R56, R228, RZ ;  /* 0x000000e438347210 */ /* 0x002fc60007f1e0ff */
[----:B------:R-:W3:Y:S01]  /*8100*/  LDL.LU.64 R58, [R1+0x388] ;  /* 0x00038800013a7983 */ /* 0x000ee20000300a00 */
[----:B------:R-:W-:-:S03]  /*8110*/  IADD3 R44, P4, PT, R48, R228, RZ ;  /* 0x000000e4302c7210 */ /* 0x000fc60007f9e0ff */
[----:B--2---:R-:W2:Y:S01]  /*8120*/  LDL.LU.64 R38, [R1+0x380] ;  /* 0x0003800001267983 */ /* 0x004ea20000300a00 */
[----:B------:R-:W-:Y:S01]  /*8130*/  IMAD.X R53, R57, 0x1, R3, P0 ;  /* 0x0000000139357824 */ /* 0x000fe200000e0603 */
[----:B------:R-:W-:Y:S02]  /*8140*/  IADD3.X R45, PT, PT, R49, R3, RZ, P4, !PT ;  /* 0x00000003312d7210 */ /* 0x000fe400027fe4ff */
[----:B------:R1:W-:Y:S04]  /*8150*/  STL.64 [R1+0x78], R20 ;  /* 0x0000781401007387 */ /* 0x0003e80000100a00 */
[----:B------:R-:W-:Y:S01]  /*8160*/  STL.64 [R1+0x68], R52 ;  /* 0x0000683401007387 */ /* 0x000fe20000100a00 */
[----:B-1----:R-:W-:-:S03]  /*8170*/  IADD3 R20, P6, PT, R64, R228, RZ ;  /* 0x000000e440147210 */ /* 0x002fc60007fde0ff */
[----:B------:R1:W-:Y:S01]  /*8180*/  STL.64 [R1+0x60], R44 ;  /* 0x0000602c01007387 */ /* 0x0003e20000100a00 */
[-C--:B------:R-:W-:Y:S01]  /*8190*/  IADD3 R22, P5, PT, R36, R228.reuse, RZ ;  /* 0x000000e424167210 */ /* 0x080fe20007fbe0ff */
[--C-:B------:R-:W-:Y:S02]  /*81a0*/  IMAD.X R21, R65, 0x1, R3.reuse, P6 ;  /* 0x0000000141157824 */ /* 0x100fe400030e0603 */
[----:B------:R-:W2:Y:S02]  /*81b0*/  LDL.LU.64 R64, [R1+0x378] ;  /* 0x0003780001407983 */ /* 0x000ea40000300a00 */
[----:B------:R-:W-:Y:S02]  /*81c0*/  IMAD.X R23, R37, 0x1, R3, P5 ;  /* 0x0000000125177824 */ /* 0x000fe400028e0603 */
[----:B------:R-:W2:Y:S04]  /*81d0*/  LDL.LU.64 R56, [R1+0x370] ;  /* 0x0003700001387983 */ /* 0x000ea80000300a00 */
[----:B-1----:R-:W2:Y:S04]  /*81e0*/  LDL.LU.64 R44, [R1+0x368] ;  /* 0x00036800012c7983 */ /* 0x002ea80000300a00 */
[----:B------:R-:W-:Y:S01]  /*81f0*/  STL.64 [R1+0x58], R22 ;  /* 0x0000581601007387 */ /* 0x000fe20000100a00 */
[----:B----4-:R-:W-:-:S02]  /*8200*/  IADD3 R52, P0, PT, R54, R228, RZ ;  /* 0x000000e436347210 */ /* 0x010fc40007f1e0ff */
[----:B------:R-:W-:-:S03]  /*8210*/  IADD3 R48, P4, PT, R50, R228, RZ ;  /* 0x000000e432307210 */ /* 0x000fc60007f9e0ff */
[--C-:B------:R-:W-:Y:S02]  /*8220*/  IMAD.X R53, R55, 0x1, R3.reuse, P0 ;  /* 0x0000000137357824 */ /* 0x100fe400000e0603 */
[--C-:B------:R-:W-:Y:S01]  /*8230*/  IMAD.X R49, R51, 0x1, R3.reuse, P4 ;  /* 0x0000000133317824 */ /* 0x100fe200020e0603 */
[-C--:B------:R-:W-:Y:S02]  /*8240*/  IADD3 R36, P5, PT, R40, R228.reuse, RZ ;  /* 0x000000e428247210 */ /* 0x080fe40007fbe0ff */
[----:B------:R1:W-:Y:S03]  /*8250*/  STL.64 [R1+0x48], R52 ;  /* 0x0000483401007387 */ /* 0x0003e60000100a00 */
[----:B------:R-:W-:Y:S01]  /*8260*/  IMAD.X R37, R41, 0x1, R3, P5 ;  /* 0x0000000129257824 */ /* 0x000fe200028e0603 */
[----:B------:R4:W-:Y:S04]  /*8270*/  STL.64 [R1+0x40], R48 ;  /* 0x0000403001007387 */ /* 0x0009e80000100a00 */
[----:B------:R-:W2:Y:S04]  /*8280*/  LDL.LU.64 R54, [R1+0x360] ;  /* 0x0003600001367983 */ /* 0x000ea80000300a00 */
[----:B------:R2:W-:Y:S04]  /*8290*/  STL.64 [R1+0x38], R36 ;  /* 0x0000382401007387 */ /* 0x0005e80000100a00 */
[----:B-1----:R-:W2:Y:S04]  /*82a0*/  LDL.LU.64 R52, [R1+0x358] ;  /* 0x0003580001347983 */ /* 0x002ea80000300a00 */
[----:B------:R-:W2:Y:S01]  /*82b0*/  LDL.LU.64 R50, [R1+0x350] ;  /* 0x0003500001327983 */ /* 0x000ea20000300a00 */
[----:B------:R-:W-:-:S02]  /*82c0*/  IADD3 R22, P6, PT, R60, R228, RZ ;  /* 0x000000e43c167210 */ /* 0x000fc40007fde0ff */
[-C--:B---3--:R-:W-:Y:S02]  /*82d0*/  IADD3 R60, P0, PT, R62, R228.reuse, RZ ;  /* 0x000000e43e3c7210 */ /* 0x088fe40007f1e0ff */
[-C--:B----4-:R-:W-:Y:S01]  /*82e0*/  IADD3 R48, P4, PT, R58, R228.reuse, RZ ;  /* 0x000000e43a307210 */ /* 0x090fe20007f9e0ff */
[----:B------:R-:W-:Y:S01]  /*82f0*/  IMAD.X R23, R61, 0x1, R3, P6 ;  /* 0x000000013d177824 */ /* 0x000fe200030e0603 */
[----:B--2---:R-:W-:-:S03]  /*8300*/  IADD3 R36, P5, PT, R38, R228, RZ ;  /* 0x000000e426247210 */ /* 0x004fc60007fbe0ff */
[--C-:B------:R-:W-:Y:S02]  /*8310*/  IMAD.X R49, R59, 0x1, R3.reuse, P4 ;  /* 0x000000013b317824 */ /* 0x100fe400020e0603 */
[--C-:B------:R-:W-:Y:S02]  /*8320*/  IMAD.X R61, R63, 0x1, R3.reuse, P0 ;  /* 0x000000013f3d7824 */ /* 0x100fe400000e0603 */
[----:B------:R-:W-:Y:S01]  /*8330*/  IMAD.X R37, R39, 0x1, R3, P5 ;  /* 0x0000000127257824 */ /* 0x000fe200028e0603 */
[----:B------:R1:W-:Y:S01]  /*8340*/  STL.64 [R1+0x20], R48 ;  /* 0x0000203001007387 */ /* 0x0003e20000100a00 */
[----:B------:R-:W-:Y:S01]  /*8350*/  IMAD.MOV.U32 R40, RZ, RZ, R24 ;  /* 0x000000ffff287224 */ /* 0x000fe200078e0018 */
[----:B------:R-:W-:Y:S02]  /*8360*/  IADD3 R24, P6, PT, R250, R228, RZ ;  /* 0x000000e4fa187210 */ /* 0x000fe40007fde0ff */
[----:B------:R2:W-:Y:S01]  /*8370*/  STL.64 [R1+0x28], R60 ;  /* 0x0000283c01007387 */ /* 0x0005e20000100a00 */
[----:B------:R-:W-:Y:S01]  /*8380*/  MOV R41, R25 ;  /* 0x0000001900297202 */ /* 0x000fe20000000f00 */
[----:B-1----:R-:W-:-:S02]  /*8390*/  IMAD.MOV.U32 R48, RZ, RZ, R46 ;  /* 0x000000ffff307224 */ /* 0x002fc400078e002e */
[----:B------:R1:W-:Y:S01]  /*83a0*/  STL.64 [R1+0x18], R36 ;  /* 0x0000182401007387 */ /* 0x0003e20000100a00 */
[-C--:B------:R-:W-:Y:S01]  /*83b0*/  IADD3 R62, P0, PT, R64, R228.reuse, RZ ;  /* 0x000000e4403e7210 */ /* 0x080fe20007f1e0ff */
[----:B------:R-:W-:Y:S02]  /*83c0*/  IMAD.MOV.U32 R49, RZ, RZ, R47 ;  /* 0x000000ffff317224 */ /* 0x000fe400078e002f */
[----:B------:R-:W3:Y:S01]  /*83d0*/  LDL.LU.64 R58, [R1+0x348] ;  /* 0x00034800013a7983 */ /* 0x000ee20000300a00 */
[----:B------:R-:W-:Y:S02]  /*83e0*/  IADD3 R46, P4, PT, R56, R228, RZ ;  /* 0x000000e4382e7210 */ /* 0x000fe40007f9e0ff */
[----:B------:R-:W-:Y:S01]  /*83f0*/  IADD3.X R63, PT, PT, R65, R3, RZ, P0, !PT ;  /* 0x00000003413f7210 */ /* 0x000fe200007fe4ff */
[----:B--2---:R-:W-:Y:S01]  /*8400*/  IMAD.MOV.U32 R60, RZ, RZ, R30 ;  /* 0x000000ffff3c7224 */ /* 0x004fe200078e001e */
[----:B------:R-:W-:Y:S01]  /*8410*/  MOV R38, R34 ;  /* 0x0000002200267202 */ /* 0x000fe20000000f00 */
[--C-:B------:R-:W-:Y:S01]  /*8420*/  IMAD.X R47, R57, 0x1, R3.reuse, P4 ;  /* 0x00000001392f7824 */ /* 0x100fe200020e0603 */
[----:B-1----:R-:W2:Y:S01]  /*8430*/  LDL.LU.64 R36, [R1+0x340] ;  /* 0x0003400001247983 */ /* 0x002ea20000300a00 */
[----:B------:R-:W-:-:S02]  /*8440*/  IMAD.X R25, R251, 0x1, R3, P6 ;  /* 0x00000001fb197824 */ /* 0x000fc400030e0603 */
[----:B------:R-:W-:Y:S02]  /*8450*/  IMAD.MOV.U32 R39, RZ, RZ, R35 ;  /* 0x000000ffff277224 */ /* 0x000fe400078e0023 */
[----:B------:R-:W-:Y:S01]  /*8460*/  IMAD.MOV.U32 R30, RZ, RZ, R26 ;  /* 0x000000ffff1e7224 */ /* 0x000fe200078e001a */
[----:B------:R-:W4:Y:S01]  /*8470*/  LDL.LU.64 R34, [R1+0x338] ;  /* 0x0003380001227983 */ /* 0x000f220000300a00 */
[-C--:B------:R-:W-:Y:S02]  /*8480*/  IADD3 R26, P6, PT, R246, R228.reuse, RZ ;  /* 0x000000e4f61a7210 */ /* 0x080fe40007fde0ff */
[----:B------:R-:W-:Y:S01]  /*8490*/  IADD3 R250, P5, PT, R44, R228, RZ ;  /* 0x000000e42cfa7210 */ /* 0x000fe20007fbe0ff */
[----:B------:R-:W-:Y:S01]  /*84a0*/  STL.64 [R1+0x8], R62 ;  /* 0x0000083e01007387 */ /* 0x000fe20000100a00 */
[----:B------:R-:W-:-:S03]  /*84b0*/  IMAD.MOV.U32 R61, RZ, RZ, R31 ;  /* 0x000000ffff3d7224 */ /* 0x000fc600078e001f */
[----:B------:R1:W-:Y:S01]  /*84c0*/  STL.64 [R1], R46 ;  /* 0x0000002e01007387 */ /* 0x0003e20000100a00 */
[----:B------:R-:W-:-:S03]  /*84d0*/  IMAD.MOV.U32 R31, RZ, RZ, R27 ;  /* 0x000000ffff1f7224 */ /* 0x000fc600078e001b */
[----:B------:R-:W2:Y:S01]  /*84e0*/  LDL.LU.64 R56, [R1+0x330] ;  /* 0x0003300001387983 */ /* 0x000ea20000300a00 */
[--C-:B------:R-:W-:Y:S02]  /*84f0*/  IMAD.X R27, R247, 0x1, R3.reuse, P6 ;  /* 0x00000001f71b7824 */ /* 0x100fe400030e0603 */
[----:B------:R-:W-:Y:S02]  /*8500*/  IMAD.X R251, R45, 0x1, R3, P5 ;  /* 0x000000012dfb7824 */ /* 0x000fe400028e0603 */
[----:B------:R-:W-:Y:S01]  /*8510*/  IMAD.MOV.U32 R64, RZ, RZ, R42 ;  /* 0x000000ffff407224 */ /* 0x000fe200078e002a */
[----:B------:R-:W2:Y:S01]  /*8520*/  LDL.LU.64 R44, [R1+0x328] ;  /* 0x00032800012c7983 */ /* 0x000ea20000300a00 */
[----:B-1----:R-:W-:Y:S01]  /*8530*/  IMAD.MOV.U32 R46, RZ, RZ, R28 ;  /* 0x000000ffff2e7224 */ /* 0x002fe200078e001c */
[----:B------:R-:W-:Y:S01]  /*8540*/  IADD3 R28, P6, PT, R244, R228, RZ ;  /* 0x000000e4f41c7210 */ /* 0x000fe20007fde0ff */
[----:B------:R-:W-:Y:S02]  /*8550*/  IMAD.MOV.U32 R65, RZ, RZ, R43 ;  /* 0x000000ffff417224 */ /* 0x000fe400078e002b */
[----:B------:R-:W2:Y:S01]  /*8560*/  LDL.LU.64 R42, [R1+0x320] ;  /* 0x00032000012a7983 */ /* 0x000ea20000300a00 */
[----:B------:R-:W-:Y:S01]  /*8570*/  IMAD.MOV.U32 R47, RZ, RZ, R29 ;  /* 0x000000ffff2f7224 */ /* 0x000fe200078e001d */
[----:B------:R-:W-:-:S02]  /*8580*/  IADD3.X R29, PT, PT, R245, R3, RZ, P6, !PT ;  /* 0x00000003f51d7210 */ /* 0x000fc400037fe4ff */
[----:B------:R-:W-:-:S05]  /*8590*/  IADD3 R246, P0, PT, R54, R228, RZ ;  /* 0x000000e436f67210 */ /* 0x000fca0007f1e0ff */
[----:B------:R-:W-:Y:S02]  /*85a0*/  IMAD.X R247, R55, 0x1, R3, P0 ;  /* 0x0000000137f77824 */ /* 0x000fe400000e0603 */
[----:B------:R-:W2:Y:S01]  /*85b0*/  LDL.LU.64 R54, [R1+0x318] ;  /* 0x0003180001367983 */ /* 0x000ea20000300a00 */
[-C--:B------:R-:W-:Y:S02]  /*85c0*/  IADD3 R244, P4, PT, R52, R228.reuse, RZ ;  /* 0x000000e434f47210 */ /* 0x080fe40007f9e0ff */
[----:B------:R-:W-:-:S03]  /*85d0*/  IADD3 R242, P5, PT, R50, R228, RZ ;  /* 0x000000e432f27210 */ /* 0x000fc60007fbe0ff */
[--C-:B------:R-:W-:Y:S02]  /*85e0*/  IMAD.X R245, R53, 0x1, R3.reuse, P4 ;  /* 0x0000000135f57824 */ /* 0x100fe400020e0603 */
[----:B------:R-:W2:Y:S01]  /*85f0*/  LDL.LU.64 R52, [R1+0x310] ;  /* 0x0003100001347983 */ /* 0x000ea20000300a00 */
[----:B------:R-:W-:-:S03]  /*8600*/  IMAD.X R243, R51, 0x1, R3, P5 ;  /* 0x0000000133f37824 */ /* 0x000fc600028e0603 */
[----:B------:R-:W2:Y:S04]  /*8610*/  LDL.LU.64 R50, [R1+0x308] ;  /* 0x0003080001327983 */ /* 0x000ea80000300a00 */
[----:B------:R-:W2:Y:S01]  /*8620*/  LDL.LU.64 R80, [R1+0x300] ;  /* 0x0003000001507983 */ /* 0x000ea20000300a00 */
[----:B------:R-:W-:Y:S02]  /*8630*/  IMAD.MOV.U32 R72, RZ, RZ, R48 ;  /* 0x000000ffff487224 */ /* 0x000fe400078e0030 */
[----:B------:R-:W-:Y:S01]  /*8640*/  IMAD.MOV.U32 R48, RZ, RZ, R30 ;  /* 0x000000ffff307224 */ /* 0x000fe200078e001e */
[----:B------:R-:W-:Y:S01]  /*8650*/  IADD3 R30, P6, PT, R60, R228, RZ ;  /* 0x000000e43c1e7210 */ /* 0x000fe20007fde0ff */
[----:B------:R-:W-:Y:S01]  /*8660*/  IMAD.MOV.U32 R73, RZ, RZ, R49 ;  /* 0x000000ffff497224 */ /* 0x000fe200078e0031 */
[----:B------:R-:W-:Y:S01]  /*8670*/  MOV R49, R31 ;  /* 0x0000001f00317202 */ /* 0x000fe20000000f00 */
[----:B------:R-:W2:Y:S01]  /*8680*/  LDL.LU.64 R62, [R1+0x2f8] ;  /* 0x0002f800013e7983 */ /* 0x000ea20000300a00 */
[----:B------:R-:W-:Y:S01]  /*8690*/  MOV R60, R32 ;  /* 0x00000020003c7202 */ /* 0x000fe20000000f00 */
[----:B------:R-:W-:Y:S01]  /*86a0*/  IMAD.X R31, R61, 0x1, R3, P6 ;  /* 0x000000013d1f7824 */ /* 0x000fe200030e0603 */
[----:B------:R-:W-:Y:S01]  /*86b0*/  IADD3 R32, P6, PT, R64, R228, RZ ;  /* 0x000000e440207210 */ /* 0x000fe20007fde0ff */
[----:B------:R-:W-:-:S02]  /*86c0*/  IMAD.MOV.U32 R61, RZ, RZ, R33 ;  /* 0x000000ffff3d7224 */ /* 0x000fc400078e0021 */
[----:B------:R-:W-:Y:S02]  /*86d0*/  IMAD.MOV.U32 R70, RZ, RZ, R40 ;  /* 0x000000ffff467224 */ /* 0x000fe400078e0028 */
[----:B------:R-:W-:Y:S01]  /*86e0*/  IMAD.X R33, R65, 0x1, R3, P6 ;  /* 0x0000000141217824 */ /* 0x000fe200030e0603 */
[-C--:B------:R-:W-:Y:S01]  /*86f0*/  IADD3 R40, P6, PT, R72, R228.reuse, RZ ;  /* 0x000000e448287210 */ /* 0x080fe20007fde0ff */
[----:B------:R-:W-:Y:S01]  /*8700*/  IMAD.MOV.U32 R82, RZ, RZ, R38 ;  /* 0x000000ffff527224 */ /* 0x000fe200078e0026 */
[----:B---3--:R-:W-:-:S05]  /*8710*/  IADD3 R238, P0, PT, R58, R228, RZ ;  /* 0x000000e43aee7210 */ /* 0x008fca0007f1e0ff */
[----:B------:R-:W-:Y:S02]  /*8720*/  IMAD.X R239, R59, 0x1, R3, P0 ;  /* 0x000000013bef7824 */ /* 0x000fe400000e0603 */
[----:B------:R-:W3:Y:S04]  /*8730*/  LDL.LU.64 R58, [R1+0x2e0] ;  /* 0x0002e000013a7983 */ /* 0x000ee80000300a00 */
[----:B------:R-:W3:Y:S01]  /*8740*/  LDL.LU.64 R68, [R1+0x2d8] ;  /* 0x0002d80001447983 */ /* 0x000ee20000300a00 */
[----:B----4-:R-:W-:-:S03]  /*8750*/  IADD3 R234, P5, PT, R34, R228, RZ ;  /* 0x000000e422ea7210 */ /* 0x010fc60007fbe0ff */
[----:B------:R-:W4:Y:S01]  /*8760*/  LDL.LU.64 R66, [R1+0x2d0] ;  /* 0x0002d00001427983 */ /* 0x000f220000300a00 */
[----:B------:R-:W-:Y:S02]  /*8770*/  IMAD.MOV.U32 R71, RZ, RZ, R41 ;  /* 0x000000ffff477224 */ /* 0x000fe400078e0029 */
[--C-:B------:R-:W-:Y:S01]  /*8780*/  IMAD.X R235, R35, 0x1, R3.reuse, P5 ;  /* 0x0000000123eb7824 */ /* 0x100fe200028e0603 */
[----:B------:R-:W3:Y:S01]  /*8790*/  LDL.LU.64 R64, [R1+0x2c8] ;  /* 0x0002c80001407983 */ /* 0x000ee20000300a00 */
[----:B--2---:R-:W-:Y:S01]  /*87a0*/  IADD3 R34, P0, PT, R56, R228, RZ ;  /* 0x000000e438227210 */ /* 0x004fe20007f1e0ff */
[--C-:B------:R-:W-:Y:S01]  /*87b0*/  IMAD.X R41, R73, 0x1, R3.reuse, P6 ;  /* 0x0000000149297824 */ /* 0x100fe200030e0603 */
[----:B------:R-:W-:Y:S01]  /*87c0*/  MOV R78, R48 ;  /* 0x00000030004e7202 */ /* 0x000fe20000000f00 */
[----:B------:R-:W2:Y:S02]  /*87d0*/  LDL.LU.64 R76, [R1+0x2c0] ;  /* 0x0002c000014c7983 */ /* 0x000ea40000300a00 */
[----:B------:R-:W-:Y:S01]  /*87e0*/  IMAD.X R35, R57, 0x1, R3, P0 ;  /* 0x0000000139237824 */ /* 0x000fe200000e0603 */
[-C--:B------:R-:W-:Y:S01]  /*87f0*/  IADD3 R48, P6, PT, R82, R228.reuse, RZ ;  /* 0x000000e452307210 */ /* 0x080fe20007fde0ff */
[----:B------:R-:W-:Y:S01]  /*8800*/  IMAD.MOV.U32 R83, RZ, RZ, R39 ;  /* 0x000000ffff537224 */ /* 0x000fe200078e0027 */
[----:B------:R-:W2:Y:S01]  /*8810*/  LDL.LU.64 R74, [R1+0x2b8] ;  /* 0x0002b800014a7983 */ /* 0x000ea20000300a00 */
[----:B------:R-:W-:Y:S01]  /*8820*/  IADD3 R38, P5, PT, R42, R228, RZ ;  /* 0x000000e42a267210 */ /* 0x000fe20007fbe0ff */
[----:B------:R-:W-:-:S02]  /*8830*/  IMAD.MOV.U32 R56, RZ, RZ, R46 ;  /* 0x000000ffff387224 */ /* 0x000fc400078e002e */
[----:B------:R-:W2:Y:S01]  /*8840*/  LDL.LU.64 R72, [R1+0x2b0] ;  /* 0x0002b00001487983 */ /* 0x000ea20000300a00 */
[----:B------:R-:W-:Y:S01]  /*8850*/  IADD3.X R39, PT, PT, R43, R3, RZ, P5, !PT ;  /* 0x000000032b277210 */ /* 0x000fe20002ffe4ff */
[----:B------:R-:W-:Y:S02]  /*8860*/  IMAD.MOV.U32 R79, RZ, RZ, R49 ;  /* 0x000000ffff4f7224 */ /* 0x000fe400078e0031 */
[----:B------:R-:W2:Y:S01]  /*8870*/  LDL.LU.64 R84, [R1+0x2a8] ;  /* 0x0002a80001547983 */ /* 0x000ea20000300a00 */
[----:B------:R-:W-:Y:S02]  /*8880*/  IMAD.X R49, R83, 0x1, R3, P6 ;  /* 0x0000000153317824 */ /* 0x000fe400030e0603 */
[----:B------:R-:W-:Y:S01]  /*8890*/  IMAD.MOV.U32 R57, RZ, RZ, R47 ;  /* 0x000000ffff397224 */ /* 0x000fe200078e002f */
[----:B------:R-:W2:Y:S01]  /*88a0*/  LDL.LU.64 R82, [R1+0x2a0] ;  /* 0x0002a00001527983 */ /* 0x000ea20000300a00 */
[----:B------:R-:W-:-:S05]  /*88b0*/  IADD3 R42, P0, PT, R54, R228, RZ ;  /* 0x000000e4362a7210 */ /* 0x000fca0007f1e0ff */
[----:B------:R-:W-:Y:S01]  /*88c0*/  IMAD.X R43, R55, 0x1, R3, P0 ;  /* 0x00000001372b7824 */ /* 0x000fe200000e0603 */
[-C--:B------:R-:W-:Y:S02]  /*88d0*/  IADD3 R46, P5, PT, R50, R228.reuse, RZ ;  /* 0x000000e4322e7210 */ /* 0x080fe40007fbe0ff */
[----:B------:R-:W-:-:S03]  /*88e0*/  IADD3 R50, P0, PT, R80, R228, RZ ;  /* 0x000000e450327210 */ /* 0x000fc60007f1e0ff */
[--C-:B------:R-:W-:Y:S02]  /*88f0*/  IMAD.X R47, R51, 0x1, R3.reuse, P5 ;  /* 0x00000001332f7824 */ /* 0x100fe400028e0603 */
[----:B------:R-:W-:Y:S02]  /*8900*/  IMAD.X R51, R81, 0x1, R3, P0 ;  /* 0x0000000151337824 */ /* 0x000fe400000e0603 */
[----:B------:R-:W2:Y:S04]  /*8910*/  LDL.LU.64 R80, [R1+0x298] ;  /* 0x0002980001507983 */ /* 0x000ea80000300a00 */
        /* <DEDUP_REMOVED lines=21> */
[----:B------:R1:W-:Y:S04]  /*8a70*/  STL [R1+0x2f0], R230 ;  /* 0x0002f0e601007387 */ /* 0x0003e80000100800 */
        /* <DEDUP_REMOVED lines=44> */
[----:B------:R-:W1:Y:S01]  /*8d40*/  LDL.LU.64 R136, [R1+0x4a8] ;  /* 0x0004a80001887983 */ /* 0x000e620000300a00 */
[----:B------:R-:W-:-:S05]  /*8d50*/  IADD3 R236, P4, PT, R36, R228, RZ ;  /* 0x000000e424ec7210 */ /* 0x000fca0007f9e0ff */
[----:B------:R-:W-:Y:S01]  /*8d60*/  IMAD.X R237, R37, 0x1, R3, P4 ;  /* 0x0000000125ed7824 */ /* 0x000fe200020e0603 */
[----:B------:R-:W-:-:S05]  /*8d70*/  IADD3 R36, P4, PT, R44, R228, RZ ;  /* 0x000000e42c247210 */ /* 0x000fca0007f9e0ff */
[----:B------:R-:W-:Y:S01]  /*8d80*/  IMAD.X R37, R45, 0x1, R3, P4 ;  /* 0x000000012d257824 */ /* 0x000fe200020e0603 */
[----:B------:R-:W-:-:S05]  /*8d90*/  IADD3 R44, P4, PT, R52, R228, RZ ;  /* 0x000000e4342c7210 */ /* 0x000fca0007f9e0ff */
[----:B------:R-:W-:Y:S01]  /*8da0*/  IMAD.X R45, R53, 0x1, R3, P4 ;  /* 0x00000001352d7824 */ /* 0x000fe200020e0603 */
[-C--:B------:R-:W-:Y:S01]  /*8db0*/  IADD3 R52, P4, PT, R62, R228.reuse, RZ ;  /* 0x000000e43e347210 */ /* 0x080fe20007f9e0ff */
[----:B------:R-:W-:Y:S01]  /*8dc0*/  IMAD.MOV.U32 R86, RZ, RZ, R60 ;  /* 0x000000ffff567224 */ /* 0x000fe200078e003c */
[----:B---3--:R-:W-:-:S03]  /*8dd0*/  IADD3 R54, P5, PT, R58, R228, RZ ;  /* 0x000000e43a367210 */ /* 0x008fc60007fbe0ff */
[----:B------:R-:W-:Y:S01]  /*8de0*/  IMAD.X R53, R63, 0x1, R3, P4 ;  /* 0x000000013f357824 */ /* 0x000fe200020e0603 */
[-C--:B----4-:R-:W-:Y:S01]  /*8df0*/  IADD3 R60, P4, PT, R66, R228.reuse, RZ ;  /* 0x000000e4423c7210 */ /* 0x090fe20007f9e0ff */
[----:B------:R-:W-:Y:S01]  /*8e00*/  IMAD.MOV.U32 R87, RZ, RZ, R61 ;  /* 0x000000ffff577224 */ /* 0x000fe200078e003d */
[----:B------:R-:W-:-:S03]  /*8e10*/  IADD3 R58, P0, PT, R68, R228, RZ ;  /* 0x000000e4443a7210 */ /* 0x000fc60007f1e0ff */
[--C-:B------:R-:W-:Y:S01]  /*8e20*/  IMAD.X R61, R67, 0x1, R3.reuse, P4 ;  /* 0x00000001433d7824 */ /* 0x100fe200020e0603 */
[-C--:B--2---:R-:W-:Y:S02]  /*8e30*/  IADD3 R68, P4, PT, R74, R228.reuse, RZ ;  /* 0x000000e44a447210 */ /* 0x084fe40007f9e0ff */
[----:B------:R-:W-:Y:S01]  /*8e40*/  IADD3.X R55, PT, PT, R59, R3, RZ, P5, !PT ;  /* 0x000000033b377210 */ /* 0x000fe20002ffe4ff */
[--C-:B------:R-:W-:Y:S01]  /*8e50*/  IMAD.X R59, R69, 0x1, R3.reuse, P0 ;  /* 0x00000001453b7824 */ /* 0x100fe200000e0603 */
[-C--:B------:R-:W-:Y:S02]  /*8e60*/  IADD3 R62, P5, PT, R64, R228.reuse, RZ ;  /* 0x000000e4403e7210 */ /* 0x080fe40007fbe0ff */
[-C--:B------:R-:W-:Y:S01]  /*8e70*/  IADD3 R66, P0, PT, R76, R228.reuse, RZ ;  /* 0x000000e44c427210 */ /* 0x080fe20007f1e0ff */
[--C-:B------:R-:W-:Y:S01]  /*8e80*/  IMAD.X R69, R75, 0x1, R3.reuse, P4 ;  /* 0x000000014b457824 */ /* 0x100fe200020e0603 */
[-C--:B------:R-:W-:Y:S01]  /*8e90*/  IADD3 R76, P4, PT, R82, R228.reuse, RZ ;  /* 0x000000e4524c7210 */ /* 0x080fe20007f9e0ff */
[----:B------:R-:W-:Y:S01]  /*8ea0*/  IMAD.MOV.U32 R94, RZ, RZ, R56 ;  /* 0x000000ffff5e7224 */ /* 0x000fe200078e0038 */
[-C--:B------:R-:W-:Y:S01]  /*8eb0*/  IADD3 R56, P6, PT, R70, R228.reuse, RZ ;  /* 0x000000e446387210 */ /* 0x080fe20007fde0ff */
[--C-:B------:R-:W-:Y:S01]  /*8ec0*/  IMAD.X R63, R65, 0x1, R3.reuse, P5 ;  /* 0x00000001413f7824 */ /* 0x100fe200028e0603 */
[-C--:B------:R-:W-:Y:S01]  /*8ed0*/  IADD3 R70, P5, PT, R72, R228.reuse, RZ ;  /* 0x000000e448467210 */ /* 0x080fe20007fbe0ff */
[--C-:B------:R-:W-:Y:S01]  /*8ee0*/  IMAD.X R67, R77, 0x1, R3.reuse, P0 ;  /* 0x000000014d437824 */ /* 0x100fe200000e0603 */
[-C--:B------:R-:W-:Y:S01]  /*8ef0*/  IADD3 R74, P0, PT, R84, R228.reuse, RZ ;  /* 0x000000e4544a7210 */ /* 0x080fe20007f1e0ff */
[----:B------:R-:W-:Y:S01]  /*8f00*/  IMAD.X R77, R83, 0x1, R3, P4 ;  /* 0x00000001534d7824 */ /* 0x000fe200020e0603 */
[----:B------:R-:W-:Y:S01]  /*8f10*/  IADD3 R84, P4, PT, R90, R228, RZ ;  /* 0x000000e45a547210 */ /* 0x000fe20007f9e0ff */
[----:B------:R-:W-:-:S02]  /*8f20*/  IMAD.MOV.U32 R95, RZ, RZ, R57 ;  /* 0x000000ffff5f7224 */ /* 0x000fc400078e0039 */
[--C-:B------:R-:W-:Y:S01]  /*8f30*/  IMAD.X R57, R71, 0x1, R3.reuse, P6 ;  /* 0x0000000147397824 */ /* 0x100fe200030e0603 */
[-C--:B------:R-:W-:Y:S01]  /*8f40*/  IADD3 R64, P6, PT, R78, R228.reuse, RZ ;  /* 0x000000e44e407210 */ /* 0x080fe20007fde0ff */
[--C-:B------:R-:W-:Y:S01]  /*8f50*/  IMAD.X R71, R73, 0x1, R3.reuse, P5 ;  /* 0x0000000149477824 */ /* 0x100fe200028e0603 */
[-C--:B------:R-:W-:Y:S01]  /*8f60*/  IADD3 R78, P5, PT, R80, R228.reuse, RZ ;  /* 0x000000e4504e7210 */ /* 0x080fe20007fbe0ff */
[--C-:B------:R-:W-:Y:S01]  /*8f70*/  IMAD.X R75, R85, 0x1, R3.reuse, P0 ;  /* 0x00000001554b7824 */ /* 0x100fe200000e0603 */
[-C--:B------:R-:W-:Y:S01]  /*8f80*/  IADD3 R82, P0, PT, R92, R228.reuse, RZ ;  /* 0x000000e45c527210 */ /* 0x080fe20007f1e0ff */
[--C-:B------:R-:W-:Y:S01]  /*8f90*/  IMAD.X R85, R91, 0x1, R3.reuse, P4 ;  /* 0x000000015b557824 */ /* 0x100fe200020e0603 */
[----:B------:R-:W-:Y:S02]  /*8fa0*/  IADD3.X R65, PT, PT, R79, R3, RZ, P6, !PT ;  /* 0x000000034f417210 */ /* 0x000fe400037fe4ff */
[-C--:B------:R-:W-:Y:S01]  /*8fb0*/  IADD3 R92, P4, PT, R98, R228.reuse, RZ ;  /* 0x000000e4625c7210 */ /* 0x080fe20007f9e0ff */
[----:B------:R-:W-:Y:S01]  /*8fc0*/  IMAD.X R83, R93, 0x1, R3, P0 ;  /* 0x000000015d537824 */ /* 0x000fe200000e0603 */
[----:B------:R-:W-:-:S02]  /*8fd0*/  IADD3 R72, P6, PT, R86, R228, RZ ;  /* 0x000000e456487210 */ /* 0x000fc40007fde0ff */
[-C--:B------:R-:W-:Y:S02]  /*8fe0*/  IADD3.X R79, PT, PT, R81, R3.reuse, RZ, P5, !PT ;  /* 0x00000003514f7210 */ /* 0x080fe40002ffe4ff */
[-C--:B------:R-:W-:Y:S02]  /*8ff0*/  IADD3 R86, P5, PT, R88, R228.reuse, RZ ;  /* 0x000000e458567210 */ /* 0x080fe40007fbe0ff */
[-C--:B------:R-:W-:Y:S02]  /*9000*/  IADD3 R90, P0, PT, R104, R228.reuse, RZ ;  /* 0x000000e4685a7210 */ /* 0x080fe40007f1e0ff */
[----:B------:R-:W-:Y:S01]  /*9010*/  IADD3.X R93, PT, PT, R99, R3, RZ, P4, !PT ;  /* 0x00000003635d7210 */ /* 0x000fe200027fe4ff */
[--C-:B------:R-:W-:Y:S01]  /*9020*/  IMAD.X R73, R87, 0x1, R3.reuse, P6 ;  /* 0x0000000157497824 */ /* 0x100fe200030e0603 */
[-C--:B------:R-:W-:Y:S01]  /*9030*/  IADD3 R98, P4, PT, R100, R228.reuse, RZ ;  /* 0x000000e464627210 */ /* 0x080fe20007f9e0ff */
        /* <DEDUP_REMOVED lines=10> */
[----:B------:R-:W-:Y:S01]  /*90e0*/  IMAD.X R97, R103, 0x1, R3, P0 ;  /* 0x0000000167617824 */ /* 0x000fe200000e0603 */
[----:B------:R-:W-:-:S02]  /*90f0*/  IADD3 R102, P0, PT, R112, R228, RZ ;  /* 0x000000e470667210 */ /* 0x000fc40007f1e0ff */
[----:B------:R-:W-:Y:S02]  /*9100*/  IADD3.X R105, PT, PT, R111, R3, RZ, P4, !PT ;  /* 0x000000036f697210 */ /* 0x000fe400027fe4ff */
[----:B------:R-:W-:Y:S01]  /*9110*/  IADD3 R106, P5, PT, R108, R228, RZ ;  /* 0x000000e46c6a7210 */ /* 0x000fe20007fbe0ff */
[----:B------:R-:W-:Y:S01]  /*9120*/  IMAD.X R89, R107, 0x1, R3, P6 ;  /* 0x000000016b597824 */ /* 0x000fe200030e0603 */
[----:B------:R-:W-:Y:S01]  /*9130*/  SHF.L.U64.HI R132, R143, 0x2, R133 ;  /* 0x000000028f847819 */ /* 0x000fe20000010285 */
[--C-:B------:R-:W-:Y:S01]  /*9140*/  IMAD.X R103, R113, 0x1, R3.reuse, P0 ;  /* 0x0000000171677824 */ /* 0x100fe200000e0603 */
[----:B------:R-:W-:Y:S02]  /*9150*/  IADD3 R100, P6, PT, R114, R230, RZ ;  /* 0x000000e672647210 */ /* 0x000fe40007fde0ff */
[-C--:B------:R-:W-:Y:S01]  /*9160*/  IADD3 R112, P4, PT, R118, R228.reuse, RZ ;  /* 0x000000e476707210 */ /* 0x080fe20007f9e0ff */
[----:B------:R-:W-:Y:S01]  /*9170*/  IMAD.X R107, R109, 0x1, R3, P5 ;  /* 0x000000016d6b7824 */ /* 0x000fe200028e0603 */
[----:B------:R-:W-:-:S02]  /*9180*/  IADD3 R110, P0, PT, R120, R228, RZ ;  /* 0x000000e4786e7210 */ /* 0x000fc40007f1e0ff */
[----:B------:R-:W-:Y:S01]  /*9190*/  IADD3 R114, P5, PT, R116, R228, RZ ;  /* 0x000000e474727210 */ /* 0x000fe20007fbe0ff */
[--C-:B------:R-:W-:Y:S02]  /*91a0*/  IMAD.X R113, R119, 0x1, R3.reuse, P4 ;  /* 0x0000000177717824 */ /* 0x100fe400020e0603 */
[----:B------:R-:W-:Y:S01]  /*91b0*/  IMAD.X R101, R115, 0x1, R132, P6 ;  /* 0x0000000173657824 */ /* 0x000fe200030e0684 */
[----:B------:R-:W-:Y:S01]  /*91c0*/  IADD3 R108, P6, PT, R122, R230, RZ ;  /* 0x000000e67a6c7210 */ /* 0x000fe20007fde0ff */
[--C-:B------:R-:W-:Y:S02]  /*91d0*/  IMAD.X R111, R121, 0x1, R3.reuse, P0 ;  /* 0x00000001796f7824 */ /* 0x100fe400000e0603 */
[----:B------:R-:W-:Y:S01]  /*91e0*/  IMAD.X R115, R117, 0x1, R3, P5 ;  /* 0x0000000175737824 */ /* 0x000fe200028e0603 */
[-C--:B------:R-:W-:Y:S02]  /*91f0*/  IADD3 R120, P4, PT, R126, R228.reuse, RZ ;  /* 0x000000e47e787210 */ /* 0x080fe40007f9e0ff */
[----:B------:R-:W-:-:S02]  /*9200*/  IADD3 R118, P0, PT, R128, R228, RZ ;  /* 0x000000e480767210 */ /* 0x000fc40007f1e0ff */
[----:B------:R-:W-:Y:S01]  /*9210*/  IADD3 R122, P5, PT, R124, R228, RZ ;  /* 0x000000e47c7a7210 */ /* 0x000fe20007fbe0ff */
[--C-:B------:R-:W-:Y:S01]  /*9220*/  IMAD.X R121, R127, 0x1, R3.reuse, P4 ;  /* 0x000000017f797824 */ /* 0x100fe200020e0603 */
[----:B------:R-:W-:Y:S01]  /*9230*/  IADD3.X R119, PT, PT, R129, R3, RZ, P0, !PT ;  /* 0x0000000381777210 */ /* 0x000fe200007fe4ff */
[--C-:B------:R-:W-:Y:S01]  /*9240*/  IMAD.X R109, R123, 0x1, R132.reuse, P6 ;  /* 0x000000017b6d7824 */ /* 0x100fe200030e0684 */
[----:B------:R-:W-:Y:S01]  /*9250*/  IADD3 R116, P6, PT, R130, R230, RZ ;  /* 0x000000e682747210 */ /* 0x000fe20007fde0ff */
[----:B------:R-:W-:Y:S01]  /*9260*/  IMAD.X R123, R125, 0x1, R3, P5 ;  /* 0x000000017d7b7824 */ /* 0x000fe200028e0603 */
[-C--:B------:R-:W-:Y:S02]  /*9270*/  IADD3 R126, P0, PT, R146, R228.reuse, RZ ;  /* 0x000000e4927e7210 */ /* 0x080fe40007f1e0ff */
[-C--:B------:R-:W-:Y:S01]  /*9280*/  IADD3 R128, P4, PT, R144, R228.reuse, RZ ;  /* 0x000000e490807210 */ /* 0x080fe20007f9e0ff */
[----:B------:R-:W-:Y:S01]  /*9290*/  IMAD.X R117, R131, 0x1, R132, P6 ;  /* 0x0000000183757824 */ /* 0x000fe200030e0684 */
[----:B------:R-:W-:-:S03]  /*92a0*/  IADD3 R130, P5, PT, R134, R228, RZ ;  /* 0x000000e486827210 */ /* 0x000fc60007fbe0ff */
[--C-:B------:R-:W-:Y:S01]  /*92b0*/  IMAD.X R129, R145, 0x1, R3.reuse, P4 ;  /* 0x0000000191817824 */ /* 0x100fe200020e0603 */
[----:B------:R-:W-:Y:S01]  /*92c0*/  IADD3 R124, P6, PT, R148, R230, RZ ;  /* 0x000000e6947c7210 */ /* 0x000fe20007fde0ff */
[--C-:B------:R-:W-:Y:S02]  /*92d0*/  IMAD.X R127, R147, 0x1, R3.reuse, P0 ;  /* 0x00000001937f7824 */ /* 0x100fe400000e0603 */
        /* <DEDUP_REMOVED lines=8> */
[--C-:B------:R-:W-:Y:S01]  /*9360*/  IMAD.X R149, R151, 0x1, R3.reuse, P5 ;  /* 0x0000000197957824 */ /* 0x100fe200028e0603 */
[-C--:B------:R-:W-:Y:S02]  /*9370*/  IADD3 R152, P0, PT, R162, R228.reuse, RZ ;  /* 0x000000e4a2987210 */ /* 0x080fe40007f1e0ff */
[----:B------:R-:W-:Y:S02]  /*9380*/  IADD3 R154, P4, PT, R160, R228, RZ ;  /* 0x000000e4a09a7210 */ /* 0x000fe40007f9e0ff */
[----:B------:R-:W-:Y:S02]  /*9390*/  IADD3.X R135, PT, PT, R157, R132, RZ, P6, !PT ;  /* 0x000000849d877210 */ /* 0x000fe400037fe4ff */
[----:B------:R-:W-:Y:S01]  /*93a0*/  IADD3 R156, P5, PT, R158, R228, RZ ;  /* 0x000000e49e9c7210 */ /* 0x000fe20007fbe0ff */
[--C-:B------:R-:W-:Y:S01]  /*93b0*/  IMAD.X R155, R161, 0x1, R3.reuse, P4 ;  /* 0x00000001a19b7824 */ /* 0x100fe200020e0603 */
[----:B------:R-:W-:Y:S01]  /*93c0*/  IADD3 R150, P6, PT, R164, R230, RZ ;  /* 0x000000e6a4967210 */ /* 0x000fe20007fde0ff */
[----:B------:R-:W-:Y:S01]  /*93d0*/  IMAD.X R153, R163, 0x1, R3, P0 ;  /* 0x00000001a3997824 */ /* 0x000fe200000e0603 */
[----:B------:R-:W-:-:S02]  /*93e0*/  IADD3.X R157, PT, PT, R159, R3, RZ, P5, !PT ;  /* 0x000000039f9d7210 */ /* 0x000fc40002ffe4ff */
        /* <DEDUP_REMOVED lines=9> */
[----:B------:R-:W-:Y:S01]  /*9480*/  IADD3 R170, P4, PT, R176, R228, RZ ;  /* 0x000000e4b0aa7210 */ /* 0x000fe20007f9e0ff */
[----:B------:R-:W-:-:S03]  /*9490*/  IMAD.X R159, R173, 0x1, R132, P6 ;  /* 0x00000001ad9f7824 */ /* 0x000fc600030e0684 */
[----:B------:R-:W-:Y:S02]  /*94a0*/  IADD3.X R171, PT, PT, R177, R3, RZ, P4, !PT ;  /* 0x00000003b1ab7210 */ /* 0x000fe400027fe4ff */
[----:B------:R-:W-:Y:S01]  /*94b0*/  IADD3 R172, P5, PT, R174, R228, RZ ;  /* 0x000000e4aeac7210 */ /* 0x000fe20007fbe0ff */
[----:B------:R-:W-:Y:S01]  /*94c0*/  IMAD.X R169, R179, 0x1, R3, P0 ;  /* 0x00000001b3a97824 */ /* 0x000fe200000e0603 */
[----:B------:R-:W-:-:S03]  /*94d0*/  IADD3 R166, P6, PT, R180, R230, RZ ;  /* 0x000000e6b4a67210 */ /* 0x000fc60007fde0ff */
[--C-:B------:R-:W-:Y:S01]  /*94e0*/  IMAD.X R173, R175, 0x1, R3.reuse, P5 ;  /* 0x00000001afad7824 */ /* 0x100fe200028e0603 */
[-C--:B------:R-:W-:Y:S02]  /*94f0*/  IADD3 R178, P4, PT, R184, R228.reuse, RZ ;  /* 0x000000e4b8b27210 */ /* 0x080fe40007f9e0ff */
[-C--:B------:R-:W-:Y:S02]  /*9500*/  IADD3 R176, P0, PT, R186, R228.reuse, RZ ;  /* 0x000000e4bab07210 */ /* 0x080fe40007f1e0ff */
[----:B------:R-:W-:Y:S01]  /*9510*/  IADD3 R180, P5, PT, R182, R228, RZ ;  /* 0x000000e4b6b47210 */ /* 0x000fe20007fbe0ff */
[--C-:B------:R-:W-:Y:S02]  /*9520*/  IMAD.X R179, R185, 0x1, R3.reuse, P4 ;  /* 0x00000001b9b37824 */ /* 0x100fe400020e0603 */
[----:B------:R-:W-:Y:S01]  /*9530*/  IMAD.X R167, R181, 0x1, R132, P6 ;  /* 0x00000001b5a77824 */ /* 0x000fe200030e0684 */
[----:B------:R-:W-:Y:S01]  /*9540*/  IADD3 R174, P6, PT, R188, R230, RZ ;  /* 0x000000e6bcae7210 */ /* 0x000fe20007fde0ff */
[----:B------:R-:W-:-:S02]  /*9550*/  IMAD.X R177, R187, 0x1, R3, P0 ;  /* 0x00000001bbb17824 */ /* 0x000fc400000e0603 */
[--C-:B------:R-:W-:Y:S01]  /*9560*/  IMAD.X R181, R183, 0x1, R3.reuse, P5 ;  /* 0x00000001b7b57824 */ /* 0x100fe200028e0603 */
[-C--:B------:R-:W-:Y:S02]  /*9570*/  IADD3 R186, P4, PT, R192, R228.reuse, RZ ;  /* 0x000000e4c0ba7210 */ /* 0x080fe40007f9e0ff */
[-C--:B------:R-:W-:Y:S02]  /*9580*/  IADD3 R184, P0, PT, R194, R228.reuse, RZ ;  /* 0x000000e4c2b87210 */ /* 0x080fe40007f1e0ff */
[----:B------:R-:W-:Y:S01]  /*9590*/  IADD3 R188, P5, PT, R190, R228, RZ ;  /* 0x000000e4bebc7210 */ /* 0x000fe20007fbe0ff */
[--C-:B------:R-:W-:Y:S01]  /*95a0*/  IMAD.X R187, R193, 0x1, R3.reuse, P4 ;  /* 0x00000001c1bb7824 */ /* 0x100fe200020e0603 */
[----:B------:R-:W-:Y:S01]  /*95b0*/  IADD3.X R185, PT, PT, R195, R3, RZ, P0, !PT ;  /* 0x00000003c3b97210 */ /* 0x000fe200007fe4ff */
[----:B------:R-:W-:Y:S01]  /*95c0*/  IMAD.X R175, R189, 0x1, R132, P6 ;  /* 0x00000001bdaf7824 */ /* 0x000fe200030e0684 */
[----:B------:R-:W-:Y:S01]  /*95d0*/  IADD3 R182, P6, PT, R196, R230, RZ ;  /* 0x000000e6c4b67210 */ /* 0x000fe20007fde0ff */
[----:B------:R-:W-:Y:S01]  /*95e0*/  IMAD.X R189, R191, 0x1, R3, P5 ;  /* 0x00000001bfbd7824 */ /* 0x000fe200028e0603 */
[----:B------:R-:W-:-:S02]  /*95f0*/  IADD3 R192, P0, PT, R210, R228, RZ ;  /* 0x000000e4d2c07210 */ /* 0x000fc40007f1e0ff */
        /* <DEDUP_REMOVED lines=24> */
[-C--:B------:R-:W-:Y:S02]  /*9780*/  IADD3 R222, P0, PT, R226, R228.reuse, RZ ;  /* 0x000000e4e2de7210 */ /* 0x080fe40007f1e0ff */
[-C--:B------:R-:W-:Y:S01]  /*9790*/  IADD3 R226, P5, PT, R140, R228.reuse, RZ ;  /* 0x000000e48ce27210 */ /* 0x080fe20007fbe0ff */
[--C-:B------:R-:W-:Y:S02]  /*97a0*/  IMAD.X R225, R203, 0x1, R3.reuse, P4 ;  /* 0x00000001cbe17824 */ /* 0x100fe400020e0603 */
[----:B------:R-:W-:Y:S01]  /*97b0*/  IMAD.X R215, R207, 0x1, R132, P6 ;  /* 0x00000001cfd77824 */ /* 0x000fe200030e0684 */
[----:B------:R-:W-:Y:S01]  /*97c0*/  IADD3 R228, P4, PT, R138, R228, RZ ;  /* 0x000000e48ae47210 */ /* 0x000fe20007f9e0ff */
[----:B------:R-:W-:Y:S01]  /*97d0*/  VIADD R231, R231, 0xffffffbe ;  /* 0xffffffbee7e77836 */ /* 0x000fe20000000000 */
[----:B------:R2:W5:Y:S01]  /*97e0*/  LDL.LU.64 R206, [R1+0x5f8] ;  /* 0x0005f80001ce7983 */ /* 0x0005620000300a00 */
[----:B-1----:R-:W-:Y:S01]  /*97f0*/  IADD3 R230, P6, PT, R136, R230, RZ ;  /* 0x000000e688e67210 */ /* 0x002fe20007fde0ff */
[----:B------:R-:W-:-:S02]  /*9800*/  IMAD.X R223, R227, 0x1, R3, P0 ;  /* 0x00000001e3df7824 */ /* 0x000fc400000e0603 */
[----:B------:R2:W5:Y:S01]  /*9810*/  LDL.LU.64 R204, [R1+0x5f0] ;  /* 0x0005f00001cc7983 */ /* 0x0005620000300a00 */
[--C-:B------:R-:W-:Y:S02]  /*9820*/  IMAD.X R227, R141, 0x1, R3.reuse, P5 ;  /* 0x000000018de37824 */ /* 0x100fe400028e0603 */
[----:B------:R-:W-:Y:S01]  /*9830*/  IMAD.X R229, R139, 0x1, R3, P4 ;  /* 0x000000018be57824 */ /* 0x000fe200020e0603 */
[----:B------:R2:W5:Y:S01]  /*9840*/  LDL.LU.64 R202, [R1+0x5e8] ;  /* 0x0005e80001ca7983 */ /* 0x0005620000300a00 */
[----:B------:R-:W-:Y:S01]  /*9850*/  ISETP.GE.U32.AND P4, PT, R231, 0x7fffff9f, PT ;  /* 0x7fffff9fe700780c */ /* 0x000fe20003f86070 */
[----:B------:R-:W-:Y:S02]  /*9860*/  IMAD.X R231, R137, 0x1, R132, P6 ;  /* 0x0000000189e77824 */ /* 0x000fe400030e0684 */
[----:B------:R2:W5:Y:S04]  /*9870*/  LDL.LU.64 R140, [R1+0x5e0] ;  /* 0x0005e000018c7983 */ /* 0x0005680000300a00 */
[----:B------:R2:W5:Y:S04]  /*9880*/  LDL.LU.64 R138, [R1+0x5d8] ;  /* 0x0005d800018a7983 */ /* 0x0005680000300a00 */
[----:B------:R2:W5:Y:S01]  /*9890*/  LDL.LU.64 R136, [R1+0x5d0] ;  /* 0x0005d00001887983 */ /* 0x0005620000300a00 */
[----:B------:R-:W-:Y:S01]  /*98a0*/  VIADD R2, R2, 0x1f ;  /* 0x0000001f02027836 */ /* 0x000fe20000000000 */
[----:B------:R-:W-:-:S04]  /*98b0*/  ISETP.NE.U32.AND P0, PT, RZ, UR8, PT ;  /* 0x00000008ff007c0c */ /* 0x000fc8000bf05070 */
[----:B------:R-:W-:Y:S02]  /*98c0*/  ISETP.LT.OR P5, PT, R2, 0x20, P0 ;  /* 0x000000200200780c */ /* 0x000fe400007a1670 */
[----:B------:R-:W1:Y:S02]  /*98d0*/  S2R R2, SR_TID.X ;  /* 0x0000000000027919 */ /* 0x000e640000002100 */
[----:B-1----:R-:W-:-:S04]  /*98e0*/  LOP3.LUT R2, R2, 0x7f, RZ, 0xc0, !PT ;  /* 0x0000007f02027812 */ /* 0x002fc800078ec0ff */
[----:B------:R-:W-:-:S05]  /*98f0*/  SHF.L.U32 R2, R2, 0x2, RZ ;  /* 0x0000000202027819 */ /* 0x000fca00000006ff */
[----:B--2---:R-:W-:Y:S05]  /*9900*/  @P5 BRA `(.L_x_7) ;  /* 0x00000004005c5947 */ /* 0x004fea0003800000 */
[----:B------:R-:W-:Y:S01]  /*9910*/  UIADD3 UR7, UPT, UPT, UR10, 0x20000, URZ ;  /* 0x000200000a077890 */ /* 0x000fe2000fffe0ff */
[----:B------:R-:W-:Y:S01]  /*9920*/  UMOV UR6, URZ ;  /* 0x000000ff00067c82 */ /* 0x000fe20008000000 */
[----:B------:R-:W-:Y:S02]  /*9930*/  UIADD3 UR5, UPT, UPT, UR11, 0x108, URZ ;  /* 0x000001080b057890 */ /* 0x000fe4000fffe0ff */
[----:B------:R-:W-:Y:S02]  /*9940*/  USHF.R.U32.HI UR7, URZ, 0x4, UR7 ;  /* 0x00000004ff077899 */ /* 0x000fe40008011607 */
[----:B------:R-:W-:Y:S02]  /*9950*/  UIADD3 UR8, UPT, UPT, UR11, 0x110, URZ ;  /* 0x000001100b087890 */ /* 0x000fe4000fffe0ff */
[----:B------:R-:W-:Y:S02]  /*9960*/  USGXT.U32 UR46, UR7, 0xe ;  /* 0x0000000e072e789a */ /* 0x000fe40008000000 */
[----:B------:R-:W-:-:S02]  /*9970*/  UIADD3 UR9, UPT, UPT, UR11, 0x118, URZ ;  /* 0x000001180b097890 */ /* 0x000fc4000fffe0ff */
[----:B------:R-:W-:Y:S02]  /*9980*/  UIADD3 UR50, UP1, UPT, UR46, 0x2, URZ ;  /* 0x000000022e327890 */ /* 0x000fe4000ff3e0ff */
[----:B------:R-:W-:Y:S02]  /*9990*/  UIADD3 UR14, UPT, UPT, UR11, 0x40, URZ ;  /* 0x000000400b0e7890 */ /* 0x000fe4000fffe0ff */
[----:B------:R-:W-:Y:S02]  /*99a0*/  UIADD3.X UR51, UPT, UPT, UR6, 0x40004040, URZ, UP1, !UPT ;  /* 0x4000404006337890 */ /* 0x000fe40008ffe4ff */
[----:B------:R-:W-:Y:S02]  /*99b0*/  UIADD3 UR15, UPT, UPT, UR11, 0x120, URZ ;  /* 0x000001200b0f7890 */ /* 0x000fe4000fffe0ff */
[----:B------:R-:W-:Y:S02]  /*99c0*/  UIADD3.64 UR56, UPT, UPT, UR50, 0x2, URZ ;  /* 0x0000000232387897 */ /* 0x000fe4000fffe0ff */
[----:B------:R-:W-:-:S02]  /*99d0*/  UIADD3.64 UR58, UPT, UPT, UR50, 0x4, URZ ;  /* 0x00000004323a7897 */ /* 0x000fc4000fffe0ff */
[----:B------:R-:W-:Y:S02]  /*99e0*/  UIADD3 UR16, UPT, UPT, UR11, 0x40, URZ ;  /* 0x000000400b107890 */ /* 0x000fe4000fffe0ff */
[----:B------:R-:W-:Y:S02]  /*99f0*/  UIADD3 UR17, UPT, UPT, UR11, 0x128, URZ ;  /* 0x000001280b117890 */ /* 0x000fe4000fffe0ff */
[----:B------:R-:W-:Y:S02]  /*9a00*/  UIADD3 UR18, UPT, UPT, UR11, 0x40, URZ ;  /* 0x000000400b127890 */ /* 0x000fe4000fffe0ff */
[----:B------:R-:W-:Y:S01]  /*9a10*/  UIADD3 UR19, UPT, UPT, UR11, 0x130, URZ ;  /* 0x000001300b137890 */ /* 0x000fe2000fffe0ff */
[----:B------:R-:W-:Y:S01]  /*9a20*/  UMOV UR34, 0x0 ;  /* 0x0000000000227882 */ /* 0x000fe20000000000 */
[----:B------:R-:W-:Y:S01]  /*9a30*/  UMOV UR35, 0x8100910 ;  /* 0x0810091000237882 */ /* 0x000fe20000000000 */
[----:B------:R-:W-:Y:S02]  /*9a40*/  UIADD3 UR20, UPT, UPT, UR11, 0x40, URZ ;  /* 0x000000400b147890 */ /* 0x000fe4000fffe0ff */
[----:B------:R-:W-:Y:S01]  /*9a50*/  UIADD3 UR21, UPT, UPT, UR11, 0x138, URZ ;  /* 0x000001380b157890 */ /* 0x000fe2000fffe0ff */
[----:B------:R-:W-:Y:S01]  /*9a60*/  UMOV UR47, 0x40004040 ;  /* 0x40004040002f7882 */ /* 0x000fe20000000000 */
[----:B------:R-:W-:-:S02]  /*9a70*/  UIADD3 UR22, UPT, UPT, UR11, 0x80, URZ ;  /* 0x000000800b167890 */ /* 0x000fc4000fffe0ff */
[----:B------:R1:W-:Y:S01]  /*9a80*/  UTCHMMA tmem[UR13], gdesc[UR46], tmem[UR11], tmem[UR34], idesc[UR35], !UPT ;  /* 0x00ff222e0d0079ea */ /* 0x0003e2000f80000b */
[----:B------:R-:W-:Y:S02]  /*9a90*/  UIADD3 UR23, UPT, UPT, UR11, 0x140, URZ ;  /* 0x000001400b177890 */ /* 0x000fe4000fffe0ff */
[----:B------:R1:W-:Y:S01]  /*9aa0*/  UTCHMMA tmem[UR5], gdesc[UR50], tmem[UR11], tmem[UR34], idesc[UR35], UPT ;  /* 0x00ff2232050079ea */ /* 0x0003e2000b80000b */
[----:B------:R-:W-:Y:S01]  /*9ab0*/  UMOV UR74, 0x0 ;  /* 0x00000000004a7882 */ /* 0x000fe20000000000 */
[----:B------:R-:W-:Y:S01]  /*9ac0*/  UMOV UR75, 0x8100910 ;  /* 0x08100910004b7882 */ /* 0x000fe20000000000 */
[----:B------:R-:W-:Y:S02]  /*9ad0*/  UIADD3 UR60, UPT, UPT, UR11, 0x80, URZ ;  /* 0x000000800b3c7890 */ /* 0x000fe4000fffe0ff */
[----:B------:R1:W-:Y:S01]  /*9ae0*/  UTCHMMA tmem[UR8], gdesc[UR56], tmem[UR11], tmem[UR74], idesc[UR75], UPT ;  /* 0x00ff4a38080079ea */ /* 0x0003e2000b80000b */
[----:B------:R-:W-:Y:S01]  /*9af0*/  UIADD3 UR61, UPT, UPT, UR11, 0x148, URZ ;  /* 0x000001480b3d7890 */ /* 0x000fe2000fffe0ff */
[----:B------:R-:W-:Y:S01]  /*9b00*/  UMOV UR24, 0x0 ;  /* 0x0000000000187882 */ /* 0x000fe20000000000 */
[----:B------:R-:W-:Y:S01]  /*9b10*/  UMOV UR25, 0x8100910 ;  /* 0x0810091000197882 */ /* 0x000fe20000000000 */
[----:B------:R-:W-:-:S02]  /*9b20*/  UIADD3 UR62, UPT, UPT, UR11, 0x80, URZ ;  /* 0x000000800b3e7890 */ /* 0x000fc4000fffe0ff */
[----:B------:R1:W-:Y:S01]  /*9b30*/  UTCHMMA tmem[UR9], gdesc[UR58], tmem[UR11], tmem[UR24], idesc[UR25], UPT ;  /* 0x00ff183a090079ea */ /* 0x0003e2000b80000b */
[----:B------:R-:W-:Y:S01]  /*9b40*/  UIADD3 UR63, UPT, UPT, UR11, 0x150, URZ ;  /* 0x000001500b3f7890 */ /* 0x000fe2000fffe0ff */
[----:B------:R-:W-:Y:S01]  /*9b50*/  UMOV UR28, 0x0 ;  /* 0x00000000001c7882 */ /* 0x000fe20000000000 */
[----:B------:R-:W-:Y:S01]  /*9b60*/  UMOV UR29, 0x8100910 ;  /* 0x08100910001d7882 */ /* 0x000fe20000000000 */
[----:B------:R-:W-:Y:S01]  /*9b70*/  UIADD3 UR64, UPT, UPT, UR11, 0x80, URZ ;  /* 0x000000800b407890 */ /* 0x000fe2000fffe0ff */
[----:B------:R1:W-:Y:S01]  /*9b80*/  UTCHMMA tmem[UR15], gdesc[UR46], tmem[UR14], tmem[UR28], idesc[UR29], !UPT ;  /* 0x00ff1c2e0f0079ea */ /* 0x0003e2000f80000e */
[----:B------:R-:W-:Y:S01]  /*9b90*/  UIADD3 UR65, UPT, UPT, UR11, 0x158, URZ ;  /* 0x000001580b417890 */ /* 0x000fe2000fffe0ff */
[----:B------:R-:W-:Y:S01]  /*9ba0*/  UMOV UR30, 0x0 ;  /* 0x00000000001e7882 */ /* 0x000fe20000000000 */
[----:B------:R-:W-:Y:S01]  /*9bb0*/  UMOV UR31, 0x8100910 ;  /* 0x08100910001f7882 */ /* 0x000fe20000000000 */
[----:B------:R-:W-:Y:S01]  /*9bc0*/  UIADD3 UR66, UPT, UPT, UR11, 0xc0, URZ ;  /* 0x000000c00b427890 */ /* 0x000fe2000fffe0ff */
[----:B------:R1:W-:Y:S01]  /*9bd0*/  UTCHMMA tmem[UR17], gdesc[UR50], tmem[UR16], tmem[UR30], idesc[UR31], UPT ;  /* 0x00ff1e32110079ea */ /* 0x0003e2000b800010 */
        /* <DEDUP_REMOVED lines=18> */
[----:B------:R-:W-:Y:S01]  /*9d00*/  UMOV UR42, 0x0 ;  /* 0x00000000002a7882 */ /* 0x000fe20000000000 */
[----:B------:R-:W-:Y:S01]  /*9d10*/  UMOV UR43, 0x8100910 ;  /* 0x08100910002b7882 */ /* 0x000fe20000000000 */
[----:B------:R-:W-:Y:S01]  /*9d20*/  UMOV UR44, 0x0 ;  /* 0x00000000002c7882 */ /* 0x000fe20000000000 */
[----:B------:R-:W-:Y:S01]  /*9d30*/  UMOV UR45, 0x8100910 ;  /* 0x08100910002d7882 */ /* 0x000fe20000000000 */
[----:B------:R1:W-:Y:S01]  /*9d40*/  UTCHMMA tmem[UR61], gdesc[UR50], tmem[UR60], tmem[UR40], idesc[UR41], UPT ;  /* 0x00ff28323d0079ea */ /* 0x0003e2000b80003c */
[----:B------:R-:W-:Y:S01]  /*9d50*/  UMOV UR48, 0x0 ;  /* 0x0000000000307882 */ /* 0x000fe20000000000 */
[----:B------:R-:W-:Y:S01]  /*9d60*/  UMOV UR49, 0x8100910 ;  /* 0x0810091000317882 */ /* 0x000fe20000000000 */
[----:B------:R-:W-:Y:S01]  /*9d70*/  UMOV UR6, UR4 ;  /* 0x0000000400067c82 */ /* 0x000fe20008000000 */
[----:B------:R-:W-:Y:S01]  /*9d80*/  UMOV UR7, URZ ;  /* 0x000000ff00077c82 */ /* 0x000fe20008000000 */
[----:B------:R1:W-:Y:S01]  /*9d90*/  UTCHMMA tmem[UR63], gdesc[UR56], tmem[UR62], tmem[UR42], idesc[UR43], UPT ;  /* 0x00ff2a383f0079ea */ /* 0x0003e2000b80003e */
[----:B------:R-:W-:Y:S01]  /*9da0*/  UMOV UR52, 0x0 ;  /* 0x0000000000347882 */ /* 0x000fe20000000000 */
[----:B------:R-:W-:Y:S01]  /*9db0*/  UMOV UR53, 0x8100910 ;  /* 0x0810091000357882 */ /* 0x000fe20000000000 */
[----:B------:R1:W-:Y:S01]  /*9dc0*/  UTCHMMA tmem[UR65], gdesc[UR58], tmem[UR64], tmem[UR44], idesc[UR45], UPT ;  /* 0x00ff2c3a410079ea */ /* 0x0003e2000b800040 */
[----:B------:R-:W-:Y:S01]  /*9dd0*/  UMOV UR54, 0x0 ;  /* 0x0000000000367882 */ /* 0x000fe20000000000 */
[----:B------:R-:W-:Y:S01]  /*9de0*/  UMOV UR55, 0x8100910 ;  /* 0x0810091000377882 */ /* 0x000fe20000000000 */
[----:B------:R-:W-:Y:S01]  /*9df0*/  UMOV UR76, UR6 ;  /* 0x00000006004c7c82 */ /* 0x000fe20008000000 */
[----:B------:R1:W-:Y:S01]  /*9e00*/  UTCHMMA tmem[UR67], gdesc[UR46], tmem[UR66], tmem[UR48], idesc[UR49], !UPT ;  /* 0x00ff302e430079ea */ /* 0x0003e2000f800042 */
[----:B------:R-:W-:Y:S01]  /*9e10*/  UMOV UR6, 0x0 ;  /* 0x0000000000067882 */ /* 0x000fe20000000000 */
[----:B------:R-:W-:Y:S01]  /*9e20*/  UMOV UR7, 0x8100910 ;  /* 0x0810091000077882 */ /* 0x000fe20000000000 */
[----:B------:R1:W-:Y:S01]  /*9e30*/  UTCHMMA tmem[UR69], gdesc[UR50], tmem[UR68], tmem[UR52], idesc[UR53], UPT ;  /* 0x00ff3432450079ea */ /* 0x0003e2000b800044 */
[----:B------:R1:W-:Y:S01]  /*9e40*/  UTCHMMA tmem[UR71], gdesc[UR56], tmem[UR70], tmem[UR54], idesc[UR55], UPT ;  /* 0x00ff3638470079ea */ /* 0x0003e2000b800046 */
[----:B------:R1:W-:Y:S01]  /*9e50*/  UTCHMMA tmem[UR73], gdesc[UR58], tmem[UR72], tmem[UR6], idesc[UR7], UPT ;  /* 0x00ff063a490079ea */ /* 0x0003e2000b800048 */
[----:B------:R1:W-:Y:S01]  /*9e60*/  UTCBAR [UR76], URZ ;  /* 0x000000ff4c0073e9 */ /* 0x0003e200080000ff */
[----:B------:R-:W-:Y:S01]  /*9e70*/  NOP ;  /* 0x0000000000007918 */ /* 0x000fe20000000000 */
.L_x_7:
[----:B------:R2:W-:Y:S01]  /*9e80*/  STL.64 [R1+0x640], R166 ;  /* 0x000640a601007387 */ /* 0x0005e20000100a00 */
[----:B-1----:R-:W1:Y:S01]  /*9e90*/  LDCU UR21, c[0x0][0x3a0] ;  /* 0x00007400ff1577ac */ /* 0x002e620008000800 */
[----:B------:R-:W3:Y:S01]  /*9ea0*/  LDCU UR20, c[0x0][0x3a0] ;  /* 0x00007400ff1477ac */ /* 0x000ee20008000800 */
[----:B------:R-:W4:Y:S01]  /*9eb0*/  LDCU UR16, c[0x0][0x3a0] ;  /* 0x00007400ff1077ac */ /* 0x000f220008000800 */
[----:B--2---:R-:W2:Y:S01]  /*9ec0*/  LDL.LU.64 R166, [R1+0xb0] ;  /* 0x0000b00001a67983 */ /* 0x004ea20000300a00 */
[----:B------:R-:W1:Y:S03]  /*9ed0*/  LDCU UR19, c[0x0][0x3a0] ;  /* 0x00007400ff1377ac */ /* 0x000e660008000800 */
[----:B-----5:R3:W-:Y:S01]  /*9ee0*/  STL.64 [R1+0x638], R136 ;  /* 0x0006388801007387 */ /* 0x0207e20000100a00 */
[----:B------:R-:W1:Y:S01]  /*9ef0*/  LDCU UR15, c[0x0][0x3a0] ;  /* 0x00007400ff0f77ac */ /* 0x000e620008000800 */
[----:B------:R-:W1:Y:S01]  /*9f00*/  LDCU UR18, c[0x0][0x3a0] ;  /* 0x00007400ff1277ac */ /* 0x000e620008000800 */
[----:B------:R-:W1:Y:S01]  /*9f10*/  LDCU UR14, c[0x0][0x3a0] ;  /* 0x00007400ff0e77ac */ /* 0x000e620008000800 */
[----:B---3--:R-:W3:Y:S01]  /*9f20*/  LDL.LU.64 R136, [R1+0xa0] ;  /* 0x0000a00001887983 */ /* 0x008ee20000300a00 */
[----:B------:R-:W1:Y:S03]  /*9f30*/  LDCU UR17, c[0x0][0x3a0] ;  /* 0x00007400ff1177ac */ /* 0x000e660008000800 */
[----:B------:R4:W-:Y:S01]  /*9f40*/  STL.64 [R1+0x630], R174 ;  /* 0x000630ae01007387 */ /* 0x0009e20000100a00 */
[----:B------:R-:W1:Y:S01]  /*9f50*/  LDCU UR9, c[0x0][0x3a0] ;  /* 0x00007400ff0977ac */ /* 0x000e620008000800 */
[----:B------:R-:W1:Y:S01]  /*9f60*/  LDCU UR8, c[0x0][0x3a0] ;  /* 0x00007400ff0877ac */ /* 0x000e620008000800 */
[----:B------:R-:W1:Y:S01]  /*9f70*/  LDCU UR7, c[0x0][0x3a0] ;  /* 0x00007400ff0777ac */ /* 0x000e620008000800 */
[----:B----4-:R-:W4:Y:S01]  /*9f80*/  LDL.LU.64 R174, [R1+0x90] ;  /* 0x0000900001ae7983 */ /* 0x010f220000300a00 */
[----:B------:R-:W1:Y:S03]  /*9f90*/  LDCU UR6, c[0x0][0x3a0] ;  /* 0x00007400ff0677ac */ /* 0x000e660008000800 */
[----:B------:R1:W-:Y:S01]  /*9fa0*/  STL.64 [R1+0x628], R182 ;  /* 0x000628b601007387 */ /* 0x0003e20000100a00 */
[----:B------:R-:W2:Y:S01]  /*9fb0*/  LDCU UR5, c[0x0][0x3a0] ;  /* 0x00007400ff0577ac */ /* 0x000ea20008000800 */
[----:B------:R-:W2:Y:S02]  /*9fc0*/  LDCU UR22, c[0x0][0x3a0] ;  /* 0x00007400ff1677ac */ /* 0x000ea40008000800 */
[----:B-1----:R-:W2:Y:S04]  /*9fd0*/  LDL.LU.64 R182, [R1+0xa8] ;  /* 0x0000a80001b67983 */ /* 0x002ea80000300a00 */
[----:B------:R1:W-:Y:S04]  /*9fe0*/  STL.64 [R1+0x620], R190 ;  /* 0x000620be01007387 */ /* 0x0003e80000100a00 */
[----:B-1----:R-:W2:Y:S04]  /*9ff0*/  LDL.LU.64 R190, [R1+0x98] ;  /* 0x0000980001be7983 */ /* 0x002ea80000300a00 */
[----:B------:R1:W-:Y:S04]  /*a000*/  STL.64 [R1+0x618], R198 ;  /* 0x000618c601007387 */ /* 0x0003e80000100a00 */
[----:B-1----:R-:W2:Y:S04]  /*a010*/  LDL.LU.64 R198, [R1+0x88] ;  /* 0x0000880001c67983 */ /* 0x002ea80000300a00 */
[----:B------:R1:W-:Y:S04]  /*a020*/  STL.64 [R1+0x610], R214 ;  /* 0x000610d601007387 */ /* 0x0003e80000100a00 */
[----:B-1----:R-:W2:Y:S04]  /*a030*/  LDL.LU.64 R214, [R1+0x80] ;  /* 0x0000800001d67983 */ /* 0x002ea80000300a00 */
[----:B------:R1:W-:Y:S04]  /*a040*/  STL [R1+0x608], R133 ;  /* 0x0006088501007387 */ /* 0x0003e80000100800 */
[----:B------:R1:W-:Y:S02]  /*a050*/  STL.64 [R1+0x600], R230 ;  /* 0x000600e601007387 */ /* 0x0003e40000100a00 */
[----:B-1----:R-:W1:Y:S02]  /*a060*/  LDC R133, c[0x0][0x3a0] ;  /* 0x0000e800ff857b82 */ /* 0x002e640000000800 */
[----:B------:R-:W2:Y:S04]  /*a070*/  LDL.LU.64 R230, [R1+0xb8] ;  /* 0x0000b80001e67983 */ /* 0x000ea80000300a00 */
[----:B------:R1:W-:Y:S04]  /*a080*/  STL.64 [R1+0x5f8], R204 ;  /* 0x0005f8cc01007387 */ /* 0x0003e80000100a00 */
[----:B-1----:R-:W2:Y:S04]  /*a090*/  LDL.LU.64 R204, [R1+0xc8] ;  /* 0x0000c80001cc7983 */ /* 0x002ea80000300a00 */
[----:B------:R1:W-:Y:S04]  /*a0a0*/  STL.64 [R1+0x5f0], R202 ;  /* 0x0005f0ca01007387 */ /* 0x0003e80000100a00 */
[----:B-1----:R-:W2:Y:S04]  /*a0b0*/  LDL.LU.64 R202, [R1+0xc0] ;  /* 0x0000c00001ca7983 */ /* 0x002ea80000300a00 */
[----:B------:R1:W-:Y:S04]  /*a0c0*/  STL.64 [R1+0x5e8], R200 ;  /* 0x0005e8c801007387 */ /* 0x0003e80000100a00 */
[----:B-1----:R-:W2:Y:S01]  /*a0d0*/  LDL.LU.64 R200, [R1+0xd0] ;  /* 0x0000d00001c87983 */ /* 0x002ea20000300a00 */
[----:B------:R-:W-:Y:S06]  /*a0e0*/  BAR.SYNC.DEFER_BLOCKING 0x0 ;  /* 0x0000000000007b1d */ /* 0x000fec0000010000 */
[----:B------:R1:W-:Y:S04]  /*a0f0*/  STL [R1+0x5e0], R0 ;  /* 0x0005e00001007387 */ /* 0x0003e80000100800 */
[----:B------:R2:W-:Y:S04]  /*a100*/  STL.64 [R1+0x5d8], R138 ;  /* 0x0005d88a01007387 */ /* 0x0005e80000100a00 */
[----:B------:R2:W-:Y:S01]  /*a110*/  STL.64 [R1+0x5d0], R2 ;  /* 0x0005d00201007387 */ /* 0x0005e20000100a00 */
[----:B-1----:R-:W-:-:S02]  /*a120*/  VIADD R0, R133, 0xffffffbd ;  /* 0xffffffbd85007836 */ /* 0x002fc40000000000 */
[----:B------:R-:W1:Y:S01]  /*a130*/  LDC R133, c[0x0][0x3a0] ;  /* 0x0000e800ff857b82 */ /* 0x000e620000000800 */
[----:B------:R-:W-:Y:S01]  /*a140*/  @!PT LDS RZ, [RZ] ;  /* 0x00000000fffff984 */ /* 0x000fe20000000800 */
[----:B------:R-:W-:Y:S01]  /*a150*/  @!PT LDS RZ, [RZ] ;  /* 0x00000000fffff984 */ /* 0x000fe20000000800 */
[----:B------:R-:W-:Y:S01]  /*a160*/  @!PT LDS RZ, [RZ] ;  /* 0x00000000fffff984 */ /* 0x000fe20000000800 */
[----:B--2---:R-:W-:Y:S04]  /*a170*/  LDGSTS.E [R207], desc[UR26][R200.64], !P3 ;  /* 0x00000000c8cf7fae */ /* 0x004fe8000d9a101a */
[----:B------:R-:W-:Y:S04]  /*a180*/  LDGSTS.E [R207+0x200], desc[UR26][R204.64], !P3 ;  /* 0x00200000cccf7fae */ /* 0x000fe8000d9a101a */
[----:B------:R-:W-:Y:S04]  /*a190*/  LDGSTS.E [R207+0x400], desc[UR26][R202.64], !P3 ;  /* 0x00400000cacf7fae */ /* 0x000fe8000d9a101a */
[----:B------:R-:W-:Y:S04]  /*a1a0*/  LDGSTS.E [R207+0x600], desc[UR26][R230.64], !P3 ;  /* 0x00600000e6cf7fae */ /* 0x000fe8000d9a101a */
[----:B------:R-:W2:Y:S01]  /*a1b0*/  LDL.LU.64 R204, [R1+0x78] ;  /* 0x0000780001cc7983 */ /* 0x000ea20000300a00 */
[----:B------:R-:W-:-:S02]  /*a1c0*/  ISETP.GE.U32.AND P5, PT, R0, 0x7fffff9e, PT ;  /* 0x7fffff9e0000780c */ /* 0x000fc40003fa6070 */
[----:B------:R-:W1:Y:S01]  /*a1d0*/  LDC R0, c[0x0][0x3a0] ;  /* 0x0000e800ff007b82 */ /* 0x000e620000000800 */
[----:B------:R-:W-:Y:S04]  /*a1e0*/  LDGSTS.E [R207+0x800], desc[UR26][R166.64], !P4 ;  /* 0x00800000a6cf7fae */ /* 0x000fe8000e1a101a */
[----:B------:R4:W-:Y:S04]  /*a1f0*/  LDGSTS.E [R207+0xa00], desc[UR26][R182.64], !P4 ;  /* 0x00a00000b6cf7fae */ /* 0x0009e8000e1a101a */
[----:B---3--:R-:W-:Y:S04]  /*a200*/  LDGSTS.E [R207+0xc00], desc[UR26][R136.64], !P4 ;  /* 0x00c0000088cf7fae */ /* 0x008fe8000e1a101a */
[----:B------:R-:W3:Y:S04]  /*a210*/  LDL.LU.64 R166, [R1+0x70] ;  /* 0x0000700001a67983 */ /* 0x000ee80000300a00 */
[----:B------:R-:W3:Y:S01]  /*a220*/  LDL.LU.64 R138, [R1+0x68] ;  /* 0x00006800018a7983 */ /* 0x000ee20000300a00 */
[----:B----4-:R-:W4:Y:S03]  /*a230*/  LDC R183, c[0x0][0x3a0] ;  /* 0x0000e800ffb77b82 */ /* 0x010f260000000800 */
[----:B------:R-:W3:Y:S04]  /*a240*/  LDL.LU.64 R136, [R1+0x60] ;  /* 0x0000600001887983 */ /* 0x000ee80000300a00 */
[----:B------:R-:W3:Y:S04]  /*a250*/  LDL.LU.64 R2, [R1+0x58] ;  /* 0x0000580001027983 */ /* 0x000ee80000300a00 */
[----:B------:R-:W-:Y:S04]  /*a260*/  LDGSTS.E [R207+0xe00], desc[UR26][R190.64], !P4 ;  /* 0x00e00000becf7fae */ /* 0x000fe8000e1a101a */
[----:B------:R-:W-:Y:S04]  /*a270*/  LDGSTS.E [R207+0x1000], desc[UR26][R174.64], !P5 ;  /* 0x01000000aecf7fae */ /* 0x000fe8000e9a101a */
[----:B------:R-:W-:Y:S04]  /*a280*/  LDGSTS.E [R207+0x1200], desc[UR26][R198.64], !P5 ;  /* 0x01200000c6cf7fae */ /* 0x000fe8000e9a101a */
[----:B------:R-:W-:Y:S01]  /*a290*/  LDGSTS.E [R207+0x1400], desc[UR26][R214.64], !P5 ;  /* 0x01400000d6cf7fae */ /* 0x000fe2000e9a101a */
[----:B----4-:R-:W-:-:S03]  /*a2a0*/  VIADD R182, R183, 0xffffffbc ;  /* 0xffffffbcb7b67836 */ /* 0x010fc60000000000 */
[----:B------:R-:W4:Y:S02]  /*a2b0*/  LDL.LU.64 R174, [R1+0x50] ;  /* 0x0000500001ae7983 */ /* 0x000f240000300a00 */
[----:B------:R-:W-:Y:S02]  /*a2c0*/  ISETP.GE.U32.AND P3, PT, R182, 0x7fffff9d, PT ;  /* 0x7fffff9db600780c */ /* 0x000fe40003f66070 */
[----:B------:R-:W4:Y:S04]  /*a2d0*/  LDL.LU.64 R182, [R1+0x48] ;  /* 0x0000480001b67983 */ /* 0x000f280000300a00 */
[----:B------:R-:W4:Y:S04]  /*a2e0*/  LDL.LU.64 R190, [R1+0x40] ;  /* 0x0000400001be7983 */ /* 0x000f280000300a00 */
[----:B------:R-:W4:Y:S04]  /*a2f0*/  LDL.LU.64 R198, [R1+0x38] ;  /* 0x0000380001c67983 */ /* 0x000f280000300a00 */
[----:B------:R-:W4:Y:S04]  /*a300*/  LDL.LU.64 R214, [R1+0x30] ;  /* 0x0000300001d67983 */ /* 0x000f280000300a00 */
[----:B------:R-:W4:Y:S04]  /*a310*/  LDL.LU.64 R230, [R1+0x28] ;  /* 0x0000280001e67983 */ /* 0x000f280000300a00 */
[----:B--2---:R-:W-:Y:S04]  /*a320*/  LDGSTS.E [R207+0x1600], desc[UR26][R204.64], !P5 ;  /* 0x01600000cccf7fae */ /* 0x004fe8000e9a101a */
[----:B------:R-:W2:Y:S04]  /*a330*/  LDL.LU.64 R204, [R1+0x20] ;  /* 0x0000200001cc7983 */ /* 0x000ea80000300a00 */
[----:B------:R-:W2:Y:S04]  /*a340*/  LDL.LU.64 R202, [R1+0x18] ;  /* 0x0000180001ca7983 */ /* 0x000ea80000300a00 */
[----:B------:R-:W2:Y:S04]  /*a350*/  LDL.LU.64 R200, [R1+0x10] ;  /* 0x0000100001c87983 */ /* 0x000ea80000300a00 */
[----:B---3--:R-:W-:Y:S04]  /*a360*/  LDGSTS.E [R207+0x1800], desc[UR26][R166.64], !P3 ;  /* 0x01800000a6cf7fae */ /* 0x008fe8000d9a101a */
[----:B------:R-:W-:Y:S04]  /*a370*/  LDGSTS.E [R207+0x1a00], desc[UR26][R138.64], !P3 ;  /* 0x01a000008acf7fae */ /* 0x000fe8000d9a101a */
[----:B------:R-:W-:Y:S04]  /*a380*/  LDGSTS.E [R207+0x1c00], desc[UR26][R136.64], !P3 ;  /* 0x01c0000088cf7fae */ /* 0x000fe8000d9a101a */
[----:B------:R-:W3:Y:S04]  /*a390*/  LDL.LU.64 R166, [R1+0x640] ;  /* 0x0006400001a67983 */ /* 0x000ee80000300a00 */
[----:B------:R-:W3:Y:S04]  /*a3a0*/  LDL.LU.64 R138, [R1+0x8] ;  /* 0x00000800018a7983 */ /* 0x000ee80000300a00 */
[----:B------:R-:W3:Y:S04]  /*a3b0*/  LDL.LU.64 R136, [R1+0x638] ;  /* 0x0006380001887983 */ /* 0x000ee80000300a00 */
[----:B------:R-:W-:Y:S04]  /*a3c0*/  LDGSTS.E [R207+0x1e00], desc[UR26][R2.64], !P3 ;  /* 0x01e0000002cf7fae */ /* 0x000fe8000d9a101a */
[----:B------:R-:W3:Y:S01]  /*a3d0*/  LDL.LU.64 R2, [R1] ;  /* 0x0000000001027983 */ /* 0x000ee20000300a00 */
[----:B-1----:R-:W-:-:S02]  /*a3e0*/  VIADD R133, R133, 0xffffffbb ;  /* 0xffffffbb85857836 */ /* 0x002fc40000000000 */
[----:B------:R-:W-:-:S03]  /*a3f0*/  VIADD R0, R0, 0xffffffba ;  /* 0xffffffba00007836 */ /* 0x000fc60000000000 */
[----:B------:R-:W-:Y:S02]  /*a400*/  ISETP.GE.U32.AND P4, PT, R133, 0x7fffff9c, PT ;  /* 0x7fffff9c8500780c */ /* 0x000fe40003f86070 */
[----:B------:R-:W1:Y:S01]  /*a410*/  LDC R133, c[0x0][0x3a0] ;  /* 0x0000e800ff857b82 */ /* 0x000e620000000800 */
[----:B------:R-:W-:-:S07]  /*a420*/  ISETP.GE.U32.AND P3, PT, R0, 0x7fffff9b, PT ;  /* 0x7fffff9b0000780c */ /* 0x000fce0003f66070 */
[----:B------:R-:W1:Y:S03]  /*a430*/  LDC R0, c[0x0][0x3a0] ;  /* 0x0000e800ff007b82 */ /* 0x000e660000000800 */
[----:B----4-:R-:W-:Y:S04]  /*a440*/  LDGSTS.E [R207+0x2000], desc[UR26][R174.64], !P4 ;  /* 0x02000000aecf7fae */ /* 0x010fe8000e1a101a */
[----:B------:R-:W-:Y:S04]  /*a450*/  LDGSTS.E [R207+0x2200], desc[UR26][R182.64], !P4 ;  /* 0x02200000b6cf7fae */ /* 0x000fe8000e1a101a */
[----:B------:R-:W-:Y:S04]  /*a460*/  LDGSTS.E [R207+0x2400], desc[UR26][R190.64], !P4 ;  /* 0x02400000becf7fae */ /* 0x000fe8000e1a101a */
[----:B------:R-:W-:Y:S01]  /*a470*/  LDGSTS.E [R207+0x2600], desc[UR26][R198.64], !P4 ;  /* 0x02600000c6cf7fae */ /* 0x000fe2000e1a101a */
[----:B-1----:R-:W-:-:S03]  /*a480*/  VIADD R133, R133, 0xffffffb9 ;  /* 0xffffffb985857836 */ /* 0x002fc60000000000 */
[----:B------:R-:W-:Y:S02]  /*a490*/  LDGSTS.E [R207+0x2800], desc[UR26][R214.64], !P3 ;  /* 0x02800000d6cf7fae */ /* 0x000fe4000d9a101a */
[----:B------:R-:W-:Y:S02]  /*a4a0*/  ISETP.GE.U32.AND P4, PT, R133, 0x7fffff9a, PT ;  /* 0x7fffff9a8500780c */ /* 0x000fe40003f86070 */
[----:B------:R-:W-:Y:S01]  /*a4b0*/  LDGSTS.E [R207+0x2a00], desc[UR26][R230.64], !P3 ;  /* 0x02a00000e6cf7fae */ /* 0x000fe2000d9a101a */
[----:B------:R-:W-:-:S03]  /*a4c0*/  IADD3 R0, PT, PT, R0, -0x48, RZ ;  /* 0xffffffb800007810 */ /* 0x000fc60007ffe0ff */
[----:B------:R-:W4:Y:S04]  /*a4d0*/  LDL.LU.64 R174, [R1+0x630] ;  /* 0x0006300001ae7983 */ /* 0x000f280000300a00 */
[----:B------:R-:W4:Y:S04]  /*a4e0*/  LDL.LU.64 R182, [R1+0x628] ;  /* 0x0006280001b67983 */ /* 0x000f280000300a00 */
[----:B------:R-:W4:Y:S04]  /*a4f0*/  LDL.LU.64 R190, [R1+0x620] ;  /* 0x0006200001be7983 */ /* 0x000f280000300a00 */
[----:B------:R-:W4:Y:S04]  /*a500*/  LDL.LU.64 R198, [R1+0x618] ;  /* 0x0006180001c67983 */ /* 0x000f280000300a00 */
[----:B------:R-:W4:Y:S04]  /*a510*/  LDL.LU.64 R214, [R1+0x610] ;  /* 0x0006100001d67983 */ /* 0x000f280000300a00 */
[----:B------:R-:W5:Y:S04]  /*a520*/  LDL.LU R133, [R1+0x608] ;  /* 0x0006080001857983 */ /* 0x000f680000300800 */
[----:B------:R-:W4:Y:S01]  /*a530*/  LDL.LU.64 R230, [R1+0x600] ;  /* 0x0006000001e67983 */ /* 0x000f220000300a00 */
[----:B------:R-:W-:-:S02]  /*a540*/  UIADD3 UR21, UPT, UPT, UR21, -0x52, URZ ;  /* 0xffffffae15157890 */ /* 0x000fc4000fffe0ff */
[----:B------:R-:W-:Y:S02]  /*a550*/  UIADD3 UR20, UPT, UPT, UR20, -0x51, URZ ;  /* 0xffffffaf14147890 */ /* 0x000fe4000fffe0ff */
[----:B------:R-:W-:Y:S02]  /*a560*/  UIADD3 UR16, UPT, UPT, UR16, -0x55, URZ ;  /* 0xffffffab10107890 */ /* 0x000fe4000fffe0ff */
[----:B------:R-:W-:Y:S02]  /*a570*/  UIADD3 UR19, UPT, UPT, UR19, -0x54, URZ ;  /* 0xffffffac13137890 */ /* 0x000fe4000fffe0ff */
[----:B------:R-:W-:Y:S02]  /*a580*/  UISETP.GE.U32.AND UP3, UPT, UR21, 0x7fffff8f, UPT ;  /* 0x7fffff8f1500788c */ /* 0x000fe4000bf66070 */
[----:B------:R-:W-:Y:S02]  /*a590*/  UIADD3 UR15, UPT, UPT, UR15, -0x58, URZ ;  /* 0xffffffa80f0f7890 */ /* 0x000fe4000fffe0ff */
[----:B------:R-:W-:-:S02]  /*a5a0*/  UIADD3 UR18, UPT, UPT, UR18, -0x53, URZ ;  /* 0xffffffad12127890 */ /* 0x000fc4000fffe0ff */
[----:B------:R-:W-:Y:S02]  /*a5b0*/  UISETP.GE.U32.AND UP4, UPT, UR20, 0x7fffff90, UPT ;  /* 0x7fffff901400788c */ /* 0x000fe4000bf86070 */
[----:B------:R-:W-:Y:S02]  /*a5c0*/  UIADD3 UR14, UPT, UPT, UR14, -0x57, URZ ;  /* 0xffffffa90e0e7890 */ /* 0x000fe4000fffe0ff */
[----:B------:R-:W-:Y:S02]  /*a5d0*/  UISETP.GE.U32.AND UP2, UPT, UR16, 0x7fffff8c, UPT ;  /* 0x7fffff8c1000788c */ /* 0x000fe4000bf46070 */
[----:B------:R-:W-:Y:S02]  /*a5e0*/  UIADD3 UR17, UPT, UPT, UR17, -0x56, URZ ;  /* 0xffffffaa11117890 */ /* 0x000fe4000fffe0ff */
[----:B------:R-:W-:Y:S02]  /*a5f0*/  UISETP.GE.U32.AND UP5, UPT, UR19, 0x7fffff8d, UPT ;  /* 0x7fffff8d1300788c */ /* 0x000fe4000bfa6070 */
[----:B------:R-:W-:-:S02]  /*a600*/  USEL UR16, URZ, 0x4, UP3 ;  /* 0x00000004ff107887 */ /* 0x000fc40009800000 */
[----:B------:R-:W-:Y:S02]  /*a610*/  UIADD3 UR9, UPT, UPT, UR9, -0x5c, URZ ;  /* 0xffffffa409097890 */ /* 0x000fe4000fffe0ff */
[----:B------:R-:W-:Y:S02]  /*a620*/  UISETP.GE.U32.AND UP3, UPT, UR15, 0x7fffff89, UPT ;  /* 0x7fffff890f00788c */ /* 0x000fe4000bf66070 */
[----:B------:R-:W-:Y:S02]  /*a630*/  UISETP.GE.U32.AND UP6, UPT, UR18, 0x7fffff8e, UPT ;  /* 0x7fffff8e1200788c */ /* 0x000fe4000bfc6070 */
[----:B------:R-:W-:Y:S02]  /*a640*/  USEL UR15, URZ, 0x7fff8, UP4 ;  /* 0x0007fff8ff0f7887 */ /* 0x000fe4000a000000 */
[----:B------:R-:W-:Y:S01]  /*a650*/  UIADD3 UR8, UPT, UPT, UR8, -0x5b, URZ ;  /* 0xffffffa508087890 */ /* 0x000fe2000fffe0ff */
[----:B--2---:R-:W-:Y:S04]  /*a660*/  LDGSTS.E [R207+0x2c00], desc[UR26][R204.64], !P3 ;  /* 0x02c00000cccf7fae */ /* 0x004fe8000d9a101a */
[----:B------:R-:W-:Y:S01]  /*a670*/  LDGSTS.E [R207+0x2e00], desc[UR26][R202.64], !P3 ;  /* 0x02e00000cacf7fae */ /* 0x000fe2000d9a101a */
[----:B------:R-:W-:-:S03]  /*a680*/  ISETP.GE.U32.AND P3, PT, R0, 0x7fffff99, PT ;  /* 0x7fffff990000780c */ /* 0x000fc60003f66070 */
[----:B------:R-:W-:Y:S04]  /*a690*/  LDGSTS.E [R207+0x3000], desc[UR26][R200.64], !P4 ;  /* 0x03000000c8cf7fae */ /* 0x000fe8000e1a101a */
[----:B------:R-:W5:Y:S04]  /*a6a0*/  LDL.LU.64 R204, [R1+0x5f8] ;  /* 0x0005f80001cc7983 */ /* 0x000f680000300a00 */
[----:B------:R-:W5:Y:S04]  /*a6b0*/  LDL.LU.64 R202, [R1+0x5f0] ;  /* 0x0005f00001ca7983 */ /* 0x000f680000300a00 */
[----:B------:R-:W5:Y:S04]  /*a6c0*/  LDL.LU.64 R200, [R1+0x5e8] ;  /* 0x0005e80001c87983 */ /* 0x000f680000300a00 */
[----:B------:R-:W5:Y:S04]  /*a6d0*/  LDL.LU R0, [R1+0x5e0] ;  /* 0x0005e00001007983 */ /* 0x000f680000300800 */
[----:B---3--:R-:W-:Y:S04]  /*a6e0*/  LDGSTS.E [R207+0x3200], desc[UR26][R138.64], !P4 ;  /* 0x032000008acf7fae */ /* 0x008fe8000e1a101a */
[----:B------:R-:W5:Y:S04]  /*a6f0*/  LDL.LU.64 R138, [R1+0x5d8] ;  /* 0x0005d800018a7983 */ /* 0x000f680000300a00 */
[----:B------:R-:W-:Y:S04]  /*a700*/  LDGSTS.E [R207+0x3400], desc[UR26][R2.64], !P4 ;  /* 0x0340000002cf7fae */ /* 0x000fe8000e1a101a */
[----:B------:R1:W-:Y:S04]  /*a710*/  LDGSTS.E [R207+0x3600], desc[UR26][R250.64], !P4 ;  /* 0x03600000facf7fae */ /* 0x0003e8000e1a101a */
[----:B------:R-:W-:Y:S04]  /*a720*/  LDGSTS.E [R207+0x3800], desc[UR26][R248.64], !P3 ;  /* 0x03800000f8cf7fae */ /* 0x000fe8000d9a101a */
[----:B------:R-:W5:Y:S04]  /*a730*/  LDL.LU.64 R2, [R1+0x5d0] ;  /* 0x0005d00001027983 */ /* 0x000f680000300a00 */
[----:B------:R-:W-:Y:S01]  /*a740*/  LDGSTS.E [R207+0x3a00], desc[UR26][R246.64], !P3 ;  /* 0x03a00000f6cf7fae */ /* 0x000fe2000d9a101a */
[----:B-1----:R-:W1:Y:S03]  /*a750*/  LDC R251, c[0x0][0x3a0] ;  /* 0x0000e800fffb7b82 */ /* 0x002e660000000800 */
[----:B------:R2:W-:Y:S04]  /*a760*/  LDGSTS.E [R207+0x3c00], desc[UR26][R244.64], !P3 ;  /* 0x03c00000f4cf7fae */ /* 0x0005e8000d9a101a */
[----:B------:R3:W-:Y:S04]  /*a770*/  LDGSTS.E [R207+0x3e00], desc[UR26][R242.64], !P3 ;  /* 0x03e00000f2cf7fae */ /* 0x0007e8000d9a101a */
[----:B------:R-:W4:Y:S04]  /*a780*/  LDL.LU.64 R246, [R1+0x4a0] ;  /* 0x0004a00001f67983 */ /* 0x000f280000300a00 */
[----:B------:R-:W4:Y:S01]  /*a790*/  LDL.LU.64 R248, [R1+0x3f8] ;  /* 0x0003f80001f87983 */ /* 0x000f220000300a00 */
[----:B--2---:R-:W2:Y:S01]  /*a7a0*/  LDC R244, c[0x0][0x3a0] ;  /* 0x0000e800fff47b82 */ /* 0x004ea20000000800 */
[----:B-1----:R-:W-:-:S07]  /*a7b0*/  VIADD R250, R251, 0xffffffb7 ;  /* 0xffffffb7fbfa7836 */ /* 0x002fce0000000000 */
[----:B------:R-:W3:Y:S01]  /*a7c0*/  LDC R251, c[0x0][0x3a0] ;  /* 0x0000e800fffb7b82 */ /* 0x000ee20000000800 */
[----:B------:R-:W-:-:S13]  /*a7d0*/  ISETP.GE.U32.AND P4, PT, R250, 0x7fffff98, PT ;  /* 0x7fffff98fa00780c */ /* 0x000fda0003f86070 */
[----:B------:R1:W-:Y:S04]  /*a7e0*/  LDGSTS.E [R207+0x4000], desc[UR26][R240.64], !P4 ;  /* 0x04000000f0cf7fae */ /* 0x0003e8000e1a101a */
[----:B------:R-:W-:Y:S01]  /*a7f0*/  LDGSTS.E [R207+0x4200], desc[UR26][R238.64], !P4 ;  /* 0x04200000eecf7fae */ /* 0x000fe2000e1a101a */
[----:B---3--:R-:W-:-:S03]  /*a800*/  VIADD R242, R251, 0xffffffb6 ;  /* 0xffffffb6fbf27836 */ /* 0x008fc60000000000 */
[----:B------:R-:W-:Y:S01]  /*a810*/  LDGSTS.E [R207+0x4400], desc[UR26][R236.64], !P4 ;  /* 0x04400000eccf7fae */ /* 0x000fe2000e1a101a */
[----:B------:R-:W-:Y:S01]  /*a820*/  UISETP.GE.U32.AND UP4, UPT, UR14, 0x7fffff8a, UPT ;  /* 0x7fffff8a0e00788c */ /* 0x000fe2000bf86070 */
[----:B------:R-:W3:Y:S01]  /*a830*/  LDC R251, c[0x0][0x3a0] ;  /* 0x0000e800fffb7b82 */ /* 0x000ee20000000800 */
[----:B------:R-:W-:Y:S01]  /*a840*/  ISETP.GE.U32.AND P3, PT, R242, 0x7fffff97, PT ;  /* 0x7fffff97f200780c */ /* 0x000fe20003f66070 */
[----:B------:R-:W-:Y:S06]  /*a850*/  LDGSTS.E [R207+0x4600], desc[UR26][R234.64], !P4 ;  /* 0x04600000eacf7fae */ /* 0x000fec000e1a101a */
[----:B-1----:R-:W1:Y:S06]  /*a860*/  LDC R240, c[0x0][0x3a0] ;  /* 0x0000e800fff07b82 */ /* 0x002e6c0000000800 */
[----:B------:R2:W-:Y:S04]  /*a870*/  LDGSTS.E [R207+0x4800], desc[UR26][R232.64], !P3 ;  /* 0x04800000e8cf7fae */ /* 0x0005e8000d9a101a */
[----:B------:R2:W-:Y:S04]  /*a880*/  LDGSTS.E [R207+0x4a00], desc[UR26][R34.64], !P3 ;  /* 0x04a0000022cf7fae */ /* 0x0005e8000d9a101a */
[----:B------:R-:W-:Y:S01]  /*a890*/  LDGSTS.E [R207+0x4c00], desc[UR26][R36.64], !P3 ;  /* 0x04c0000024cf7fae */ /* 0x000fe2000d9a101a */
[----:B--2---:R-:W-:-:S03]  /*a8a0*/  VIADD R232, R244, 0xffffffb5 ;  /* 0xffffffb5f4e87836 */ /* 0x004fc60000000000 */
[----:B------:R-:W-:Y:S01]  /*a8b0*/  LDGSTS.E [R207+0x4e00], desc[UR26][R38.64], !P3 ;  /* 0x04e0000026cf7fae */ /* 0x000fe2000d9a101a */
[----:B------:R-:W2:Y:S01]  /*a8c0*/  LDC R35, c[0x0][0x3a0] ;  /* 0x0000e800ff237b82 */ /* 0x000ea20000000800 */
[----:B------:R-:W-:Y:S01]  /*a8d0*/  ISETP.GE.U32.AND P4, PT, R232, 0x7fffff96, PT ;  /* 0x7fffff96e800780c */ /* 0x000fe20003f86070 */
[----:B-1----:R-:W-:-:S05]  /*a8e0*/  VIADD R34, R240, 0xffffffb4 ;  /* 0xffffffb4f0227836 */ /* 0x002fca0000000000 */
[----:B------:R-:W-:Y:S02]  /*a8f0*/  ISETP.GE.U32.AND P3, PT, R34, 0x7fffff95, PT ;  /* 0x7fffff952200780c */ /* 0x000fe40003f66070 */
[----:B------:R-:W1:Y:S05]  /*a900*/  LDC R34, c[0x0][0x3a0] ;  /* 0x0000e800ff227b82 */ /* 0x000e6a0000000800 */
[----:B------:R3:W-:Y:S04]  /*a910*/  LDGSTS.E [R207+0x5000], desc[UR26][R4.64], !P4 ;  /* 0x0500000004cf7fae */ /* 0x0007e8000e1a101a */
[----:B------:R-:W-:Y:S04]  /*a920*/  LDGSTS.E [R207+0x5200], desc[UR26][R42.64], !P4 ;  /* 0x052000002acf7fae */ /* 0x000fe8000e1a101a */
[----:B------:R-:W-:Y:S01]  /*a930*/  LDGSTS.E [R207+0x5400], desc[UR26][R44.64], !P4 ;  /* 0x054000002ccf7fae */ /* 0x000fe2000e1a101a */
[----:B---3--:R-:W3:Y:S03]  /*a940*/  LDC R5, c[0x0][0x3a0] ;  /* 0x0000e800ff057b82 */ /* 0x008ee60000000800 */
[----:B------:R-:W-:Y:S04]  /*a950*/  LDGSTS.E [R207+0x5600], desc[UR26][R46.64], !P4 ;  /* 0x056000002ecf7fae */ /* 0x000fe8000e1a101a */
[----:B------:R2:W-:Y:S01]  /*a960*/  LDGSTS.E [R207+0x5800], desc[UR26][R6.64], !P3 ;  /* 0x0580000006cf7fae */ /* 0x0005e2000d9a101a */
[----:B------:R-:W-:-:S02]  /*a970*/  UISETP.GE.U32.AND UP1, UPT, UR17, 0x7fffff8b, UPT ;  /* 0x7fffff8b1100788c */ /* 0x000fc4000bf26070 */
[----:B------:R-:W-:Y:S02]  /*a980*/  USEL UR14, URZ, 0x1, UP5 ;  /* 0x00000001ff0e7887 */ /* 0x000fe4000a800000 */
[----:B------:R-:W-:Y:S02]  /*a990*/  UIADD3 UR7, UPT, UPT, UR7, -0x5e, URZ ;  /* 0xffffffa207077890 */ /* 0x000fe4000fffe0ff */
[----:B------:R-:W-:Y:S02]  /*a9a0*/  UIADD3 UR6, UPT, UPT, UR6, -0x5d, URZ ;  /* 0xffffffa306067890 */ /* 0x000fe4000fffe0ff */
[----:B------:R-:W-:Y:S02]  /*a9b0*/  UIADD3 UR5, UPT, UPT, UR5, -0x5f, URZ ;  /* 0xffffffa105057890 */ /* 0x000fe4000fffe0ff */
[----:B------:R-:W-:Y:S01]  /*a9c0*/  UIADD3 UR22, UPT, UPT, UR22, -0x60, URZ ;  /* 0xffffffa016167890 */ /* 0x000fe2000fffe0ff */
[----:B--2---:R-:W2:Y:S01]  /*a9d0*/  LDC R6, c[0x0][0x3a0] ;  /* 0x0000e800ff067b82 */ /* 0x004ea20000000800 */
[----:B------:R-:W-:Y:S01]  /*a9e0*/  UISETP.GE.U32.AND UP5, UPT, UR9, 0x7fffff85, UPT ;  /* 0x7fffff850900788c */ /* 0x000fe2000bfa6070 */
[----:B------:R-:W-:Y:S01]  /*a9f0*/  VIADD R4, R35, 0xffffffb3 ;  /* 0xffffffb323047836 */ /* 0x000fe20000000000 */
[----:B------:R-:W-:Y:S01]  /*aa00*/  USEL UR9, URZ, 0x1fffe, UP6 ;  /* 0x0001fffeff097887 */ /* 0x000fe2000b000000 */
[----:B------:R1:W-:Y:S01]  /*aa10*/  LDGSTS.E [R207+0x5a00], desc[UR26][R50.64], !P3 ;  /* 0x05a0000032cf7fae */ /* 0x0003e2000d9a101a */
[----:B------:R-:W-:-:S02]  /*aa20*/  UISETP.GE.U32.AND UP6, UPT, UR8, 0x7fffff86, UPT ;  /* 0x7fffff860800788c */ /* 0x000fc4000bfc6070 */
[----:B------:R-:W-:Y:S01]  /*aa30*/  USEL UR8, URZ, 0x4, UP1 ;  /* 0x00000004ff087887 */ /* 0x000fe20008800000 */
[----:B------:R-:W2:Y:S01]  /*aa40*/  LDC R7, c[0x0][0x3a0] ;  /* 0x0000e800ff077b82 */ /* 0x000ea20000000800 */
[----:B------:R-:W-:Y:S01]  /*aa50*/  UISETP.GE.U32.AND UP1, UPT, UR7, 0x7fffff83, UPT ;  /* 0x7fffff830700788c */ /* 0x000fe2000bf26070 */
[----:B---3--:R-:W-:Y:S01]  /*aa60*/  VIADD R5, R5, 0xffffffb2 ;  /* 0xffffffb205057836 */ /* 0x008fe20000000000 */
[----:B------:R-:W-:Y:S01]  /*aa70*/  USEL UR7, URZ, 0x7fff8, UP2 ;  /* 0x0007fff8ff077887 */ /* 0x000fe20009000000 */
[----:B------:R-:W-:Y:S01]  /*aa80*/  ISETP.GE.U32.AND P4, PT, R4, 0x7fffff94, PT ;  /* 0x7fffff940400780c */ /* 0x000fe20003f86070 */
[----:B------:R-:W-:Y:S01]  /*aa90*/  UISETP.GE.U32.AND UP2, UPT, UR6, 0x7fffff84, UPT ;  /* 0x7fffff840600788c */ /* 0x000fe2000bf46070 */
[----:B------:R3:W-:Y:S01]  /*aaa0*/  LDGSTS.E [R207+0x5c00], desc[UR26][R52.64], !P3 ;  /* 0x05c0000034cf7fae */ /* 0x0007e2000d9a101a */
[----:B------:R-:W-:Y:S02]  /*aab0*/  USEL UR6, URZ, 0x1, UP3 ;  /* 0x00000001ff067887 */ /* 0x000fe40009800000 */
[----:B------:R-:W-:Y:S01]  /*aac0*/  UISETP.GE.U32.AND UP3, UPT, UR5, 0x7fffff82, UPT ;  /* 0x7fffff820500788c */ /* 0x000fe2000bf66070 */
[----:B-1----:R-:W-:Y:S01]  /*aad0*/  IADD3 R4, PT, PT, R34, -0x5a, RZ ;  /* 0xffffffa622047810 */ /* 0x002fe20007ffe0ff */
[----:B------:R-:W-:Y:S01]  /*aae0*/  USEL UR5, URZ, 0x1fffe, UP4 ;  /* 0x0001fffeff057887 */ /* 0x000fe2000a000000 */
[----:B------:R3:W-:Y:S01]  /*aaf0*/  LDGSTS.E [R207+0x5e00], desc[UR26][R54.64], !P3 ;  /* 0x05e0000036cf7fae */ /* 0x0007e2000d9a101a */
[----:B------:R-:W-:-:S02]  /*ab00*/  UISETP.GE.U32.AND UP4, UPT, UR22, 0x7fffff81, UPT ;  /* 0x7fffff811600788c */ /* 0x000fc4000bf86070 */
[----:B------:R-:W-:Y:S02]  /*ab10*/  USEL UR23, URZ, 0x1fffe, UP3 ;  /* 0x0001fffeff177887 */ /* 0x000fe40009800000 */
[----:B------:R-:W-:Y:S01]  /*ab20*/  USEL UR21, URZ, 0x1, UP4 ;  /* 0x00000001ff157887 */ /* 0x000fe2000a000000 */
[----:B------:R-:W-:Y:S01]  /*ab30*/  ISETP.GE.U32.AND P3, PT, R5, 0x7fffff93, PT ;  /* 0x7fffff930500780c */ /* 0x000fe20003f66070 */
[----:B------:R-:W-:Y:S01]  /*ab40*/  USEL UR17, URZ, 0x1, UP5 ;  /* 0x00000001ff117887 */ /* 0x000fe2000a800000 */
[----:B------:R-:W-:Y:S01]  /*ab50*/  ISETP.GE.U32.AND P5, PT, R4, 0x7fffff87, PT ;  /* 0x7fffff870400780c */ /* 0x000fe20003fa6070 */
[----:B------:R-:W-:Y:S01]  /*ab60*/  USEL UR18, URZ, 0x1fffe, UP6 ;  /* 0x0001fffeff127887 */ /* 0x000fe2000b000000 */
[----:B--2---:R-:W-:Y:S01]  /*ab70*/  VIADD R5, R6, 0xffffffa7 ;  /* 0xffffffa706057836 */ /* 0x004fe20000000000 */
[----:B------:R-:W-:Y:S01]  /*ab80*/  UIADD3 UR21, UPT, UPT, UR21, UR23, URZ ;  /* 0x0000001715157290 */ /* 0x000fe2000fffe0ff */
[----:B------:R-:W1:Y:S01]  /*ab90*/  LDC R6, c[0x0][0x3a0] ;  /* 0x0000e800ff067b82 */ /* 0x000e620000000800 */
[----:B------:R-:W-:Y:S01]  /*aba0*/  UIADD3 UR5, UPT, UPT, UR6, UR5, URZ ;  /* 0x0000000506057290 */ /* 0x000fe2000fffe0ff */
[----:B------:R-:W-:Y:S01]  /*abb0*/  SEL R4, RZ, 0x4, P5 ;  /* 0x00000004ff047807 */ /* 0x000fe20002800000 */
[----:B------:R-:W-:Y:S01]  /*abc0*/  USEL UR19, URZ, 0x4, UP1 ;  /* 0x00000004ff137887 */ /* 0x000fe20008800000 */
[----:B------:R3:W-:Y:S01]  /*abd0*/  LDGSTS.E [R207+0x6000], desc[UR26][R8.64], !P4 ;  /* 0x0600000008cf7fae */ /* 0x0007e2000e1a101a */
[----:B------:R-:W-:-:S02]  /*abe0*/  USEL UR20, URZ, 0x7fff8, UP2 ;  /* 0x0007fff8ff147887 */ /* 0x000fc40009000000 */
[----:B------:R-:W-:Y:S02]  /*abf0*/  UIADD3 UR17, UPT, UPT, UR17, UR18, URZ ;  /* 0x0000001211117290 */ /* 0x000fe4000fffe0ff */
[----:B------:R-:W-:Y:S01]  /*ac00*/  ULOP3.LUT UR21, UR21, 0x3, URZ, 0xc0, !UPT ;  /* 0x0000000315157892 */ /* 0x000fe2000f8ec0ff */
[----:B------:R-:W-:Y:S01]  /*ac10*/  ISETP.GE.U32.AND P5, PT, R5, 0x7fffff88, PT ;  /* 0x7fffff880500780c */ /* 0x000fe20003fa6070 */
[----:B------:R-:W-:Y:S01]  /*ac20*/  ULOP3.LUT UR5, UR5, 0x3, URZ, 0xc0, !UPT ;  /* 0x0000000305057892 */ /* 0x000fe2000f8ec0ff */
[----:B------:R3:W-:Y:S01]  /*ac30*/  LDGSTS.E [R207+0x6200], desc[UR26][R58.64], !P4 ;  /* 0x062000003acf7fae */ /* 0x0007e2000e1a101a */
[----:B------:R-:W-:Y:S02]  /*ac40*/  ULOP3.LUT UR17, UR17, 0x3, URZ, 0xc0, !UPT ;  /* 0x0000000311117892 */ /* 0x000fe4000f8ec0ff */
[----:B------:R-:W-:Y:S01]  /*ac50*/  UIADD3 UR19, UPT, UPT, UR21, UR20, UR19 ;  /* 0x0000001415137290 */ /* 0x000fe2000fffe013 */
[----:B------:R-:W-:Y:S01]  /*ac60*/  SEL R5, RZ, 0x7fff8, P5 ;  /* 0x0007fff8ff057807 */ /* 0x000fe20002800000 */
[----:B------:R-:W-:Y:S01]  /*ac70*/  UIADD3 UR9, UPT, UPT, UR14, UR9, URZ ;  /* 0x000000090e097290 */ /* 0x000fe2000fffe0ff */
[----:B------:R3:W-:Y:S01]  /*ac80*/  LDGSTS.E [R207+0x6400], desc[UR26][R60.64], !P4 ;  /* 0x064000003ccf7fae */ /* 0x0007e2000e1a101a */
[----:B------:R-:W-:-:S02]  /*ac90*/  UIADD3 UR5, UPT, UPT, UR5, UR7, UR8 ;  /* 0x0000000705057290 */ /* 0x000fc4000fffe008 */
[----:B------:R-:W-:Y:S01]  /*aca0*/  ULOP3.LUT UR19, UR19, 0xf, URZ, 0xc0, !UPT ;  /* 0x0000000f13137892 */ /* 0x000fe2000f8ec0ff */
[----:B------:R-:W-:Y:S01]  /*acb0*/  IADD3 R4, PT, PT, R5, UR17, R4 ;  /* 0x0000001105047c10 */ /* 0x000fe2000fffe004 */
[----:B------:R-:W-:Y:S01]  /*acc0*/  ULOP3.LUT UR9, UR9, 0x3, URZ, 0xc0, !UPT ;  /* 0x0000000309097892 */ /* 0x000fe2000f8ec0ff */
[----:B------:R3:W-:Y:S01]  /*acd0*/  LDGSTS.E [R207+0x6600], desc[UR26][R62.64], !P4 ;  /* 0x066000003ecf7fae */ /* 0x0007e2000e1a101a */
[----:B------:R-:W-:Y:S01]  /*ace0*/  USHF.L.U32 UR5, UR5, 0x8, URZ ;  /* 0x0000000805057899 */ /* 0x000fe200080006ff */
[----:B------:R-:W-:Y:S01]  /*acf0*/  VIADD R5, R7, 0xffffffb1 ;  /* 0xffffffb107057836 */ /* 0x000fe20000000000 */
[----:B------:R-:W-:Y:S01]  /*ad00*/  UIADD3 UR9, UPT, UPT, UR9, UR15, UR16 ;  /* 0x0000000f09097290 */ /* 0x000fe2000fffe010 */
[----:B------:R-:W-:Y:S01]  /*ad10*/  LEA R4, R4, UR19, 0x4 ;  /* 0x0000001304047c11 */ /* 0x000fe2000f8e20ff */
[----:B------:R-:W-:Y:S01]  /*ad20*/  ULOP3.LUT UR5, UR5, 0xf00, URZ, 0xe2, !UPT ;  /* 0x00000f0005057892 */ /* 0x000fe2000f8ee2ff */
[----:B------:R3:W-:Y:S01]  /*ad30*/  LDGSTS.E [R207+0x6800], desc[UR26][R10.64], !P3 ;  /* 0x068000000acf7fae */ /* 0x0007e2000d9a101a */
[----:B------:R-:W-:-:S02]  /*ad40*/  ISETP.GE.U32.AND P4, PT, R5, 0x7fffff92, PT ;  /* 0x7fffff920500780c */ /* 0x000fc40003f86070 */
[----:B------:R-:W-:Y:S01]  /*ad50*/  ULEA UR5, UR9, UR5, 0xc ;  /* 0x0000000509057291 */ /* 0x000fe2000f8e60ff */
[----:B------:R-:W-:Y:S01]  /*ad60*/  LOP3.LUT R4, R4, 0xff, RZ, 0xc0, !PT ;  /* 0x000000ff04047812 */ /* 0x000fe200078ec0ff */
[----:B-1----:R-:W-:Y:S01]  /*ad70*/  VIADD R5, R6, 0xffffffb0 ;  /* 0xffffffb006057836 */ /* 0x002fe20000000000 */
[----:B------:R3:W-:Y:S03]  /*ad80*/  LDGSTS.E [R207+0x6a00], desc[UR26][R66.64], !P3 ;  /* 0x06a0000042cf7fae */ /* 0x0007e6000d9a101a */
[----:B------:R-:W-:Y:S01]  /*ad90*/  VIADD R4, R4, UR5 ;  /* 0x0000000504047c36 */ /* 0x000fe20008000000 */
[----:B------:R3:W-:Y:S04]  /*ada0*/  LDGSTS.E [R207+0x6c00], desc[UR26][R68.64], !P3 ;  /* 0x06c0000044cf7fae */ /* 0x0007e8000d9a101a */
[----:B------:R3:W-:Y:S01]  /*adb0*/  LDGSTS.E [R207+0x6e00], desc[UR26][R70.64], !P3 ;  /* 0x06e0000046cf7fae */ /* 0x0007e2000d9a101a */
[----:B------:R-:W-:-:S02]  /*adc0*/  LOP3.LUT R4, R4, 0xffff, RZ, 0xc0, !PT ;  /* 0x0000ffff04047812 */ /* 0x000fc400078ec0ff */
[----:B------:R-:W-:Y:S01]  /*add0*/  ISETP.GE.U32.AND P3, PT, R5, 0x7fffff91, PT ;  /* 0x7fffff910500780c */ /* 0x000fe20003f66070 */
[----:B------:R3:W-:Y:S01]  /*ade0*/  LDGSTS.E [R207+0x7000], desc[UR26][R12.64], !P4 ;  /* 0x070000000ccf7fae */ /* 0x0007e2000e1a101a */
[----:B------:R-:W-:-:S03]  /*adf0*/  SHF.R.U32.HI R5, RZ, 0xf, R4 ;  /* 0x0000000fff057819 */ /* 0x000fc60000011604 */
[----:B------:R3:W-:Y:S04]  /*ae00*/  LDGSTS.E [R207+0x7200], desc[UR26][R74.64], !P4 ;  /* 0x072000004acf7fae */ /* 0x0007e8000e1a101a */
[----:B------:R3:W-:Y:S04]  /*ae10*/  LDGSTS.E [R207+0x7400], desc[UR26][R76.64], !P4 ;  /* 0x074000004ccf7fae */ /* 0x0007e8000e1a101a */
[----:B------:R3:W-:Y:S01]  /*ae20*/  LDGSTS.E [R207+0x7600], desc[UR26][R78.64], !P4 ;  /* 0x076000004ecf7fae */ /* 0x0007e2000e1a101a */
[----:B------:R-:W-:Y:S02]  /*ae30*/  LOP3.LUT P4, RZ, R5, 0x1, RZ, 0xc0, !PT ;  /* 0x0000000105ff7812 */ /* 0x000fe4000788c0ff */
[--C-:B------:R-:W-:Y:S01]  /*ae40*/  SHF.R.U32.HI R5, RZ, 0xe, R4.reuse ;  /* 0x0000000eff057819 */ /* 0x100fe20000011604 */
[----:B------:R3:W-:Y:S01]  /*ae50*/  LDGSTS.E [R207+0x7800], desc[UR26][R14.64], !P3 ;  /* 0x078000000ecf7fae */ /* 0x0007e2000d9a101a */
[----:B------:R-:W-:-:S02]  /*ae60*/  SHF.R.U32.HI R6, RZ, 0xd, R4 ;  /* 0x0000000dff067819 */ /* 0x000fc40000011604 */
[----:B------:R-:W-:Y:S01]  /*ae70*/  LOP3.LUT P6, RZ, R5, 0x1, RZ, 0xc0, !PT ;  /* 0x0000000105ff7812 */ /* 0x000fe200078cc0ff */
[----:B------:R3:W-:Y:S01]  /*ae80*/  LDGSTS.E [R207+0x7a00], desc[UR26][R82.64], !P3 ;  /* 0x07a0000052cf7fae */ /* 0x0007e2000d9a101a */
[----:B------:R-:W-:-:S03]  /*ae90*/  SHF.R.U32.HI R5, RZ, 0xc, R4 ;  /* 0x0000000cff057819 */ /* 0x000fc60000011604 */
[----:B------:R3:W-:Y:S01]  /*aea0*/  LDGSTS.E [R207+0x7c00], desc[UR26][R84.64], !P3 ;  /* 0x07c0000054cf7fae */ /* 0x0007e2000d9a101a */
[----:B------:R-:W-:-:S03]  /*aeb0*/  LOP3.LUT P5, RZ, R5, 0x1, RZ, 0xc0, !PT ;  /* 0x0000000105ff7812 */ /* 0x000fc600078ac0ff */
[----:B------:R3:W-:Y:S01]  /*aec0*/  LDGSTS.E [R207+0x7e00], desc[UR26][R86.64], !P3 ;  /* 0x07e0000056cf7fae */ /* 0x0007e2000d9a101a */
[----:B------:R-:W-:Y:S02]  /*aed0*/  LOP3.LUT P3, RZ, R6, 0x1, RZ, 0xc0, !PT ;  /* 0x0000000106ff7812 */ /* 0x000fe4000786c0ff */
[----:B------:R-:W-:Y:S01]  /*aee0*/  SHF.R.U32.HI R5, RZ, 0xb, R4 ;  /* 0x0000000bff057819 */ /* 0x000fe20000011604 */
[----:B------:R3:W-:Y:S04]  /*aef0*/  LDGSTS.E [R207+0x8000], desc[UR26][R16.64], P4 ;  /* 0x0800000010cf7fae */ /* 0x0007e8000a1a101a */
[----:B------:R3:W-:Y:S04]  /*af00*/  LDGSTS.E [R207+0x8200], desc[UR26][R90.64], P4 ;  /* 0x082000005acf7fae */ /* 0x0007e8000a1a101a */
[----:B------:R3:W-:Y:S04]  /*af10*/  LDGSTS.E [R207+0x8400], desc[UR26][R92.64], P4 ;  /* 0x084000005ccf7fae */ /* 0x0007e8000a1a101a */
[----:B------:R3:W-:Y:S01]  /*af20*/  LDGSTS.E [R207+0x8600], desc[UR26][R94.64], P4 ;  /* 0x086000005ecf7fae */ /* 0x0007e2000a1a101a */
[----:B------:R-:W-:-:S02]  /*af30*/  LOP3.LUT P4, RZ, R5, 0x1, RZ, 0xc0, !PT ;  /* 0x0000000105ff7812 */ /* 0x000fc4000788c0ff */
        /* <DEDUP_REMOVED lines=35> */
[----:B------:R-:W-:-:S03]  /*b170*/  LOP3.LUT P3, RZ, R5, 0x1, RZ, 0xc0, !PT ;  /* 0x0000000105ff7812 */ /* 0x000fc6000786c0ff */
[----:B------:R3:W-:Y:S01]  /*b180*/  LDGSTS.E [R207+0xb800], desc[UR26][R30.64], P5 ;  /* 0x0b8000001ecf7fae */ /* 0x0007e2000a9a101a */
[----:B------:R-:W-:-:S03]  /*b190*/  SHF.R.U32.HI R5, RZ, 0x4, R4 ;  /* 0x00000004ff057819 */ /* 0x000fc60000011604 */
        /* <DEDUP_REMOVED lines=14> */
[----:B------:R3:W-:Y:S04]  /*b280*/  LDGSTS.E [R207+0xce00], desc[UR26][R176.64], P6 ;  /* 0x0ce00000b0cf7fae */ /* 0x0007e8000b1a101a */
        /* <DEDUP_REMOVED lines=11> */
[----:B------:R3:W-:Y:S04]  /*b340*/  LDGSTS.E [R207+0xe000], desc[UR26][R64.64], P4 ;  /* 0x0e00000040cf7fae */ /* 0x0007e8000a1a101a */
[----:B------:R3:W-:Y:S04]  /*b350*/  LDGSTS.E [R207+0xe200], desc[UR26][R194.64], P4 ;  /* 0x0e200000c2cf7fae */ /* 0x0007e8000a1a101a */
[----:B------:R3:W-:Y:S04]  /*b360*/  LDGSTS.E [R207+0xe400], desc[UR26][R196.64], P4 ;  /* 0x0e400000c4cf7fae */ /* 0x0007e8000a1a101a */
[----:B------:R3:W-:Y:S04]  /*b370*/  LDGSTS.E [R207+0xe600], desc[UR26][R208.64], P4 ;  /* 0x0e600000d0cf7fae */ /* 0x0007e8000a1a101a */
[----:B------:R3:W-:Y:S04]  /*b380*/  LDGSTS.E [R207+0xe800], desc[UR26][R72.64], P3 ;  /* 0x0e80000048cf7fae */ /* 0x0007e800099a101a */
[----:B------:R3:W-:Y:S01]  /*b390*/  LDGSTS.E [R207+0xea00], desc[UR26][R210.64], P3 ;  /* 0x0ea00000d2cf7fae */ /* 0x0007e200099a101a */
[----:B------:R-:W-:-:S03]  /*b3a0*/  VIADD R251, R251, 0x1f ;  /* 0x0000001ffbfb7836 */ /* 0x000fc60000000000 */
[----:B------:R3:W-:Y:S04]  /*b3b0*/  LDGSTS.E [R207+0xec00], desc[UR26][R212.64], P3 ;  /* 0x0ec00000d4cf7fae */ /* 0x0007e800099a101a */
[----:B------:R3:W-:Y:S01]  /*b3c0*/  LDGSTS.E [R207+0xee00], desc[UR26][R216.64], P3 ;  /* 0x0ee00000d8cf7fae */ /* 0x0007e200099a101a */
[----:B------:R-:W-:Y:S02]  /*b3d0*/  PLOP3.LUT P3, PT, PT, PT, UP4, 0x80, 0x8 ;  /* 0x000000000008781c */ /* 0x000fe40003f6f048 */
[----:B------:R-:W-:Y:S01]  /*b3e0*/  ISETP.GT.AND P4, PT, R251, 0x5f, PT ;  /* 0x0000005ffb00780c */ /* 0x000fe20003f84270 */
[----:B------:R3:W-:Y:S01]  /*b3f0*/  LDGSTS.E [R207+0xf000], desc[UR26][R80.64], P5 ;  /* 0x0f00000050cf7fae */ /* 0x0007e2000a9a101a */
[----:B------:R-:W-:-:S03]  /*b400*/  SEL R4, RZ, 0x4, P2 ;  /* 0x00000004ff047807 */ /* 0x000fc60001000000 */
[----:B------:R3:W-:Y:S01]  /*b410*/  LDGSTS.E [R207+0xf200], desc[UR26][R218.64], P5 ;  /* 0x0f200000dacf7fae */ /* 0x0007e2000a9a101a */
[----:B------:R-:W-:-:S03]  /*b420*/  SEL R5, R4, RZ, P4 ;  /* 0x000000ff04057207 */ /* 0x000fc60002000000 */
[----:B------:R3:W-:Y:S01]  /*b430*/  LDGSTS.E [R207+0xf400], desc[UR26][R220.64], P5 ;  /* 0x0f400000dccf7fae */ /* 0x0007e2000a9a101a */
[----:B------:R-:W-:-:S03]  /*b440*/  PLOP3.LUT P2, PT, PT, PT, UP4, 0x80, 0x8 ;  /* 0x000000000008781c */ /* 0x000fc60003f4f048 */
[----:B------:R3:W-:Y:S01]  /*b450*/  LDGSTS.E [R207+0xf600], desc[UR26][R222.64], P5 ;  /* 0x0f600000decf7fae */ /* 0x0007e2000a9a101a */
[----:B------:R-:W-:Y:S02]  /*b460*/  PLOP3.LUT P5, PT, PT, PT, UP4, 0x80, 0x8 ;  /* 0x000000000008781c */ /* 0x000fe40003faf048 */
[----:B------:R-:W-:Y:S01]  /*b470*/  PLOP3.LUT P6, PT, PT, PT, UP4, 0x80, 0x8 ;  /* 0x000000000008781c */ /* 0x000fe20003fcf048 */
[----:B------:R3:W-:Y:S01]  /*b480*/  LDGSTS.E [R207+0xf800], desc[UR26][R88.64], !P3 ;  /* 0x0f80000058cf7fae */ /* 0x0007e2000d9a101a */
[----:B------:R-:W-:Y:S01]  /*b490*/  ISETP.NE.U32.AND P3, PT, R5, RZ, PT ;  /* 0x000000ff0500720c */ /* 0x000fe20003f65070 */
[----:B------:R-:W-:-:S08]  /*b4a0*/  IMAD.SHL.U32 R250, R143, 0x4, RZ ;  /* 0x000000048ffa7824 */ /* 0x000fd000078e00ff */
[----:B------:R3:W-:Y:S01]  /*b4b0*/  LDGSTS.E [R207+0xfa00], desc[UR26][R224.64], !P5 ;  /* 0x0fa00000e0cf7fae */ /* 0x0007e2000e9a101a */
[----:B----4-:R-:W-:-:S03]  /*b4c0*/  IADD3 R4, P4, PT, R246, R250, RZ ;  /* 0x000000faf6047210 */ /* 0x010fc60007f9e0ff */
[----:B------:R3:W-:Y:S04]  /*b4d0*/  LDGSTS.E [R207+0xfc00], desc[UR26][R226.64], !P2 ;  /* 0x0fc00000e2cf7fae */ /* 0x0007e8000d1a101a */
[----:B------:R3:W-:Y:S04]  /*b4e0*/  LDGSTS.E [R207+0xfe00], desc[UR26][R228.64], !P6 ;  /* 0x0fe00000e4cf7fae */ /* 0x0007e8000f1a101a */
[----:B------:R-:W0:Y:S04]  /*b4f0*/  LDGDEPBAR ;  /* 0x00000000000079af */ /* 0x000e280000000000 */
[----:B------:R3:W-:Y:S01]  /*b500*/  LDGSTS.E [R141+0x24000], desc[UR26][R100.64], P3 ;  /* 0x24000000648d7fae */ /* 0x0007e200099a101a */
[----:B------:R-:W-:-:S03]  /*b510*/  IADD3.X R5, PT, PT, R247, R132, RZ, P4, !PT ;  /* 0x00000084f7057210 */ /* 0x000fc600027fe4ff */
[----:B------:R3:W-:Y:S01]  /*b520*/  LDGSTS.E [R141+0x24400], desc[UR26][R108.64], P3 ;  /* 0x244000006c8d7fae */ /* 0x0007e200099a101a */
[----:B------:R-:W-:-:S03]  /*b530*/  IADD3 R6, P4, PT, R248, R250, RZ ;  /* 0x000000faf8067210 */ /* 0x000fc60007f9e0ff */
[----:B------:R3:W-:Y:S04]  /*b540*/  LDGSTS.E [R141+0x24800], desc[UR26][R116.64], P3 ;  /* 0x24800000748d7fae */ /* 0x0007e800099a101a */
[----:B------:R3:W-:Y:S04]  /*b550*/  LDGSTS.E [R141+0x24c00], desc[UR26][R124.64], P3 ;  /* 0x24c000007c8d7fae */ /* 0x0007e800099a101a */
[----:B------:R3:W-:Y:S04]  /*b560*/  LDGSTS.E [R141+0x25000], desc[UR26][R134.64], P3 ;  /* 0x25000000868d7fae */ /* 0x0007e800099a101a */
[----:B------:R3:W-:Y:S04]  /*b570*/  LDGSTS.E [R141+0x25400], desc[UR26][R150.64], P3 ;  /* 0x25400000968d7fae */ /* 0x0007e800099a101a */
[----:B------:R3:W-:Y:S01]  /*b580*/  LDGSTS.E [R141+0x25800], desc[UR26][R158.64], P3 ;  /* 0x258000009e8d7fae */ /* 0x0007e200099a101a */
[----:B------:R-:W-:-:S03]  /*b590*/  IMAD.X R7, R249, 0x1, R132, P4 ;  /* 0x00000001f9077824 */ /* 0x000fc600020e0684 */
[----:B------:R3:W-:Y:S04]  /*b5a0*/  LDGSTS.E [R141+0x25c00], desc[UR26][R166.64], P3 ;  /* 0x25c00000a68d7fae */ /* 0x0007e800099a101a */
[----:B------:R3:W-:Y:S04]  /*b5b0*/  LDGSTS.E [R136+0x24200], desc[UR26][R174.64], P3 ;  /* 0x24200000ae887fae */ /* 0x0007e800099a101a */
[----:B------:R3:W-:Y:S04]  /*b5c0*/  LDGSTS.E [R136+0x24600], desc[UR26][R182.64], P3 ;  /* 0x24600000b6887fae */ /* 0x0007e800099a101a */
[----:B------:R3:W-:Y:S04]  /*b5d0*/  LDGSTS.E [R136+0x24a00], desc[UR26][R190.64], P3 ;  /* 0x24a00000be887fae */ /* 0x0007e800099a101a */
[----:B------:R3:W-:Y:S04]  /*b5e0*/  LDGSTS.E [R136+0x24e00], desc[UR26][R198.64], P3 ;  /* 0x24e00000c6887fae */ /* 0x0007e800099a101a */
[----:B------:R3:W-:Y:S04]  /*b5f0*/  LDGSTS.E [R136+0x25200], desc[UR26][R214.64], P3 ;  /* 0x25200000d6887fae */ /* 0x0007e800099a101a */
[----:B------:R3:W-:Y:S04]  /*b600*/  LDGSTS.E [R136+0x25600], desc[UR26][R230.64], P3 ;  /* 0x25600000e6887fae */ /* 0x0007e800099a101a */
[----:B------:R3:W-:Y:S04]  /*b610*/  LDGSTS.E [R136+0x25a00], desc[UR26][R4.64], P3 ;  /* 0x25a0000004887fae */ /* 0x0007e800099a101a */
[----:B------:R3:W-:Y:S01]  /*b620*/  LDGSTS.E [R136+0x25e00], desc[UR26][R6.64], P3 ;  /* 0x25e0000006887fae */ /* 0x0007e200099a101a */
[----:B------:R-:W-:Y:S01]  /*b630*/  ISETP.GE.AND P3, PT, R251, 0x40, PT ;  /* 0x00000040fb00780c */ /* 0x000fe20003f66270 */
[----:B------:R-:W-:-:S02]  /*b640*/  UMOV UR6, URZ ;  /* 0x000000ff00067c82 */ /* 0x000fc40008000000 */
[----:B------:R-:W0:Y:S01]  /*b650*/  LDGDEPBAR ;  /* 0x00000000000079af */ /* 0x000e220000000000 */
[----:B------:R-:W-:-:S09]  /*b660*/  ISETP.GE.AND P2, PT, R251, 0x20, PT ;  /* 0x00000020fb00780c */ /* 0x000fd20003f46270 */
[----:B---3--:R-:W-:Y:S05]  /*b670*/  @!P3 BRA `(.L_x_8) ;  /* 0x0000007c00dcb947 */ /* 0x008fea0003800000 */
[----:B------:R-:W2:Y:S01]  /*b680*/  LDL.LU R235, [R1+0x520] ;  /* 0x0005200001eb7983 */ /* 0x000ea20000300800 */
[----:B-----5:R-:W-:Y:S01]  /*b690*/  SHF.R.S32.HI R251, RZ, 0x1f, R200 ;  /* 0x0000001ffffb7819 */ /* 0x020fe200000114c8 */
[----:B------:R-:W1:Y:S01]  /*b6a0*/  LDC.64 R134, c[0x0][0x388] ;  /* 0x0000e200ff867b82 */ /* 0x000e620000000a00 */
[----:B------:R-:W-:Y:S01]  /*b6b0*/  SHF.R.S32.HI R153, RZ, 0x1f, R201 ;  /* 0x0000001fff997819 */ /* 0x000fe200000114c9 */
[----:B------:R-:W3:Y:S01]  /*b6c0*/  LDL.LU R236, [R1+0x2e8] ;  /* 0x0002e80001ec7983 */ /* 0x000ee20000300800 */
[----:B------:R-:W-:-:S05]  /*b6d0*/  IADD3 R184, P5, PT, R201, R252, RZ ;  /* 0x000000fcc9b87210 */ /* 0x000fca0007fbe0ff */
[----:B------:R-:W4:Y:S01]  /*b6e0*/  LDC.64 R4, c[0x0][0x380] ;  /* 0x0000e000ff047b82 */ /* 0x000f220000000a00 */
[----:B------:R-:W3:Y:S01]  /*b6f0*/  LDL.LU R237, [R1+0x524] ;  /* 0x0005240001ed7983 */ /* 0x000ee20000300800 */
[----:B------:R-:W-:Y:S01]  /*b700*/  IMAD R133, R133, 0xc, RZ ;  /* 0x0000000c85857824 */ /* 0x000fe200078e02ff */
[----:B------:R-:W-:Y:S01]  /*b710*/  SHF.R.S32.HI R225, RZ, 0x1f, R142 ;  /* 0x0000001fffe17819 */ /* 0x000fe2000001148e */
[----:B------:R-:W1:Y:S01]  /*b720*/  LDCU UR5, c[0x0][0x3a8] ;  /* 0x00007500ff0577ac */ /* 0x000e620008000800 */
[----:B------:R-:W3:Y:S01]  /*b730*/  LDL.LU R238, [R1+0x518] ;  /* 0x0005180001ee7983 */ /* 0x000ee20000300800 */
[----:B------:R-:W1:Y:S03]  /*b740*/  LDCU UR6, c[0x0][0x3a8] ;  /* 0x00007500ff0677ac */ /* 0x000e660008000800 */
[----:B------:R-:W3:Y:S01]  /*b750*/  LDL.LU R239, [R1+0x528] ;  /* 0x0005280001ef7983 */ /* 0x000ee20000300800 */
[----:B------:R-:W1:Y:S03]  /*b760*/  LDCU UR7, c[0x0][0x3a8] ;  /* 0x00007500ff0777ac */ /* 0x000e660008000800 */
[----:B------:R-:W3:Y:S01]  /*b770*/  LDL.LU R242, [R1+0x51c] ;  /* 0x00051c0001f27983 */ /* 0x000ee20000300800 */
[----:B------:R-:W1:Y:S03]  /*b780*/  LDCU UR8, c[0x0][0x3a8] ;  /* 0x00007500ff0877ac */ /* 0x000e660008000800 */
[----:B------:R-:W3:Y:S04]  /*b790*/  LDL.LU R241, [R1+0x52c] ;  /* 0x00052c0001f17983 */ /* 0x000ee80000300800 */
[----:B------:R-:W3:Y:S04]  /*b7a0*/  LDL.LU R243, [R1+0x530] ;  /* 0x0005300001f37983 */ /* 0x000ee80000300800 */
[----:B------:R-:W3:Y:S04]  /*b7b0*/  LDL.LU R245, [R1+0x534] ;  /* 0x0005340001f57983 */ /* 0x000ee80000300800 */
[----:B------:R-:W3:Y:S04]  /*b7c0*/  LDL.LU R249, [R1+0x538] ;  /* 0x0005380001f97983 */ /* 0x000ee80000300800 */
[----:B------:R-:W3:Y:S04]  /*b7d0*/  LDL.LU R246, [R1+0x53c] ;  /* 0x00053c0001f67983 */ /* 0x000ee80000300800 */
[----:B------:R-:W3:Y:S04]  /*b7e0*/  LDL.LU R247, [R1+0x540] ;  /* 0x0005400001f77983 */ /* 0x000ee80000300800 */
[----:B------:R-:W3:Y:S04]  /*b7f0*/  LDL.LU R250, [R1+0x544] ;  /* 0x0005440001fa7983 */ /* 0x000ee80000300800 */
[----:B------:R-:W3:Y:S01]  /*b800*/  LDL.LU R248, [R1+0x548] ;  /* 0x0005480001f87983 */ /* 0x000ee20000300800 */
[----:B------:R-:W-:Y:S01]  /*b810*/  IMAD R7, R251, 0xc, RZ ;  /* 0x0000000cfb077824 */ /* 0x000fe200078e02ff */
[----:B------:R-:W-:Y:S01]  /*b820*/  LEA.HI.X.SX32 R190, R252, R153, 0x1, P5 ;  /* 0x00000099fcbe7211 */ /* 0x000fe200028f0eff */
[----:B-1----:R-:W-:Y:S01]  /*b830*/  IMAD.WIDE.U32 R134, R143, 0xc, R134 ;  /* 0x0000000c8f867825 */ /* 0x002fe200078e0086 */
[----:B------:R-:W-:Y:S03]  /*b840*/  STL [R1+0x5ec], R206 ;  /* 0x0005ecce01007387 */ /* 0x000fe60000100800 */
[----:B----4-:R-:W-:Y:S01]  /*b850*/  IMAD.WIDE.U32 R4, R200, 0xc, R4 ;  /* 0x0000000cc8047825 */ /* 0x010fe200078e0004 */
[----:B------:R-:W-:Y:S04]  /*b860*/  STL [R1+0x5e8], R205 ;  /* 0x0005e8cd01007387 */ /* 0x000fe80000100800 */
[----:B------:R-:W-:Y:S04]  /*b870*/  STL [R1+0x5e4], R204 ;  /* 0x0005e4cc01007387 */ /* 0x000fe80000100800 */
[----:B------:R-:W-:Y:S04]  /*b880*/  STL [R1+0x5e0], R203 ;  /* 0x0005e0cb01007387 */ /* 0x000fe80000100800 */
[----:B------:R-:W-:Y:S04]  /*b890*/  STL [R1+0x5dc], R202 ;  /* 0x0005dcca01007387 */ /* 0x000fe80000100800 */
[----:B------:R1:W-:Y:S04]  /*b8a0*/  STL [R1+0x5d8], R132 ;  /* 0x0005d88401007387 */ /* 0x0003e80000100800 */
[----:B------:R-:W-:Y:S04]  /*b8b0*/  STL [R1+0x5d4], R3 ;  /* 0x0005d40301007387 */ /* 0x000fe80000100800 */
[----:B------:R-:W-:Y:S04]  /*b8c0*/  STL [R1+0x5d0], R0 ;  /* 0x0005d00001007387 */ /* 0x000fe80000100800 */
[----:B------:R-:W4:Y:S01]  /*b8d0*/  LDL.LU R251, [R1+0x54c] ;  /* 0x00054c0001fb7983 */ /* 0x000f220000300800 */
[----:B--2---:R-:W-:-:S02]  /*b8e0*/  IADD3 R178, P6, PT, R201, R235, RZ ;  /* 0x000000ebc9b27210 */ /* 0x004fc40007fde0ff */
[----:B---3--:R-:W-:Y:S02]  /*b8f0*/  IADD3 R172, P3, PT, R201, R236, RZ ;  /* 0x000000ecc9ac7210 */ /* 0x008fe40007f7e0ff */
[-C--:B------:R-:W-:Y:S02]  /*b900*/  LEA.HI.X.SX32 R188, R235, R153.reuse, 0x1, P6 ;  /* 0x00000099ebbc7211 */ /* 0x080fe400030f0eff */
[----:B------:R-:W-:Y:S02]  /*b910*/  LEA.HI.X.SX32 R186, R236, R153, 0x1, P3 ;  /* 0x00000099ecba7211 */ /* 0x000fe400018f0eff */
[C---:B------:R-:W-:Y:S02]  /*b920*/  IADD3 R166, P4, PT, R201.reuse, R237, RZ ;  /* 0x000000edc9a67210 */ /* 0x040fe40007f9e0ff */
[----:B------:R-:W-:Y:S02]  /*b930*/  IADD3 R163, P5, PT, R201, R238, RZ ;  /* 0x000000eec9a37210 */ /* 0x000fe40007fbe0ff */
[----:B------:R-:W-:-:S02]  /*b940*/  LEA.HI.X.SX32 R182, R237, R153, 0x1, P4 ;  /* 0x00000099edb67211 */ /* 0x000fc400020f0eff */
[C---:B------:R-:W-:Y:S02]  /*b950*/  IADD3 R161, P6, PT, R201.reuse, R239, RZ ;  /* 0x000000efc9a17210 */ /* 0x040fe40007fde0ff */
[-C--:B------:R-:W-:Y:S02]  /*b960*/  LEA.HI.X.SX32 R180, R238, R153.reuse, 0x1, P5 ;  /* 0x00000099eeb47211 */ /* 0x080fe400028f0eff */
[----:B------:R-:W-:Y:S02]  /*b970*/  IADD3 R158, P3, PT, R201, R242, RZ ;  /* 0x000000f2c99e7210 */ /* 0x000fe40007f7e0ff */
[----:B------:R-:W-:Y:S02]  /*b980*/  LEA.HI.X.SX32 R176, R239, R153, 0x1, P6 ;  /* 0x00000099efb07211 */ /* 0x000fe400030f0eff */
[----:B------:R-:W-:Y:S02]  /*b990*/  IADD3 R156, P4, PT, R201, R241, RZ ;  /* 0x000000f1c99c7210 */ /* 0x000fe40007f9e0ff */
[----:B------:R-:W-:-:S02]  /*b9a0*/  LEA.HI.X.SX32 R174, R242, R153, 0x1, P3 ;  /* 0x00000099f2ae7211 */ /* 0x000fc400018f0eff */
[----:B------:R-:W-:Y:S02]  /*b9b0*/  IADD3 R154, P5, PT, R201, R243, RZ ;  /* 0x000000f3c99a7210 */ /* 0x000fe40007fbe0ff */
[----:B------:R-:W-:Y:S02]  /*b9c0*/  LEA.HI.X.SX32 R170, R241, R153, 0x1, P4 ;  /* 0x00000099f1aa7211 */ /* 0x000fe400020f0eff */
[----:B------:R-:W-:Y:S02]  /*b9d0*/  IADD3 R152, P6, PT, R201, R245, RZ ;  /* 0x000000f5c9987210 */ /* 0x000fe40007fde0ff */
[----:B------:R-:W-:Y:S02]  /*b9e0*/  LEA.HI.X.SX32 R168, R243, R153, 0x1, P5 ;  /* 0x00000099f3a87211 */ /* 0x000fe400028f0eff */
[----:B------:R-:W-:Y:S02]  /*b9f0*/  IADD3 R148, P3, PT, R201, R249, RZ ;  /* 0x000000f9c9947210 */ /* 0x000fe40007f7e0ff */
[----:B------:R-:W-:-:S02]  /*ba00*/  LEA.HI.X.SX32 R164, R245, R153, 0x1, P6 ;  /* 0x00000099f5a47211 */ /* 0x000fc400030f0eff */
[----:B------:R-:W-:Y:S02]  /*ba10*/  IADD3 R144, P4, PT, R201, R246, RZ ;  /* 0x000000f6c9907210 */ /* 0x000fe40007f9e0ff */
[----:B------:R-:W-:Y:S02]  /*ba20*/  LEA.HI.X.SX32 R162, R249, R153, 0x1, P3 ;  /* 0x00000099f9a27211 */ /* 0x000fe400018f0eff */
[----:B------:R-:W2:Y:S01]  /*ba30*/  LDL.LU R249, [R1+0x55c] ;  /* 0x00055c0001f97983 */ /* 0x000ea20000300800 */
[C---:B------:R-:W-:Y:S02]  /*ba40*/  IADD3 R131, P5, PT, R201.reuse, R247, RZ ;  /* 0x000000f7c9837210 */ /* 0x040fe40007fbe0ff */
[----:B------:R-:W-:Y:S02]  /*ba50*/  LEA.HI.X.SX32 R159, R246, R153, 0x1, P4 ;  /* 0x00000099f69f7211 */ /* 0x000fe400020f0eff */
[C---:B------:R-:W-:Y:S02]  /*ba60*/  IADD3 R129, P6, PT, R201.reuse, R250, RZ ;  /* 0x000000fac9817210 */ /* 0x040fe40007fde0ff */
[----:B------:R-:W-:-:S02]  /*ba70*/  IADD3 R126, P3, PT, R201, R248, RZ ;  /* 0x000000f8c97e7210 */ /* 0x000fc40007f7e0ff */
[-C--:B------:R-:W-:Y:S02]  /*ba80*/  LEA.HI.X.SX32 R160, R247, R153.reuse, 0x1, P5 ;  /* 0x00000099f7a07211 */ /* 0x080fe400028f0eff */
[-C--:B------:R-:W-:Y:S02]  /*ba90*/  LEA.HI.X.SX32 R157, R250, R153.reuse, 0x1, P6 ;  /* 0x00000099fa9d7211 */ /* 0x080fe400030f0eff */
[----:B------:R-:W-:Y:S02]  /*baa0*/  LEA.HI.X.SX32 R155, R248, R153, 0x1, P3 ;  /* 0x00000099f89b7211 */ /* 0x000fe400018f0eff */
[----:B----4-:R-:W-:-:S04]  /*bab0*/  IADD3 R127, P4, PT, R201, R251, RZ ;  /* 0x000000fbc97f7210 */ /* 0x010fc80007f9e0ff */
[----:B------:R-:W-:Y:S02]  /*bac0*/  LEA.HI.X.SX32 R153, R251, R153, 0x1, P4 ;  /* 0x00000099fb997211 */ /* 0x000fe400020f0eff */
[----:B------:R-:W3:Y:S01]  /*bad0*/  LDL.LU R251, [R1+0x560] ;  /* 0x0005600001fb7983 */ /* 0x000ee20000300800 */
[----:B------:R-:W-:Y:S02]  /*bae0*/  IMAD.IADD R133, R135, 0x1, R133 ;  /* 0x0000000187857824 */ /* 0x000fe400078e0285 */
[----:B------:R-:W-:Y:S01]  /*baf0*/  IMAD.IADD R135, R5, 0x1, R7 ;  /* 0x0000000105877824 */ /* 0x000fe200078e0207 */
[----:B------:R-:W4:Y:S01]  /*bb00*/  LDL.LU R250, [R1+0x564] ;  /* 0x0005640001fa7983 */ /* 0x000f220000300800 */
[----:B------:R-:W-:Y:S02]  /*bb10*/  IMAD.MOV.U32 R136, RZ, RZ, R4 ;  /* 0x000000ffff887224 */ /* 0x000fe400078e0004 */
[----:B------:R-:W-:Y:S01]  /*bb20*/  IMAD R248, R142, 0x1f, RZ ;  /* 0x0000001f8ef87824 */ /* 0x000fe200078e02ff */
[----:B------:R1:W-:Y:S01]  /*bb30*/  STL [R1+0x5f0], R133 ;  /* 0x0005f08501007387 */ /* 0x0003e20000100800 */
[----:B------:R-:W-:-:S03]  /*bb40*/  SHF.R.S32.HI R169, RZ, 0x1f, R137 ;  /* 0x0000001fffa97819 */ /* 0x000fc60000011489 */
[----:B------:R-:W-:Y:S01]  /*bb50*/  STL [R1+0x5f4], R134 ;  /* 0x0005f48601007387 */ /* 0x000fe20000100800 */
[----:B------:R-:W-:Y:S02]  /*bb60*/  SHF.R.S32.HI R124, RZ, 0x1f, R248 ;  /* 0x0000001fff7c7819 */ /* 0x000fe400000114f8 */
[-C--:B------:R-:W-:Y:S01]  /*bb70*/  IADD3 R146, P4, PT, R137, R248.reuse, RZ ;  /* 0x000000f889927210 */ /* 0x080fe20007f9e0ff */
[----:B------:R-:W-:Y:S01]  /*bb80*/  STL [R1+0x5f8], R135 ;  /* 0x0005f88701007387 */ /* 0x000fe20000100800 */
[-C--:B------:R-:W-:Y:S02]  /*bb90*/  IADD3 R130, P6, PT, R138, R248.reuse, RZ ;  /* 0x000000f88a827210 */ /* 0x080fe40007fde0ff */
[-C--:B------:R-:W-:Y:S01]  /*bba0*/  IADD3 R125, P5, PT, R139, R248.reuse, RZ ;  /* 0x000000f88b7d7210 */ /* 0x080fe20007fbe0ff */
[----:B------:R-:W-:Y:S01]  /*bbb0*/  STL [R1+0x5fc], R136 ;  /* 0x0005fc8801007387 */ /* 0x000fe20000100800 */
[----:B------:R-:W-:Y:S02]  /*bbc0*/  IADD3 R123, P3, PT, R140, R248, RZ ;  /* 0x000000f88c7b7210 */ /* 0x000fe40007f7e0ff */
[----:B------:R-:W-:Y:S01]  /*bbd0*/  SHF.R.S32.HI R227, RZ, 0x1f, R138 ;  /* 0x0000001fffe37819 */ /* 0x000fe2000001148a */
[----:B------:R-:W4:Y:S01]  /*bbe0*/  LDL.LU R248, [R1+0x568] ;  /* 0x0005680001f87983 */ /* 0x000f220000300800 */
[----:B------:R-:W-:-:S02]  /*bbf0*/  SHF.R.S32.HI R229, RZ, 0x1f, R139 ;  /* 0x0000001fffe57819 */ /* 0x000fc4000001148b */
[----:B------:R-:W-:Y:S01]  /*bc00*/  SHF.R.S32.HI R231, RZ, 0x1f, R140 ;  /* 0x0000001fffe77819 */ /* 0x000fe2000001148c */
[--C-:B------:R-:W-:Y:S01]  /*bc10*/  IMAD.X R150, R169, 0x1, R124.reuse, P4 ;  /* 0x00000001a9967824 */ /* 0x100fe200020e067c */
[----:B------:R-:W-:Y:S01]  /*bc20*/  IADD3.X R128, PT, PT, R229, R124, RZ, P5, !PT ;  /* 0x0000007ce5807210 */ /* 0x000fe20002ffe4ff */
[--C-:B------:R-:W-:Y:S02]  /*bc30*/  IMAD.X R142, R227, 0x1, R124.reuse, P6 ;  /* 0x00000001e38e7824 */ /* 0x100fe400030e067c */
[----:B------:R-:W-:Y:S01]  /*bc40*/  IMAD.X R124, R231, 0x1, R124, P3 ;  /* 0x00000001e77c7824 */ /* 0x000fe200018e067c */
[----:B--2---:R-:W-:Y:S02]  /*bc50*/  SHF.R.S32.HI R116, RZ, 0x1f, R249 ;  /* 0x0000001fff747819 */ /* 0x004fe400000114f9 */
[-C--:B------:R-:W-:Y:S02]  /*bc60*/  IADD3 R121, P4, PT, R137, R249.reuse, RZ ;  /* 0x000000f989797210 */ /* 0x080fe40007f9e0ff */
[----:B------:R-:W-:-:S02]  /*bc70*/  IADD3 R119, P6, PT, R138, R249, RZ ;  /* 0x000000f98a777210 */ /* 0x000fc40007fde0ff */
[-C--:B------:R-:W-:Y:S02]  /*bc80*/  IADD3 R117, P5, PT, R139, R249.reuse, RZ ;  /* 0x000000f98b757210 */ /* 0x080fe40007fbe0ff */
[----:B------:R-:W-:Y:S02]  /*bc90*/  IADD3 R115, P3, PT, R140, R249, RZ ;  /* 0x000000f98c737210 */ /* 0x000fe40007f7e0ff */
[----:B------:R-:W2:Y:S01]  /*bca0*/  LDL.LU R249, [R1+0x56c] ;  /* 0x00056c0001f97983 */ /* 0x000ea20000300800 */
[--C-:B------:R-:W-:Y:S02]  /*bcb0*/  IMAD.X R122, R169, 0x1, R116.reuse, P4 ;  /* 0x00000001a97a7824 */ /* 0x100fe400020e0674 */
[--C-:B------:R-:W-:Y:S02]  /*bcc0*/  IMAD.X R120, R227, 0x1, R116.reuse, P6 ;  /* 0x00000001e3787824 */ /* 0x100fe400030e0674 */
[--C-:B------:R-:W-:Y:S02]  /*bcd0*/  IMAD.X R118, R229, 0x1, R116.reuse, P5 ;  /* 0x00000001e5767824 */ /* 0x100fe400028e0674 */
[----:B------:R-:W-:Y:S01]  /*bce0*/  IMAD.X R116, R231, 0x1, R116, P3 ;  /* 0x00000001e7747824 */ /* 0x000fe200018e0674 */
[----:B---3--:R-:W-:-:S02]  /*bcf0*/  SHF.R.S32.HI R108, RZ, 0x1f, R251 ;  /* 0x0000001fff6c7819 */ /* 0x008fc400000114fb */
[-C--:B------:R-:W-:Y:S02]  /*bd00*/  IADD3 R113, P4, PT, R137, R251.reuse, RZ ;  /* 0x000000fb89717210 */ /* 0x080fe40007f9e0ff */
[-C--:B------:R-:W-:Y:S02]  /*bd10*/  IADD3 R111, P6, PT, R138, R251.reuse, RZ ;  /* 0x000000fb8a6f7210 */ /* 0x080fe40007fde0ff */
[-C--:B------:R-:W-:Y:S02]  /*bd20*/  IADD3 R109, P5, PT, R139, R251.reuse, RZ ;  /* 0x000000fb8b6d7210 */ /* 0x080fe40007fbe0ff */
[----:B------:R-:W-:Y:S02]  /*bd30*/  IADD3 R107, P3, PT, R140, R251, RZ ;  /* 0x000000fb8c6b7210 */ /* 0x000fe40007f7e0ff */
[----:B------:R-:W3:Y:S01]  /*bd40*/  LDL.LU R251, [R1+0x570] ;  /* 0x0005700001fb7983 */ /* 0x000ee20000300800 */
[--C-:B------:R-:W-:Y:S01]  /*bd50*/  IMAD.X R114, R169, 0x1, R108.reuse, P4 ;  /* 0x00000001a9727824 */ /* 0x100fe200020e066c */
[----:B------:R-:W-:Y:S01]  /*bd60*/  IADD3.X R112, PT, PT, R227, R108, RZ, P6, !PT ;  /* 0x0000006ce3707210 */ /* 0x000fe200037fe4ff */
[----:B------:R-:W-:Y:S01]  /*bd70*/  IMAD.X R110, R229, 0x1, R108, P5 ;  /* 0x00000001e56e7824 */ /* 0x000fe200028e066c */
[----:B----4-:R-:W-:Y:S01]  /*bd80*/  SHF.R.S32.HI R100, RZ, 0x1f, R250 ;  /* 0x0000001fff647819 */ /* 0x010fe200000114fa */
[----:B------:R-:W-:Y:S01]  /*bd90*/  IMAD.X R108, R231, 0x1, R108, P3 ;  /* 0x00000001e76c7824 */ /* 0x000fe200018e066c */
[----:B------:R-:W-:-:S02]  /*bda0*/  IADD3 R105, P4, PT, R137, R250, RZ ;  /* 0x000000fa89697210 */ /* 0x000fc40007f9e0ff */
[-C--:B------:R-:W-:Y:S02]  /*bdb0*/  IADD3 R103, P6, PT, R138, R250.reuse, RZ ;  /* 0x000000fa8a677210 */ /* 0x080fe40007fde0ff */
[-C--:B------:R-:W-:Y:S02]  /*bdc0*/  IADD3 R101, P5, PT, R139, R250.reuse, RZ ;  /* 0x000000fa8b657210 */ /* 0x080fe40007fbe0ff */
[----:B------:R-:W-:Y:S02]  /*bdd0*/  IADD3 R99, P3, PT, R140, R250, RZ ;  /* 0x000000fa8c637210 */ /* 0x000fe40007f7e0ff */
[----:B------:R-:W4:Y:S01]  /*bde0*/  LDL.LU R250, [R1+0x574] ;  /* 0x0005740001fa7983 */ /* 0x000f220000300800 */
[--C-:B------:R-:W-:Y:S02]  /*bdf0*/  IMAD.X R106, R169, 0x1, R100.reuse, P4 ;  /* 0x00000001a96a7824 */ /* 0x100fe400020e0664 */
[--C-:B------:R-:W-:Y:S02]  /*be00*/  IMAD.X R104, R227, 0x1, R100.reuse, P6 ;  /* 0x00000001e3687824 */ /* 0x100fe400030e0664 */
[----:B------:R-:W-:Y:S01]  /*be10*/  IMAD.X R102, R229, 0x1, R100, P5 ;  /* 0x00000001e5667824 */ /* 0x000fe200028e0664 */
[----:B------:R-:W-:Y:S01]  /*be20*/  SHF.R.S32.HI R92, RZ, 0x1f, R248 ;  /* 0x0000001fff5c7819 */ /* 0x000fe200000114f8 */
[----:B------:R-:W-:Y:S01]  /*be30*/  IMAD.X R100, R231, 0x1, R100, P3 ;  /* 0x00000001e7647824 */ /* 0x000fe200018e0664 */
[----:B------:R-:W-:-:S02]  /*be40*/  IADD3 R97, P4, PT, R137, R248, RZ ;  /* 0x000000f889617210 */ /* 0x000fc40007f9e0ff */
[-C--:B------:R-:W-:Y:S02]  /*be50*/  IADD3 R95, P6, PT, R138, R248.reuse, RZ ;  /* 0x000000f88a5f7210 */ /* 0x080fe40007fde0ff */
[-C--:B------:R-:W-:Y:S02]  /*be60*/  IADD3 R93, P5, PT, R139, R248.reuse, RZ ;  /* 0x000000f88b5d7210 */ /* 0x080fe40007fbe0ff */
[----:B------:R-:W-:Y:S02]  /*be70*/  IADD3 R91, P3, PT, R140, R248, RZ ;  /* 0x000000f88c5b7210 */ /* 0x000fe40007f7e0ff */
[----:B------:R-:W4:Y:S01]  /*be80*/  LDL.LU R248, [R1+0x578] ;  /* 0x0005780001f87983 */ /* 0x000f220000300800 */
[----:B------:R-:W-:Y:S01]  /*be90*/  IADD3.X R98, PT, PT, R169, R92, RZ, P4, !PT ;  /* 0x0000005ca9627210 */ /* 0x000fe200027fe4ff */
[--C-:B------:R-:W-:Y:S02]  /*bea0*/  IMAD.X R96, R227, 0x1, R92.reuse, P6 ;  /* 0x00000001e3607824 */ /* 0x100fe400030e065c */
[----:B------:R-:W-:-:S02]  /*beb0*/  IMAD.X R94, R229, 0x1, R92, P5 ;  /* 0x00000001e55e7824 */ /* 0x000fc400028e065c */
[----:B------:R-:W-:Y:S01]  /*bec0*/  IMAD.X R92, R231, 0x1, R92, P3 ;  /* 0x00000001e75c7824 */ /* 0x000fe200018e065c */
[----:B--2---:R-:W-:Y:S02]  /*bed0*/  SHF.R.S32.HI R84, RZ, 0x1f, R249 ;  /* 0x0000001fff547819 */ /* 0x004fe400000114f9 */
[-C--:B------:R-:W-:Y:S02]  /*bee0*/  IADD3 R89, P4, PT, R137, R249.reuse, RZ ;  /* 0x000000f989597210 */ /* 0x080fe40007f9e0ff */
[-C--:B------:R-:W-:Y:S02]  /*bef0*/  IADD3 R87, P6, PT, R138, R249.reuse, RZ ;  /* 0x000000f98a577210 */ /* 0x080fe40007fde0ff */
[-C--:B------:R-:W-:Y:S02]  /*bf00*/  IADD3 R85, P5, PT, R139, R249.reuse, RZ ;  /* 0x000000f98b557210 */ /* 0x080fe40007fbe0ff */
[----:B------:R-:W-:Y:S02]  /*bf10*/  IADD3 R83, P3, PT, R140, R249, RZ ;  /* 0x000000f98c537210 */ /* 0x000fe40007f7e0ff */
[----:B------:R-:W2:Y:S01]  /*bf20*/  LDL.LU R249, [R1+0x57c] ;  /* 0x00057c0001f97983 */ /* 0x000ea20000300800 */
[----:B------:R-:W-:-:S02]  /*bf30*/  IMAD.X R90, R169, 0x1, R84, P4 ;  /* 0x00000001a95a7824 */ /* 0x000fc400020e0654 */
[--C-:B------:R-:W-:Y:S02]  /*bf40*/  IMAD.X R88, R227, 0x1, R84.reuse, P6 ;  /* 0x00000001e3587824 */ /* 0x100fe400030e0654 */
[----:B------:R-:W-:Y:S01]  /*bf50*/  IMAD.X R86, R229, 0x1, R84, P5 ;  /* 0x00000001e5567824 */ /* 0x000fe200028e0654 */
[----:B------:R-:W-:Y:S02]  /*bf60*/  IADD3.X R84, PT, PT, R231, R84, RZ, P3, !PT ;  /* 0x00000054e7547210 */ /* 0x000fe40001ffe4ff */
[----:B---3--:R-:W-:Y:S02]  /*bf70*/  SHF.R.S32.HI R76, RZ, 0x1f, R251 ;  /* 0x0000001fff4c7819 */ /* 0x008fe400000114fb */
[-C--:B------:R-:W-:Y:S02]  /*bf80*/  IADD3 R81, P4, PT, R137, R251.reuse, RZ ;  /* 0x000000fb89517210 */ /* 0x080fe40007f9e0ff */
[-C--:B------:R-:W-:Y:S02]  /*bf90*/  IADD3 R79, P6, PT, R138, R251.reuse, RZ ;  /* 0x000000fb8a4f7210 */ /* 0x080fe40007fde0ff */
[----:B------:R-:W-:-:S02]  /*bfa0*/  IADD3 R77, P5, PT, R139, R251, RZ ;  /* 0x000000fb8b4d7210 */ /* 0x000fc40007fbe0ff */
[----:B------:R-:W-:Y:S02]  /*bfb0*/  IADD3 R75, P3, PT, R140, R251, RZ ;  /* 0x000000fb8c4b7210 */ /* 0x000fe40007f7e0ff */
[----:B------:R-:W3:Y:S01]  /*bfc0*/  LDL.LU R251, [R1+0x580] ;  /* 0x0005800001fb7983 */ /* 0x000ee20000300800 */
[--C-:B------:R-:W-:Y:S02]  /*bfd0*/  IMAD.X R82, R169, 0x1, R76.reuse, P4 ;  /* 0x00000001a9527824 */ /* 0x100fe400020e064c */
[----:B------:R-:W-:Y:S01]  /*bfe0*/  IMAD.X R80, R227, 0x1, R76, P6 ;  /* 0x00000001e3507824 */ /* 0x000fe200030e064c */
[----:B----4-:R-:W-:Y:S01]  /*bff0*/  SHF.R.S32.HI R68, RZ, 0x1f, R250 ;  /* 0x0000001fff447819 */ /* 0x010fe200000114fa */
[--C-:B------:R-:W-:Y:S01]  /*c000*/  IMAD.X R78, R229, 0x1, R76.reuse, P5 ;  /* 0x00000001e54e7824 */ /* 0x100fe200028e064c */
[-C--:B------:R-:W-:Y:S01]  /*c010*/  IADD3 R73, P4, PT, R137, R250.reuse, RZ ;  /* 0x000000fa89497210 */ /* 0x080fe20007f9e0ff */
[----:B------:R-:W-:Y:S01]  /*c020*/  IMAD.X R76, R231, 0x1, R76, P3 ;  /* 0x00000001e74c7824 */ /* 0x000fe200018e064c */
[----:B------:R-:W-:-:S02]  /*c030*/  IADD3 R71, P6, PT, R138, R250, RZ ;  /* 0x000000fa8a477210 */ /* 0x000fc40007fde0ff */
[-C--:B------:R-:W-:Y:S02]  /*c040*/  IADD3 R69, P5, PT, R139, R250.reuse, RZ ;  /* 0x000000fa8b457210 */ /* 0x080fe40007fbe0ff */
[----:B------:R-:W-:Y:S02]  /*c050*/  IADD3 R67, P3, PT, R140, R250, RZ ;  /* 0x000000fa8c437210 */ /* 0x000fe40007f7e0ff */
[----:B------:R-:W4:Y:S01]  /*c060*/  LDL.LU R250, [R1+0x584] ;  /* 0x0005840001fa7983 */ /* 0x000f220000300800 */
[--C-:B------:R-:W-:Y:S01]  /*c070*/  IMAD.X R74, R169, 0x1, R68.reuse, P4 ;  /* 0x00000001a94a7824 */ /* 0x100fe200020e0644 */
[----:B------:R-:W-:Y:S01]  /*c080*/  IADD3.X R70, PT, PT, R229, R68, RZ, P5, !PT ;  /* 0x00000044e5467210 */ /* 0x000fe20002ffe4ff */
[--C-:B------:R-:W-:Y:S02]  /*c090*/  IMAD.X R72, R227, 0x1, R68.reuse, P6 ;  /* 0x00000001e3487824 */ /* 0x100fe400030e0644 */
[----:B------:R-:W-:Y:S01]  /*c0a0*/  IMAD.X R68, R231, 0x1, R68, P3 ;  /* 0x00000001e7447824 */ /* 0x000fe200018e0644 */
[----:B------:R-:W-:-:S02]  /*c0b0*/  SHF.R.S32.HI R60, RZ, 0x1f, R248 ;  /* 0x0000001fff3c7819 */ /* 0x000fc400000114f8 */
[-C--:B------:R-:W-:Y:S02]  /*c0c0*/  IADD3 R65, P4, PT, R137, R248.reuse, RZ ;  /* 0x000000f889417210 */ /* 0x080fe40007f9e0ff */
[-C--:B------:R-:W-:Y:S02]  /*c0d0*/  IADD3 R63, P6, PT, R138, R248.reuse, RZ ;  /* 0x000000f88a3f7210 */ /* 0x080fe40007fde0ff */
[-C--:B------:R-:W-:Y:S02]  /*c0e0*/  IADD3 R61, P5, PT, R139, R248.reuse, RZ ;  /* 0x000000f88b3d7210 */ /* 0x080fe40007fbe0ff */
[----:B------:R-:W-:Y:S02]  /*c0f0*/  IADD3 R59, P3, PT, R140, R248, RZ ;  /* 0x000000f88c3b7210 */ /* 0x000fe40007f7e0ff */
[----:B------:R-:W4:Y:S01]  /*c100*/  LDL.LU R248, [R1+0x588] ;  /* 0x0005880001f87983 */ /* 0x000f220000300800 */
[--C-:B------:R-:W-:Y:S02]  /*c110*/  IMAD.X R66, R169, 0x1, R60.reuse, P4 ;  /* 0x00000001a9427824 */ /* 0x100fe400020e063c */
[----:B------:R-:W-:-:S02]  /*c120*/  IMAD.X R64, R227, 0x1, R60, P6 ;  /* 0x00000001e3407824 */ /* 0x000fc400030e063c */
[--C-:B------:R-:W-:Y:S02]  /*c130*/  IMAD.X R62, R229, 0x1, R60.reuse, P5 ;  /* 0x00000001e53e7824 */ /* 0x100fe400028e063c */
[----:B------:R-:W-:Y:S01]  /*c140*/  IMAD.X R60, R231, 0x1, R60, P3 ;  /* 0x00000001e73c7824 */ /* 0x000fe200018e063c */
[----:B--2---:R-:W-:Y:S02]  /*c150*/  SHF.R.S32.HI R52, RZ, 0x1f, R249 ;  /* 0x0000001fff347819 */ /* 0x004fe400000114f9 */
[-C--:B------:R-:W-:Y:S02]  /*c160*/  IADD3 R57, P4, PT, R137, R249.reuse, RZ ;  /* 0x000000f989397210 */ /* 0x080fe40007f9e0ff */
[-C--:B------:R-:W-:Y:S02]  /*c170*/  IADD3 R55, P6, PT, R138, R249.reuse, RZ ;  /* 0x000000f98a377210 */ /* 0x080fe40007fde0ff */
[-C--:B------:R-:W-:Y:S02]  /*c180*/  IADD3 R53, P5, PT, R139, R249.reuse, RZ ;  /* 0x000000f98b357210 */ /* 0x080fe40007fbe0ff */
[----:B------:R-:W-:-:S02]  /*c190*/  IADD3 R51, P3, PT, R140, R249, RZ ;  /* 0x000000f98c337210 */ /* 0x000fc40007f7e0ff */
[----:B------:R-:W2:Y:S01]  /*c1a0*/  LDL.LU R249, [R1+0x58c] ;  /* 0x00058c0001f97983 */ /* 0x000ea20000300800 */
[--C-:B------:R-:W-:Y:S01]  /*c1b0*/  IMAD.X R58, R169, 0x1, R52.reuse, P4 ;  /* 0x00000001a93a7824 */ /* 0x100fe200020e0634 */
[----:B------:R-:W-:Y:S01]  /*c1c0*/  IADD3.X R56, PT, PT, R227, R52, RZ, P6, !PT ;  /* 0x00000034e3387210 */ /* 0x000fe200037fe4ff */
[--C-:B------:R-:W-:Y:S02]  /*c1d0*/  IMAD.X R54, R229, 0x1, R52.reuse, P5 ;  /* 0x00000001e5367824 */ /* 0x100fe400028e0634 */
[----:B------:R-:W-:Y:S01]  /*c1e0*/  IMAD.X R52, R231, 0x1, R52, P3 ;  /* 0x00000001e7347824 */ /* 0x000fe200018e0634 */
[----:B---3--:R-:W-:Y:S02]  /*c1f0*/  SHF.R.S32.HI R44, RZ, 0x1f, R251 ;  /* 0x0000001fff2c7819 */ /* 0x008fe400000114fb */
[-C--:B------:R-:W-:Y:S02]  /*c200*/  IADD3 R49, P4, PT, R137, R251.reuse, RZ ;  /* 0x000000fb89317210 */ /* 0x080fe40007f9e0ff */
[----:B------:R-:W-:-:S02]  /*c210*/  IADD3 R47, P6, PT, R138, R251, RZ ;  /* 0x000000fb8a2f7210 */ /* 0x000fc40007fde0ff */
[-C--:B------:R-:W-:Y:S02]  /*c220*/  IADD3 R45, P5, PT, R139, R251.reuse, RZ ;  /* 0x000000fb8b2d7210 */ /* 0x080fe40007fbe0ff */
        /* <DEDUP_REMOVED lines=12> */
[----:B------:R-:W-:Y:S01]  /*c2f0*/  IADD3.X R42, PT, PT, R169, R36, RZ, P4, !PT ;  /* 0x00000024a92a7210 */ /* 0x000fe200027fe4ff */
        /* <DEDUP_REMOVED lines=12> */
[----:B------:R-:W-:-:S02]  /*c3c0*/  IADD3.X R192, PT, PT, R231, R192, RZ, P3, !PT ;  /* 0x000000c0e7c07210 */ /* 0x000fc40001ffe4ff */
        /* <DEDUP_REMOVED lines=8> */
[--C-:B------:R-:W-:Y:S02]  /*c450*/  IMAD.X R198, R229, 0x1, R200.reuse, P5 ;  /* 0x00000001e5c67824 */ /* 0x100fe400028e06c8 */
[----:B------:R-:W-:Y:S01]  /*c460*/  IMAD.X R200, R231, 0x1, R200, P3 ;  /* 0x00000001e7c87824 */ /* 0x000fe200018e06c8 */
[----:B---3--:R-:W-:Y:S02]  /*c470*/  SHF.R.S32.HI R6, RZ, 0x1f, R251 ;  /* 0x0000001fff067819 */ /* 0x008fe400000114fb */
[-C--:B------:R-:W-:Y:S02]  /*c480*/  IADD3 R23, P4, PT, R137, R251.reuse, RZ ;  /* 0x000000fb89177210 */ /* 0x080fe40007f9e0ff */
[-C--:B------:R-:W-:Y:S02]  /*c490*/  IADD3 R22, P6, PT, R138, R251.reuse, RZ ;  /* 0x000000fb8a167210 */ /* 0x080fe40007fde0ff */
[----:B------:R-:W-:-:S02]  /*c4a0*/  IADD3 R21, P5, PT, R139, R251, RZ ;  /* 0x000000fb8b157210 */ /* 0x000fc40007fbe0ff */
[----:B------:R-:W-:Y:S02]  /*c4b0*/  IADD3 R20, P3, PT, R140, R251, RZ ;  /* 0x000000fb8c147210 */ /* 0x000fe40007f7e0ff */
[----:B------:R-:W3:Y:S04]  /*c4c0*/  LDL.LU R251, [R1+0x5a0] ;  /* 0x0005a00001fb7983 */ /* 0x000ee80000300800 */
[----:B------:R-:W3:Y:S04]  /*c4d0*/  LDL.LU R242, [R1+0x5a4] ;  /* 0x0005a40001f27983 */ /* 0x000ee80000300800 */
[----:B------:R-:W3:Y:S04]  /*c4e0*/  LDL.LU R236, [R1+0x5a8] ;  /* 0x0005a80001ec7983 */ /* 0x000ee80000300800 */
[----:B------:R-:W3:Y:S01]  /*c4f0*/  LDL.LU R149, [R1+0x5ac] ;  /* 0x0005ac0001957983 */ /* 0x000ee20000300800 */
[----:B------:R-:W-:Y:S01]  /*c500*/  IMAD.X R213, R231, 0x1, R6, P3 ;  /* 0x00000001e7d57824 */ /* 0x000fe200018e0606 */
[----:B----4-:R-:W-:-:S02]  /*c510*/  SHF.R.S32.HI R4, RZ, 0x1f, R250 ;  /* 0x0000001fff047819 */ /* 0x010fc400000114fa */
[-C--:B------:R-:W-:Y:S01]  /*c520*/  IADD3 R16, P3, PT, R140, R250.reuse, RZ ;  /* 0x000000fa8c107210 */ /* 0x080fe20007f7e0ff */
[--C-:B------:R-:W-:Y:S01]  /*c530*/  IMAD.X R207, R169, 0x1, R6.reuse, P4 ;  /* 0x00000001a9cf7824 */ /* 0x100fe200020e0606 */
[----:B------:R-:W-:Y:S01]  /*c540*/  IADD3 R19, P4, PT, R137, R250, RZ ;  /* 0x000000fa89137210 */ /* 0x000fe20007f9e0ff */
[----:B------:R-:W-:Y:S01]  /*c550*/  IMAD.X R209, R227, 0x1, R6, P6 ;  /* 0x00000001e3d17824 */ /* 0x000fe200030e0606 */
[----:B------:R-:W-:Y:S01]  /*c560*/  IADD3.X R211, PT, PT, R229, R6, RZ, P5, !PT ;  /* 0x00000006e5d37210 */ /* 0x000fe20002ffe4ff */
[----:B------:R-:W-:Y:S01]  /*c570*/  IMAD.X R221, R231, 0x1, R4, P3 ;  /* 0x00000001e7dd7824 */ /* 0x000fe200018e0604 */
[-C--:B------:R-:W-:Y:S01]  /*c580*/  IADD3 R18, P6, PT, R138, R250.reuse, RZ ;  /* 0x000000fa8a127210 */ /* 0x080fe20007fde0ff */
[----:B------:R-:W4:Y:S01]  /*c590*/  LDL.LU R165, [R1+0x5b0] ;  /* 0x0005b00001a57983 */ /* 0x000f220000300800 */
[----:B------:R-:W-:Y:S02]  /*c5a0*/  IADD3 R17, P5, PT, R139, R250, RZ ;  /* 0x000000fa8b117210 */ /* 0x000fe40007fbe0ff */
[----:B------:R-:W-:-:S02]  /*c5b0*/  SHF.R.S32.HI R6, RZ, 0x1f, R248 ;  /* 0x0000001fff067819 */ /* 0x000fc400000114f8 */
[-C--:B------:R-:W-:Y:S01]  /*c5c0*/  IADD3 R12, P3, PT, R140, R248.reuse, RZ ;  /* 0x000000f88c0c7210 */ /* 0x080fe20007f7e0ff */
[--C-:B------:R-:W-:Y:S01]  /*c5d0*/  IMAD.X R215, R169, 0x1, R4.reuse, P4 ;  /* 0x00000001a9d77824 */ /* 0x100fe200020e0604 */
[-C--:B------:R-:W-:Y:S01]  /*c5e0*/  IADD3 R15, P4, PT, R137, R248.reuse, RZ ;  /* 0x000000f8890f7210 */ /* 0x080fe20007f9e0ff */
[--C-:B------:R-:W-:Y:S01]  /*c5f0*/  IMAD.X R217, R227, 0x1, R4.reuse, P6 ;  /* 0x00000001e3d97824 */ /* 0x100fe200030e0604 */
[----:B------:R-:W4:Y:S01]  /*c600*/  LDL.LU R147, [R1+0x5b4] ;  /* 0x0005b40001937983 */ /* 0x000f220000300800 */
[----:B------:R-:W-:Y:S01]  /*c610*/  IMAD.X R219, R229, 0x1, R4, P5 ;  /* 0x00000001e5db7824 */ /* 0x000fe200028e0604 */
[-C--:B------:R-:W-:Y:S01]  /*c620*/  IADD3 R13, P5, PT, R139, R248.reuse, RZ ;  /* 0x000000f88b0d7210 */ /* 0x080fe20007fbe0ff */
[--C-:B------:R-:W-:Y:S01]  /*c630*/  IMAD.X R237, R231, 0x1, R6.reuse, P3 ;  /* 0x00000001e7ed7824 */ /* 0x100fe200018e0606 */
[----:B------:R-:W-:Y:S01]  /*c640*/  IADD3 R14, P6, PT, R138, R248, RZ ;  /* 0x000000f88a0e7210 */ /* 0x000fe20007fde0ff */
[--C-:B------:R-:W-:Y:S02]  /*c650*/  IMAD.X R223, R169, 0x1, R6.reuse, P4 ;  /* 0x00000001a9df7824 */ /* 0x100fe400020e0606 */
[----:B------:R-:W-:Y:S01]  /*c660*/  IMAD.X R235, R229, 0x1, R6, P5 ;  /* 0x00000001e5eb7824 */ /* 0x000fe200028e0606 */
[----:B------:R-:W-:-:S02]  /*c670*/  IADD3.X R233, PT, PT, R227, R6, RZ, P6, !PT ;  /* 0x00000006e3e97210 */ /* 0x000fc400037fe4ff */
[----:B--2---:R-:W-:Y:S02]  /*c680*/  SHF.R.S32.HI R4, RZ, 0x1f, R249 ;  /* 0x0000001fff047819 */ /* 0x004fe400000114f9 */
[-C--:B------:R-:W-:Y:S02]  /*c690*/  IADD3 R8, P3, PT, R140, R249.reuse, RZ ;  /* 0x000000f98c087210 */ /* 0x080fe40007f7e0ff */
[-C--:B------:R-:W-:Y:S02]  /*c6a0*/  IADD3 R11, P4, PT, R137, R249.reuse, RZ ;  /* 0x000000f9890b7210 */ /* 0x080fe40007f9e0ff */
[-C--:B------:R-:W-:Y:S01]  /*c6b0*/  IADD3 R10, P6, PT, R138, R249.reuse, RZ ;  /* 0x000000f98a0a7210 */ /* 0x080fe20007fde0ff */
[--C-:B------:R-:W-:Y:S01]  /*c6c0*/  IMAD.X R245, R231, 0x1, R4.reuse, P3 ;  /* 0x00000001e7f57824 */ /* 0x100fe200018e0604 */
[----:B------:R-:W-:Y:S01]  /*c6d0*/  IADD3 R9, P5, PT, R139, R249, RZ ;  /* 0x000000f98b097210 */ /* 0x000fe20007fbe0ff */
[--C-:B------:R-:W-:Y:S02]  /*c6e0*/  IMAD.X R239, R169, 0x1, R4.reuse, P4 ;  /* 0x00000001a9ef7824 */ /* 0x100fe400020e0604 */
[----:B------:R-:W-:-:S02]  /*c6f0*/  IMAD.X R241, R227, 0x1, R4, P6 ;  /* 0x00000001e3f17824 */ /* 0x000fc400030e0604 */
[----:B------:R-:W-:Y:S01]  /*c700*/  IMAD.X R243, R229, 0x1, R4, P5 ;  /* 0x00000001e5f37824 */ /* 0x000fe200028e0604 */
[----:B---3--:R-:W-:Y:S02]  /*c710*/  SHF.R.S32.HI R208, RZ, 0x1f, R251 ;  /* 0x0000001fffd07819 */ /* 0x008fe400000114fb */
[CC--:B------:R-:W-:Y:S02]  /*c720*/  IADD3 R252, P3, PT, R140.reuse, R251.reuse, RZ ;  /* 0x000000fb8cfc7210 */ /* 0x0c0fe40007f7e0ff */
[-C--:B------:R-:W-:Y:S02]  /*c730*/  IADD3 R7, P4, PT, R137, R251.reuse, RZ ;  /* 0x000000fb89077210 */ /* 0x080fe40007f9e0ff */
[----:B------:R-:W-:Y:S01]  /*c740*/  SHF.R.S32.HI R4, RZ, 0x1f, R242 ;  /* 0x0000001fff047819 */ /* 0x000fe200000114f2 */
[----:B-1----:R-:W-:Y:S01]  /*c750*/  IMAD.X R132, R231, 0x1, R208, P3 ;  /* 0x00000001e7847824 */ /* 0x002fe200018e06d0 */
[----:B------:R-:W-:Y:S02]  /*c760*/  IADD3 R244, P3, PT, R140, R242, RZ ;  /* 0x000000f28cf47210 */ /* 0x000fe40007f7e0ff */
[----:B------:R-:W-:-:S02]  /*c770*/  IADD3 R6, P6, PT, R138, R251, RZ ;  /* 0x000000fb8a067210 */ /* 0x000fc40007fde0ff */
[----:B------:R-:W-:Y:S02]  /*c780*/  IADD3 R5, P5, PT, R139, R251, RZ ;  /* 0x000000fb8b057210 */ /* 0x000fe40007fbe0ff */
[----:B------:R-:W-:Y:S02]  /*c790*/  IADD3.X R247, PT, PT, R169, R208, RZ, P4, !PT ;  /* 0x000000d0a9f77210 */ /* 0x000fe400027fe4ff */
[----:B------:R-:W-:Y:S02]  /*c7a0*/  IADD3 R250, P4, PT, R137, R242, RZ ;  /* 0x000000f289fa7210 */ /* 0x000fe40007f9e0ff */
[----:B------:R-:W-:Y:S01]  /*c7b0*/  IADD3.X R133, PT, PT, R231, R4, RZ, P3, !PT ;  /* 0x00000004e7857210 */ /* 0x000fe20001ffe4ff */
[--C-:B------:R-:W-:Y:S01]  /*c7c0*/  IMAD.X R249, R227, 0x1, R208.reuse, P6 ;  /* 0x00000001e3f97824 */ /* 0x100fe200030e06d0 */
[-C--:B------:R-:W-:Y:S01]  /*c7d0*/  IADD3 R248, P6, PT, R138, R242.reuse, RZ ;  /* 0x000000f28af87210 */ /* 0x080fe20007fde0ff */
[----:B------:R-:W-:Y:S01]  /*c7e0*/  IMAD.X R251, R229, 0x1, R208, P5 ;  /* 0x00000001e5fb7824 */ /* 0x000fe200028e06d0 */
[----:B------:R-:W-:Y:S01]  /*c7f0*/  IADD3 R246, P5, PT, R139, R242, RZ ;  /* 0x000000f28bf67210 */ /* 0x000fe20007fbe0ff */
[----:B------:R-:W-:Y:S01]  /*c800*/  IMAD.X R2, R169, 0x1, R4, P4 ;  /* 0x00000001a9027824 */ /* 0x000fe200020e0604 */
[----:B------:R-:W-:Y:S01]  /*c810*/  SHF.R.S32.HI R208, RZ, 0x1f, R236 ;  /* 0x0000001fffd07819 */ /* 0x000fe200000114ec */
[----:B------:R1:W-:Y:S01]  /*c820*/  STL [R1+0x304], R133 ;  /* 0x0003048501007387 */ /* 0x0003e20000100800 */
[----:B------:R-:W-:-:S03]  /*c830*/  IADD3 R242, P4, PT, R137, R236, RZ ;  /* 0x000000ec89f27210 */ /* 0x000fc60007f9e0ff */
[----:B------:R-:W2:Y:S01]  /*c840*/  LDL.LU R145, [R1+0x5b8] ;  /* 0x0005b80001917983 */ /* 0x000ea20000300800 */
[--C-:B------:R-:W-:Y:S01]  /*c850*/  IMAD.X R0, R227, 0x1, R4.reuse, P6 ;  /* 0x00000001e3007824 */ /* 0x100fe200030e0604 */
[-C--:B------:R-:W-:Y:S01]  /*c860*/  IADD3 R240, P6, PT, R138, R236.reuse, RZ ;  /* 0x000000ec8af07210 */ /* 0x080fe20007fde0ff */
[----:B------:R-:W-:Y:S02]  /*c870*/  IMAD.X R3, R229, 0x1, R4, P5 ;  /* 0x00000001e5037824 */ /* 0x000fe400028e0604 */
[--C-:B-1----:R-:W-:Y:S01]  /*c880*/  IMAD.X R133, R169, 0x1, R208.reuse, P4 ;  /* 0x00000001a9857824 */ /* 0x102fe200020e06d0 */
[-C--:B------:R-:W-:Y:S02]  /*c890*/  IADD3 R238, P5, PT, R139, R236.reuse, RZ ;  /* 0x000000ec8bee7210 */ /* 0x080fe40007fbe0ff */
[----:B------:R-:W-:Y:S02]  /*c8a0*/  IADD3 R236, P3, PT, R140, R236, RZ ;  /* 0x000000ec8cec7210 */ /* 0x000fe40007f7e0ff */
[----:B------:R1:W-:Y:S01]  /*c8b0*/  STL [R1+0x308], R133 ;  /* 0x0003088501007387 */ /* 0x0003e20000100800 */
[--C-:B------:R-:W-:Y:S01]  /*c8c0*/  IMAD.X R134, R229, 0x1, R208.reuse, P5 ;  /* 0x00000001e5867824 */ /* 0x100fe200028e06d0 */
[----:B------:R-:W-:Y:S01]  /*c8d0*/  SHF.R.S32.HI R4, RZ, 0x1f, R149 ;  /* 0x0000001fff047819 */ /* 0x000fe20000011495 */
[----:B-1----:R-:W-:Y:S01]  /*c8e0*/  IMAD.X R133, R227, 0x1, R208, P6 ;  /* 0x00000001e3857824 */ /* 0x002fe200030e06d0 */
[----:B------:R-:W-:-:S02]  /*c8f0*/  IADD3 R234, P4, PT, R137, R149, RZ ;  /* 0x0000009589ea7210 */ /* 0x000fc40007f9e0ff */
[-C--:B------:R-:W-:Y:S02]  /*c900*/  IADD3 R232, P6, PT, R138, R149.reuse, RZ ;  /* 0x000000958ae87210 */ /* 0x080fe40007fde0ff */
[----:B------:R1:W-:Y:S01]  /*c910*/  STL [R1+0x30c], R133 ;  /* 0x00030c8501007387 */ /* 0x0003e20000100800 */
[----:B------:R-:W-:-:S03]  /*c920*/  IADD3 R230, P5, PT, R139, R149, RZ ;  /* 0x000000958be67210 */ /* 0x000fc60007fbe0ff */
[----:B------:R3:W-:Y:S01]  /*c930*/  STL [R1+0x310], R134 ;  /* 0x0003108601007387 */ /* 0x0007e20000100800 */
[----:B-1----:R-:W-:Y:S01]  /*c940*/  IMAD.X R133, R231, 0x1, R208, P3 ;  /* 0x00000001e7857824 */ /* 0x002fe200018e06d0 */
[----:B------:R-:W-:Y:S02]  /*c950*/  IADD3 R228, P3, PT, R140, R149, RZ ;  /* 0x000000958ce47210 */ /* 0x000fe40007f7e0ff */
[----:B------:R-:W2:Y:S04]  /*c960*/  LDL.LU R149, [R1+0x5bc] ;  /* 0x0005bc0001957983 */ /* 0x000ea80000300800 */
[----:B------:R1:W-:Y:S01]  /*c970*/  STL [R1+0x314], R133 ;  /* 0x0003148501007387 */ /* 0x0003e20000100800 */
[--C-:B---3--:R-:W-:Y:S01]  /*c980*/  IMAD.X R134, R227, 0x1, R4.reuse, P6 ;  /* 0x00000001e3867824 */ /* 0x108fe200030e0604 */
[----:B----4-:R-:W-:Y:S01]  /*c990*/  SHF.R.S32.HI R141, RZ, 0x1f, R165 ;  /* 0x0000001fff8d7819 */ /* 0x010fe200000114a5 */
[----:B-1----:R-:W-:Y:S01]  /*c9a0*/  IMAD.X R133, R169, 0x1, R4, P4 ;  /* 0x00000001a9857824 */ /* 0x002fe200020e0604 */
[----:B------:R-:W-:-:S04]  /*c9b0*/  IADD3 R224, P6, PT, R138, R165, RZ ;  /* 0x000000a58ae07210 */ /* 0x000fc80007fde0ff */
[----:B------:R1:W-:Y:S01]  /*c9c0*/  STL [R1+0x318], R133 ;  /* 0x0003188501007387 */ /* 0x0003e20000100800 */
[----:B------:R-:W-:-:S03]  /*c9d0*/  IADD3 R226, P4, PT, R137, R165, RZ ;  /* 0x000000a589e27210 */ /* 0x000fc60007f9e0ff */
[----:B------:R3:W-:Y:S01]  /*c9e0*/  STL [R1+0x31c], R134 ;  /* 0x00031c8601007387 */ /* 0x0007e20000100800 */
[----:B-1----:R-:W-:Y:S01]  /*c9f0*/  IADD3.X R133, PT, PT, R229, R4, RZ, P5, !PT ;  /* 0x00000004e5857210 */ /* 0x002fe20002ffe4ff */
[----:B------:R-:W-:Y:S01]  /*ca00*/  IMAD.X R4, R231, 0x1, R4, P3 ;  /* 0x00000001e7047824 */ /* 0x000fe200018e0604 */
[-C--:B------:R-:W-:Y:S02]  /*ca10*/  IADD3 R222, P5, PT, R139, R165.reuse, RZ ;  /* 0x000000a58bde7210 */ /* 0x080fe40007fbe0ff */
[----:B------:R-:W-:Y:S01]  /*ca20*/  IADD3 R220, P3, PT, R140, R165, RZ ;  /* 0x000000a58cdc7210 */ /* 0x000fe20007f7e0ff */
[----:B------:R1:W-:Y:S02]  /*ca30*/  STL [R1+0x320], R133 ;  /* 0x0003208501007387 */ /* 0x0003e40000100800 */
[--C-:B---3--:R-:W-:Y:S02]  /*ca40*/  IMAD.X R134, R229, 0x1, R141.reuse, P5 ;  /* 0x00000001e5867824 */ /* 0x108fe400028e068d */
[----:B------:R-:W3:Y:S01]  /*ca50*/  LDL.LU R165, [R1+0x5c0] ;  /* 0x0005c00001a57983 */ /* 0x000ee20000300800 */
[----:B-1----:R-:W-:-:S03]  /*ca60*/  IMAD.X R133, R227, 0x1, R141, P6 ;  /* 0x00000001e3857824 */ /* 0x002fc600030e068d */
[----:B------:R1:W-:Y:S04]  /*ca70*/  STL [R1+0x324], R4 ;  /* 0x0003240401007387 */ /* 0x0003e80000100800 */
[----:B------:R4:W-:Y:S01]  /*ca80*/  STL [R1+0x604], R220 ;  /* 0x000604dc01007387 */ /* 0x0009e20000100800 */
[----:B------:R-:W-:-:S03]  /*ca90*/  IADD3 R216, P6, PT, R138, R147, RZ ;  /* 0x000000938ad87210 */ /* 0x000fc60007fde0ff */
[----:B------:R4:W-:Y:S01]  /*caa0*/  STL [R1+0x32c], R133 ;  /* 0x00032c8501007387 */ /* 0x0009e20000100800 */
[-C--:B------:R-:W-:Y:S02]  /*cab0*/  IADD3 R214, P5, PT, R139, R147.reuse, RZ ;  /* 0x000000938bd67210 */ /* 0x080fe40007fbe0ff */
[----:B-1----:R-:W-:Y:S01]  /*cac0*/  SHF.R.S32.HI R4, RZ, 0x1f, R147 ;  /* 0x0000001fff047819 */ /* 0x002fe20000011493 */
[----:B------:R1:W-:Y:S01]  /*cad0*/  STL [R1+0x330], R134 ;  /* 0x0003308601007387 */ /* 0x0003e20000100800 */
[--C-:B----4-:R-:W-:Y:S01]  /*cae0*/  IMAD.X R220, R169, 0x1, R141.reuse, P4 ;  /* 0x00000001a9dc7824 */ /* 0x110fe200020e068d */
[-C--:B------:R-:W-:Y:S01]  /*caf0*/  IADD3 R218, P4, PT, R137, R147.reuse, RZ ;  /* 0x0000009389da7210 */ /* 0x080fe20007f9e0ff */
[----:B------:R-:W-:Y:S01]  /*cb00*/  IMAD.X R133, R231, 0x1, R141, P3 ;  /* 0x00000001e7857824 */ /* 0x000fe200018e068d */
[----:B------:R-:W-:Y:S02]  /*cb10*/  IADD3 R212, P3, PT, R140, R147, RZ ;  /* 0x000000938cd47210 */ /* 0x000fe40007f7e0ff */
[----:B------:R-:W4:Y:S04]  /*cb20*/  LDL.LU R147, [R1+0x5c4] ;  /* 0x0005c40001937983 */ /* 0x000f280000300800 */
[----:B------:R1:W-:Y:S02]  /*cb30*/  STL [R1+0x334], R133 ;  /* 0x0003348501007387 */ /* 0x0003e40000100800 */
[----:B-1----:R-:W-:-:S02]  /*cb40*/  IMAD.X R134, R229, 0x1, R4, P5 ;  /* 0x00000001e5867824 */ /* 0x002fc400028e0604 */
[----:B------:R1:W-:Y:S01]  /*cb50*/  STL [R1+0x600], R212 ;  /* 0x000600d401007387 */ /* 0x0003e20000100800 */
[----:B------:R-:W-:Y:S01]  /*cb60*/  IADD3.X R133, PT, PT, R227, R4, RZ, P6, !PT ;  /* 0x00000004e3857210 */ /* 0x000fe200037fe4ff */
[----:B-1----:R-:W-:-:S04]  /*cb70*/  IMAD.X R212, R169, 0x1, R4, P4 ;  /* 0x00000001a9d47824 */ /* 0x002fc800020e0604 */
[----:B------:R1:W-:Y:S04]  /*cb80*/  STL [R1+0x33c], R133 ;  /* 0x00033c8501007387 */ /* 0x0003e80000100800 */
[----:B------:R-:W-:Y:S01]  /*cb90*/  STL [R1+0x340], R134 ;  /* 0x0003408601007387 */ /* 0x000fe20000100800 */
[----:B-1----:R-:W-:-:S05]  /*cba0*/  IMAD.X R133, R231, 0x1, R4, P3 ;  /* 0x00000001e7857824 */ /* 0x002fca00018e0604 */
[----:B------:R1:W-:Y:S01]  /*cbb0*/  STL [R1+0x344], R133 ;  /* 0x0003448501007387 */ /* 0x0003e20000100800 */
[----:B--2---:R-:W-:Y:S02]  /*cbc0*/  SHF.R.S32.HI R141, RZ, 0x1f, R145 ;  /* 0x0000001fff8d7819 */ /* 0x004fe40000011491 */
[-C--:B------:R-:W-:Y:S02]  /*cbd0*/  IADD3 R210, P4, PT, R137, R145.reuse, RZ ;  /* 0x0000009189d27210 */ /* 0x080fe40007f9e0ff */
[----:B------:R-:W-:-:S03]  /*cbe0*/  IADD3 R208, P6, PT, R138, R145, RZ ;  /* 0x000000918ad07210 */ /* 0x000fc60007fde0ff */
[--C-:B-1----:R-:W-:Y:S01]  /*cbf0*/  IMAD.X R133, R169, 0x1, R141.reuse, P4 ;  /* 0x00000001a9857824 */ /* 0x102fe200020e068d */
[-C--:B------:R-:W-:Y:S02]  /*cc00*/  IADD3 R201, P5, PT, R139, R145.reuse, RZ ;  /* 0x000000918bc97210 */ /* 0x080fe40007fbe0ff */
[----:B------:R-:W-:Y:S02]  /*cc10*/  IADD3 R199, P3, PT, R140, R145, RZ ;  /* 0x000000918cc77210 */ /* 0x000fe40007f7e0ff */
[----:B------:R-:W2:Y:S01]  /*cc20*/  LDL.LU R145, [R1+0x5c8] ;  /* 0x0005c80001917983 */ /* 0x000ea20000300800 */
[----:B------:R-:W-:-:S03]  /*cc30*/  IMAD.X R134, R229, 0x1, R141, P5 ;  /* 0x00000001e5867824 */ /* 0x000fc600028e068d */
[----:B------:R1:W-:Y:S02]  /*cc40*/  STL [R1+0x348], R133 ;  /* 0x0003488501007387 */ /* 0x0003e40000100800 */
[----:B-1----:R-:W-:-:S05]  /*cc50*/  IMAD.X R133, R227, 0x1, R141, P6 ;  /* 0x00000001e3857824 */ /* 0x002fca00030e068d */
[----:B------:R1:W-:Y:S04]  /*cc60*/  STL [R1+0x34c], R133 ;  /* 0x00034c8501007387 */ /* 0x0003e80000100800 */
[----:B------:R1:W-:Y:S01]  /*cc70*/  STL [R1+0x350], R134 ;  /* 0x0003508601007387 */ /* 0x0003e20000100800 */
[----:B------:R-:W-:Y:S01]  /*cc80*/  SHF.R.S32.HI R4, RZ, 0x1f, R149 ;  /* 0x0000001fff047819 */ /* 0x000fe20000011495 */
[----:B-1----:R-:W-:Y:S01]  /*cc90*/  IMAD.X R133, R231, 0x1, R141, P3 ;  /* 0x00000001e7857824 */ /* 0x002fe200018e068d */
[-C--:B------:R-:W-:Y:S02]  /*cca0*/  IADD3 R197, P4, PT, R137, R149.reuse, RZ ;  /* 0x0000009589c57210 */ /* 0x080fe40007f9e0ff */
[-C--:B------:R-:W-:Y:S02]  /*ccb0*/  IADD3 R195, P6, PT, R138, R149.reuse, RZ ;  /* 0x000000958ac37210 */ /* 0x080fe40007fde0ff */
[----:B------:R-:W-:-:S02]  /*ccc0*/  IADD3 R193, P5, PT, R139, R149, RZ ;  /* 0x000000958bc17210 */ /* 0x000fc40007fbe0ff */
[----:B------:R-:W-:Y:S02]  /*ccd0*/  IADD3 R191, P3, PT, R140, R149, RZ ;  /* 0x000000958cbf7210 */ /* 0x000fe40007f7e0ff */
[----:B------:R-:W2:Y:S01]  /*cce0*/  LDL.LU R149, [R1+0x5cc] ;  /* 0x0005cc0001957983 */ /* 0x000ea20000300800 */
[----:B------:R-:W-:-:S03]  /*ccf0*/  IADD3.X R134, PT, PT, R169, R4, RZ, P4, !PT ;  /* 0x00000004a9867210 */ /* 0x000fc600027fe4ff */
[----:B------:R1:W-:Y:S04]  /*cd00*/  STL [R1+0x354], R133 ;  /* 0x0003548501007387 */ /* 0x0003e80000100800 */
[----:B------:R1:W-:Y:S02]  /*cd10*/  STL [R1+0x358], R134 ;  /* 0x0003588601007387 */ /* 0x0003e40000100800 */
[--C-:B-1----:R-:W-:Y:S02]  /*cd20*/  IMAD.X R133, R227, 0x1, R4.reuse, P6 ;  /* 0x00000001e3857824 */ /* 0x102fe400030e0604 */
[----:B------:R-:W-:-:S03]  /*cd30*/  IMAD.X R134, R229, 0x1, R4, P5 ;  /* 0x00000001e5867824 */ /* 0x000fc600028e0604 */
[----:B------:R1:W-:Y:S04]  /*cd40*/  STL [R1+0x35c], R133 ;  /* 0x00035c8501007387 */ /* 0x0003e80000100800 */
[----:B------:R1:W-:Y:S01]  /*cd50*/  STL [R1+0x360], R134 ;  /* 0x0003608601007387 */ /* 0x0003e20000100800 */
[----:B---3--:R-:W-:Y:S02]  /*cd60*/  SHF.R.S32.HI R141, RZ, 0x1f, R165 ;  /* 0x0000001fff8d7819 */ /* 0x008fe400000114a5 */
[-C--:B------:R-:W-:Y:S01]  /*cd70*/  IADD3 R189, P4, PT, R137, R165.reuse, RZ ;  /* 0x000000a589bd7210 */ /* 0x080fe20007f9e0ff */
[----:B-1----:R-:W-:Y:S01]  /*cd80*/  IMAD.X R133, R231, 0x1, R4, P3 ;  /* 0x00000001e7857824 */ /* 0x002fe200018e0604 */
[-C--:B------:R-:W-:Y:S02]  /*cd90*/  IADD3 R187, P6, PT, R138, R165.reuse, RZ ;  /* 0x000000a58abb7210 */ /* 0x080fe40007fde0ff */
[-C--:B------:R-:W-:Y:S01]  /*cda0*/  IADD3 R185, P5, PT, R139, R165.reuse, RZ ;  /* 0x000000a58bb97210 */ /* 0x080fe20007fbe0ff */
[----:B------:R-:W-:Y:S01]  /*cdb0*/  IMAD.X R134, R169, 0x1, R141, P4 ;  /* 0x00000001a9867824 */ /* 0x000fe200020e068d */
[----:B------:R1:W-:Y:S01]  /*cdc0*/  STL [R1+0x364], R133 ;  /* 0x0003648501007387 */ /* 0x0003e20000100800 */
[----:B------:R-:W-:-:S03]  /*cdd0*/  IADD3 R183, P3, PT, R140, R165, RZ ;  /* 0x000000a58cb77210 */ /* 0x000fc60007f7e0ff */
[----:B------:R3:W-:Y:S01]  /*cde0*/  STL [R1+0x368], R134 ;  /* 0x0003688601007387 */ /* 0x0007e20000100800 */
[--C-:B-1----:R-:W-:Y:S02]  /*cdf0*/  IMAD.X R133, R227, 0x1, R141.reuse, P6 ;  /* 0x00000001e3857824 */ /* 0x102fe400030e068d */
[----:B---3--:R-:W-:-:S03]  /*ce00*/  IMAD.X R134, R229, 0x1, R141, P5 ;  /* 0x00000001e5867824 */ /* 0x008fc600028e068d */
[----:B------:R1:W-:Y:S01]  /*ce10*/  STL [R1+0x36c], R133 ;  /* 0x00036c8501007387 */ /* 0x0003e20000100800 */
[----:B----4-:R-:W-:Y:S02]  /*ce20*/  SHF.R.S32.HI R4, RZ, 0x1f, R147 ;  /* 0x0000001fff047819 */ /* 0x010fe40000011493 */
[-C--:B------:R-:W-:Y:S02]  /*ce30*/  IADD3 R181, P4, PT, R137, R147.reuse, RZ ;  /* 0x0000009389b57210 */ /* 0x080fe40007f9e0ff */
[----:B------:R-:W-:Y:S02]  /*ce40*/  IADD3 R179, P6, PT, R138, R147, RZ ;  /* 0x000000938ab37210 */ /* 0x000fe40007fde0ff */
[----:B-1----:R-:W-:Y:S02]  /*ce50*/  IADD3.X R133, PT, PT, R231, R141, RZ, P3, !PT ;  /* 0x0000008de7857210 */ /* 0x002fe40001ffe4ff */
[-C--:B------:R-:W-:Y:S02]  /*ce60*/  IADD3 R177, P3, PT, R139, R147.reuse, RZ ;  /* 0x000000938bb17210 */ /* 0x080fe40007f7e0ff */
[----:B------:R-:W-:Y:S01]  /*ce70*/  IADD3 R175, P5, PT, R140, R147, RZ ;  /* 0x000000938caf7210 */ /* 0x000fe20007fbe0ff */
[----:B------:R1:W-:Y:S01]  /*ce80*/  STL [R1+0x370], R134 ;  /* 0x0003708601007387 */ /* 0x0003e20000100800 */
[----:B------:R-:W-:-:S03]  /*ce90*/  IMAD.X R135, R169, 0x1, R4, P4 ;  /* 0x00000001a9877824 */ /* 0x000fc600020e0604 */
[----:B------:R3:W-:Y:S01]  /*cea0*/  STL [R1+0x374], R133 ;  /* 0x0003748501007387 */ /* 0x0007e20000100800 */
[--C-:B------:R-:W-:Y:S02]  /*ceb0*/  IMAD.X R136, R231, 0x1, R4.reuse, P5 ;  /* 0x00000001e7887824 */ /* 0x100fe400028e0604 */
[--C-:B-1----:R-:W-:Y:S01]  /*cec0*/  IMAD.X R134, R227, 0x1, R4.reuse, P6 ;  /* 0x00000001e3867824 */ /* 0x102fe200030e0604 */
[----:B------:R1:W-:Y:S01]  /*ced0*/  STL [R1+0x378], R135 ;  /* 0x0003788701007387 */ /* 0x0003e20000100800 */
[----:B---3--:R-:W-:-:S03]  /*cee0*/  IMAD.X R133, R229, 0x1, R4, P3 ;  /* 0x00000001e5857824 */ /* 0x008fc600018e0604 */
[----:B------:R3:W-:Y:S04]  /*cef0*/  STL [R1+0x37c], R134 ;  /* 0x00037c8601007387 */ /* 0x0007e80000100800 */
[----:B------:R4:W-:Y:S01]  /*cf00*/  STL [R1+0x380], R133 ;  /* 0x0003808501007387 */ /* 0x0009e20000100800 */
[----:B------:R-:W-:-:S05]  /*cf10*/  SHF.L.U64.HI R167, R137, 0x2, R169 ;  /* 0x0000000289a77819 */ /* 0x000fca00000102a9 */
[----:B------:R-:W-:Y:S01]  /*cf20*/  STL [R1+0x2e8], R167 ;  /* 0x0002e8a701007387 */ /* 0x000fe20000100800 */
[C---:B------:R-:W-:Y:S02]  /*cf30*/  SHF.L.U64.HI R124, R123.reuse, 0x2, R124 ;  /* 0x000000027b7c7819 */ /* 0x040fe4000001027c */
[----:B------:R-:W-:Y:S02]  /*cf40*/  SHF.L.U32 R123, R123, 0x2, RZ ;  /* 0x000000027b7b7819 */ /* 0x000fe400000006ff */
[C---:B------:R-:W-:Y:S01]  /*cf50*/  SHF.L.U64.HI R122, R121.reuse, 0x2, R122 ;  /* 0x00000002797a7819 */ /* 0x040fe2000001027a */
[----:B------:R-:W-:Y:S01]  /*cf60*/  IMAD.SHL.U32 R121, R121, 0x4, RZ ;  /* 0x0000000479797824 */ /* 0x000fe200078e00ff */
        /* <DEDUP_REMOVED lines=10> */
[----:B------:R-:W-:-:S02]  /*d010*/  SHF.L.U64.HI R110, R109, 0x2, R110 ;  /* 0x000000026d6e7819 */ /* 0x000fc4000001026e */
[----:B------:R-:W-:Y:S02]  /*d020*/  SHF.L.U32 R109, R109, 0x2, RZ ;  /* 0x000000026d6d7819 */ /* 0x000fe400000006ff */
[----:B------:R-:W-:Y:S02]  /*d030*/  SHF.L.U64.HI R108, R107, 0x2, R108 ;  /* 0x000000026b6c7819 */ /* 0x000fe4000001026c */
[----:B--2---:R-:W-:Y:S02]  /*d040*/  SHF.R.S32.HI R143, RZ, 0x1f, R145 ;  /* 0x0000001fff8f7819 */ /* 0x004fe40000011491 */
[-C--:B------:R-:W-:Y:S02]  /*d050*/  IADD3 R173, P3, PT, R137, R145.reuse, RZ ;  /* 0x0000009189ad7210 */ /* 0x080fe40007f7e0ff */
[-C--:B------:R-:W-:Y:S02]  /*d060*/  IADD3 R171, P4, PT, R138, R145.reuse, RZ ;  /* 0x000000918aab7210 */ /* 0x080fe40007f9e0ff */
[----:B------:R-:W-:-:S02]  /*d070*/  IADD3 R141, P6, PT, R140, R145, RZ ;  /* 0x000000918c8d7210 */ /* 0x000fc40007fde0ff */
[----:B------:R-:W-:Y:S01]  /*d080*/  IADD3 R4, P5, PT, R139, R145, RZ ;  /* 0x000000918b047210 */ /* 0x000fe20007fbe0ff */
[--C-:B-1----:R-:W-:Y:S02]  /*d090*/  IMAD.X R135, R169, 0x1, R143.reuse, P3 ;  /* 0x00000001a9877824 */ /* 0x102fe400018e068f */
[--C-:B---3--:R-:W-:Y:S01]  /*d0a0*/  IMAD.X R134, R227, 0x1, R143.reuse, P4 ;  /* 0x00000001e3867824 */ /* 0x108fe200020e068f */
[----:B----4-:R-:W-:Y:S01]  /*d0b0*/  IADD3.X R133, PT, PT, R229, R143, RZ, P5, !PT ;  /* 0x0000008fe5857210 */ /* 0x010fe20002ffe4ff */
[----:B------:R-:W-:Y:S01]  /*d0c0*/  IMAD.X R206, R231, 0x1, R143, P6 ;  /* 0x00000001e7ce7824 */ /* 0x000fe200030e068f */
[----:B------:R-:W-:Y:S02]  /*d0d0*/  SHF.R.S32.HI R151, RZ, 0x1f, R149 ;  /* 0x0000001fff977819 */ /* 0x000fe40000011495 */
[-C--:B------:R-:W-:Y:S02]  /*d0e0*/  IADD3 R143, P3, PT, R137, R149.reuse, RZ ;  /* 0x00000095898f7210 */ /* 0x080fe40007f7e0ff */
[----:B------:R-:W-:-:S02]  /*d0f0*/  IADD3 R145, P4, PT, R138, R149, RZ ;  /* 0x000000958a917210 */ /* 0x000fc40007f9e0ff */
[-C--:B------:R-:W-:Y:S02]  /*d100*/  IADD3 R147, P5, PT, R139, R149.reuse, RZ ;  /* 0x000000958b937210 */ /* 0x080fe40007fbe0ff */
[----:B------:R-:W-:Y:S01]  /*d110*/  IADD3 R149, P6, PT, R140, R149, RZ ;  /* 0x000000958c957210 */ /* 0x000fe20007fde0ff */
[--C-:B------:R-:W-:Y:S02]  /*d120*/  IMAD.X R205, R169, 0x1, R151.reuse, P3 ;  /* 0x00000001a9cd7824 */ /* 0x100fe400018e0697 */
[--C-:B------:R-:W-:Y:S02]  /*d130*/  IMAD.X R204, R227, 0x1, R151.reuse, P4 ;  /* 0x00000001e3cc7824 */ /* 0x100fe400020e0697 */
[--C-:B------:R-:W-:Y:S02]  /*d140*/  IMAD.X R203, R229, 0x1, R151.reuse, P5 ;  /* 0x00000001e5cb7824 */ /* 0x100fe400028e0697 */
[----:B------:R-:W-:Y:S01]  /*d150*/  IMAD.X R202, R231, 0x1, R151, P6 ;  /* 0x00000001e7ca7824 */ /* 0x000fe200030e0697 */
[----:B------:R-:W-:Y:S01]  /*d160*/  IADD3 R151, P3, PT, R137, UR5, RZ ;  /* 0x0000000589977c10 */ /* 0x000fe2000ff7e0ff */
[----:B------:R-:W-:Y:S01]  /*d170*/  IMAD.MOV.U32 R137, RZ, RZ, R132 ;  /* 0x000000ffff897224 */ /* 0x000fe200078e0084 */
[----:B------:R-:W-:-:S02]  /*d180*/  IADD3 R165, P4, PT, R138, UR6, RZ ;  /* 0x000000068aa57c10 */ /* 0x000fc4000ff9e0ff */
[----:B------:R-:W-:Y:S02]  /*d190*/  SHF.L.U64.HI R132, R138, 0x2, R227 ;  /* 0x000000028a847819 */ /* 0x000fe400000102e3 */
[----:B------:R-:W-:-:S03]  /*d1a0*/  SHF.L.U64.HI R138, R139, 0x2, R229 ;  /* 0x000000028b8a7819 */ /* 0x000fc600000102e5 */
[----:B------:R-:W-:Y:S04]  /*d1b0*/  STL [R1+0x2e4], R132 ;  /* 0x0002e48401007387 */ /* 0x000fe80000100800 */
[----:B------:R1:W-:Y:S02]  /*d1c0*/  STL [R1+0x2e0], R138 ;  /* 0x0002e08a01007387 */ /* 0x0003e40000100800 */
[----:B-1----:R-:W1:Y:S01]  /*d1d0*/  LDC R138, c[0x0][0x3a0] ;  /* 0x0000e800ff8a7b82 */ /* 0x002e620000000800 */
[----:B------:R-:W-:Y:S01]  /*d1e0*/  IADD3 R167, P5, PT, R139, UR7, RZ ;  /* 0x000000078ba77c10 */ /* 0x000fe2000ffbe0ff */
[--C-:B------:R-:W-:Y:S01]  /*d1f0*/  IMAD.X R132, R169, 0x1, R225.reuse, P3 ;  /* 0x00000001a9847824 */ /* 0x100fe200018e06e1 */
[----:B------:R-:W-:Y:S01]  /*d200*/  MOV R139, R3 ;  /* 0x00000003008b7202 */ /* 0x000fe20000000f00 */
[----:B------:R-:W-:Y:S01]  /*d210*/  IMAD.X R3, R227, 0x1, R225, P4 ;  /* 0x00000001e3037824 */ /* 0x000fe200020e06e1 */
[----:B------:R-:W-:Y:S01]  /*d220*/  IADD3 R169, P3, PT, R140, UR8, RZ ;  /* 0x000000088ca97c10 */ /* 0x000fe2000ff7e0ff */
[----:B------:R-:W-:-:S02]  /*d230*/  IMAD.MOV.U32 R227, RZ, RZ, R0 ;  /* 0x000000ffffe37224 */ /* 0x000fc400078e0000 */
[--C-:B------:R-:W-:Y:S02]  /*d240*/  IMAD.X R0, R229, 0x1, R225.reuse, P5 ;  /* 0x00000001e5007824 */ /* 0x100fe400028e06e1 */
[----:B------:R-:W-:Y:S02]  /*d250*/  IMAD.MOV.U32 R229, RZ, RZ, R2 ;  /* 0x000000ffffe57224 */ /* 0x000fe400078e0002 */
[----:B------:R-:W-:Y:S01]  /*d260*/  IMAD.X R2, R231, 0x1, R225, P3 ;  /* 0x00000001e7027824 */ /* 0x000fe200018e06e1 */
[----:B------:R-:W-:Y:S02]  /*d270*/  MOV R225, R137 ;  /* 0x0000008900e17202 */ /* 0x000fe40000000f00 */
[----:B------:R-:W-:Y:S01]  /*d280*/  SHF.L.U64.HI R137, R140, 0x2, R231 ;  /* 0x000000028c897819 */ /* 0x000fe200000102e7 */
[----:B-1----:R-:W-:Y:S01]  /*d290*/  VIADD R231, R138, 0x1f ;  /* 0x0000001f8ae77836 */ /* 0x002fe20000000000 */
[----:B------:R-:W-:-:S04]  /*d2a0*/  SHF.L.U64.HI R140, R184, 0x2, R190 ;  /* 0x00000002b88c7819 */ /* 0x000fc800000102be */
[----:B------:R-:W-:-:S04]  /*d2b0*/  SHF.R.S32.HI R138, RZ, 0x1f, R231 ;  /* 0x0000001fff8a7819 */ /* 0x000fc800000114e7 */
[----:B------:R-:W-:Y:S01]  /*d2c0*/  LEA.HI R138, R138, R231, RZ, 0x5 ;  /* 0x000000e78a8a7211 */ /* 0x000fe200078f28ff */
[----:B------:R-:W-:Y:S01]  /*d2d0*/  IMAD.SHL.U32 R138, R184, 0x4, RZ ;  /* 0x00000004b88a7824 */ /* 0x000fe200078e00ff */
[----:B------:R1:W-:Y:S04]  /*d2e0*/  STL [R1+0x2d8], R140 ;  /* 0x0002d88c01007387 */ /* 0x0003e80000100800 */
[----:B------:R2:W-:Y:S01]  /*d2f0*/  STL [R1+0x2d4], R138 ;  /* 0x0002d48a01007387 */ /* 0x0005e20000100800 */
[C---:B-1----:R-:W-:Y:S01]  /*d300*/  SHF.L.U64.HI R140, R178.reuse, 0x2, R188 ;  /* 0x00000002b28c7819 */ /* 0x042fe200000102bc */
[----:B--2---:R-:W-:-:S04]  /*d310*/  IMAD.SHL.U32 R138, R178, 0x4, RZ ;  /* 0x00000004b28a7824 */ /* 0x004fc800078e00ff */
[----:B------:R1:W-:Y:S04]  /*d320*/  STL [R1+0x2d0], R140 ;  /* 0x0002d08c01007387 */ /* 0x0003e80000100800 */
[----:B------:R2:W-:Y:S01]  /*d330*/  STL [R1+0x2cc], R138 ;  /* 0x0002cc8a01007387 */ /* 0x0005e20000100800 */
[C---:B-1----:R-:W-:Y:S01]  /*d340*/  SHF.L.U64.HI R140, R172.reuse, 0x2, R186 ;  /* 0x00000002ac8c7819 */ /* 0x042fe200000102ba */
[----:B--2---:R-:W-:-:S04]  /*d350*/  IMAD.SHL.U32 R138, R172, 0x4, RZ ;  /* 0x00000004ac8a7824 */ /* 0x004fc800078e00ff */
[----:B------:R1:W-:Y:S01]  /*d360*/  STL [R1+0x2c8], R140 ;  /* 0x0002c88c01007387 */ /* 0x0003e20000100800 */
[----:B------:R-:W-:-:S03]  /*d370*/  SHF.L.U64.HI R172, R166, 0x2, R182 ;  /* 0x00000002a6ac7819 */ /* 0x000fc600000102b6 */
[----:B------:R2:W-:Y:S01]  /*d380*/  STL [R1+0x2c4], R138 ;  /* 0x0002c48a01007387 */ /* 0x0005e20000100800 */
[----:B-1----:R-:W-:-:S03]  /*d390*/  IMAD.SHL.U32 R140, R166, 0x4, RZ ;  /* 0x00000004a68c7824 */ /* 0x002fc600078e00ff */
[----:B------:R-:W-:Y:S01]  /*d3a0*/  STL [R1+0x2c0], R172 ;  /* 0x0002c0ac01007387 */ /* 0x000fe20000100800 */
[C---:B--2---:R-:W-:Y:S01]  /*d3b0*/  SHF.L.U64.HI R138, R163.reuse, 0x2, R180 ;  /* 0x00000002a38a7819 */ /* 0x044fe200000102b4 */
[----:B------:R-:W-:Y:S02]  /*d3c0*/  IMAD.SHL.U32 R163, R163, 0x4, RZ ;  /* 0x00000004a3a37824 */ /* 0x000fe400078e00ff */
[----:B------:R1:W-:Y:S04]  /*d3d0*/  STL [R1+0x2bc], R140 ;  /* 0x0002bc8c01007387 */ /* 0x0003e80000100800 */
[----:B------:R2:W-:Y:S01]  /*d3e0*/  STL [R1+0x2b8], R138 ;  /* 0x0002b88a01007387 */ /* 0x0005e20000100800 */
[----:B-1----:R-:W-:-:S03]  /*d3f0*/  SHF.L.U64.HI R140, R161, 0x2, R176 ;  /* 0x00000002a18c7819 */ /* 0x002fc600000102b0 */
[----:B------:R-:W-:Y:S01]  /*d400*/  STL [R1+0x2b4], R163 ;  /* 0x0002b4a301007387 */ /* 0x000fe20000100800 */
[----:B--2---:R-:W-:-:S03]  /*d410*/  SHF.L.U32 R138, R161, 0x2, RZ ;  /* 0x00000002a18a7819 */ /* 0x004fc600000006ff */
        /* <DEDUP_REMOVED lines=11> */
[----:B--2---:R-:W-:Y:S01]  /*d4d0*/  IMAD.SHL.U32 R138, R154, 0x4, RZ ;  /* 0x000000049a8a7824 */ /* 0x004fe200078e00ff */
[C---:B------:R-:W-:Y:S02]  /*d4e0*/  SHF.L.U64.HI R154, R152.reuse, 0x2, R164 ;  /* 0x00000002989a7819 */ /* 0x040fe400000102a4 */
[----:B------:R1:W-:Y:S04]  /*d4f0*/  STL [R1+0x298], R140 ;  /* 0x0002988c01007387 */ /* 0x0003e80000100800 */
        /* <DEDUP_REMOVED lines=13> */
[----:B-1----:R-:W-:Y:S01]  /*d5d0*/  SHF.L.U32 R140, R131, 0x2, RZ ;  /* 0x00000002838c7819 */ /* 0x002fe200000006ff */
[C---:B------:R-:W-:Y:S01]  /*d5e0*/  IMAD.SHL.U32 R131, R129.reuse, 0x4, RZ ;  /* 0x0000000481837824 */ /* 0x040fe200078e00ff */
[----:B--2---:R-:W-:Y:S01]  /*d5f0*/  SHF.L.U64.HI R138, R129, 0x2, R157 ;  /* 0x00000002818a7819 */ /* 0x004fe2000001029d */
[----:B------:R-:W-:Y:S01]  /*d600*/  STL [R1+0x278], R144 ;  /* 0x0002789001007387 */ /* 0x000fe20000100800 */
[C---:B------:R-:W-:Y:S01]  /*d610*/  SHF.L.U64.HI R129, R126.reuse, 0x2, R155 ;  /* 0x000000027e817819 */ /* 0x040fe2000001029b */
[----:B------:R-:W-:-:S02]  /*d620*/  IMAD.SHL.U32 R126, R126, 0x4, RZ ;  /* 0x000000047e7e7824 */ /* 0x000fc400078e00ff */
[----:B------:R-:W-:Y:S04]  /*d630*/  STL [R1+0x274], R140 ;  /* 0x0002748c01007387 */ /* 0x000fe80000100800 */
[----:B------:R-:W-:Y:S04]  /*d640*/  STL [R1+0x270], R138 ;  /* 0x0002708a01007387 */ /* 0x000fe80000100800 */
[----:B------:R-:W-:Y:S04]  /*d650*/  STL [R1+0x26c], R131 ;  /* 0x00026c8301007387 */ /* 0x000fe80000100800 */
[----:B------:R1:W-:Y:S04]  /*d660*/  STL [R1+0x268], R129 ;  /* 0x0002688101007387 */ /* 0x0003e80000100800 */
[----:B------:R2:W-:Y:S01]  /*d670*/  STL [R1+0x264], R126 ;  /* 0x0002647e01007387 */ /* 0x0005e20000100800 */
[C---:B-1----:R-:W-:Y:S01]  /*d680*/  SHF.L.U64.HI R129, R127.reuse, 0x2, R153 ;  /* 0x000000027f817819 */ /* 0x042fe20000010299 */
[----:B--2---:R-:W-:-:S04]  /*d690*/  IMAD.SHL.U32 R126, R127, 0x4, RZ ;  /* 0x000000047f7e7824 */ /* 0x004fc800078e00ff */
[----:B------:R1:W-:Y:S01]  /*d6a0*/  STL [R1+0x260], R129 ;  /* 0x0002608101007387 */ /* 0x0003e20000100800 */
[----:B------:R-:W-:-:S03]  /*d6b0*/  SHF.L.U64.HI R127, R146, 0x2, R150 ;  /* 0x00000002927f7819 */ /* 0x000fc60000010296 */
[----:B------:R2:W-:Y:S04]  /*d6c0*/  STL [R1+0x25c], R126 ;  /* 0x00025c7e01007387 */ /* 0x0005e80000100800 */
[----:B------:R3:W-:Y:S01]  /*d6d0*/  STL [R1+0x258], R127 ;  /* 0x0002587f01007387 */ /* 0x0007e20000100800 */
[----:B-1----:R-:W-:Y:S01]  /*d6e0*/  SHF.L.U64.HI R129, R130, 0x2, R142 ;  /* 0x0000000282817819 */ /* 0x002fe2000001028e */
[----:B--2---:R-:W-:Y:S02]  /*d6f0*/  IMAD.SHL.U32 R126, R146, 0x4, RZ ;  /* 0x00000004927e7824 */ /* 0x004fe400078e00ff */
[----:B---3--:R-:W-:-:S03]  /*d700*/  IMAD.SHL.U32 R127, R130, 0x4, RZ ;  /* 0x00000004827f7824 */ /* 0x008fc600078e00ff */
[----:B------:R1:W-:Y:S04]  /*d710*/  STL [R1+0x254], R126 ;  /* 0x0002547e01007387 */ /* 0x0003e80000100800 */
[----:B------:R-:W-:Y:S01]  /*d720*/  STL [R1+0x250], R129 ;  /* 0x0002508101007387 */ /* 0x000fe20000100800 */
[C---:B-1----:R-:W-:Y:S01]  /*d730*/  SHF.L.U64.HI R126, R125.reuse, 0x2, R128 ;  /* 0x000000027d7e7819 */ /* 0x042fe20000010280 */
[----:B------:R-:W-:Y:S02]  /*d740*/  IMAD.SHL.U32 R125, R125, 0x4, RZ ;  /* 0x000000047d7d7824 */ /* 0x000fe400078e00ff */
[----:B------:R-:W-:Y:S04]  /*d750*/  STL [R1+0x24c], R127 ;  /* 0x00024c7f01007387 */ /* 0x000fe80000100800 */
        /* <DEDUP_REMOVED lines=10> */
[----:B------:R-:W-:Y:S01]  /*d800*/  STL [R1+0x220], R116 ;  /* 0x0002207401007387 */ /* 0x000fe20000100800 */
[----:B------:R-:W-:-:S03]  /*d810*/  IMAD.SHL.U32 R107, R107, 0x4, RZ ;  /* 0x000000046b6b7824 */ /* 0x000fc600078e00ff */
[----:B------:R-:W-:Y:S01]  /*d820*/  STL [R1+0x21c], R115 ;  /* 0x00021c7301007387 */ /* 0x000fe20000100800 */
[----:B------:R-:W-:-:S03]  /*d830*/  SHF.L.U64.HI R106, R105, 0x2, R106 ;  /* 0x00000002696a7819 */ /* 0x000fc6000001026a */
        /* <DEDUP_REMOVED lines=21> */
[----:B------:R-:W-:-:S03]  /*d990*/  SHF.L.U32 R95, R95, 0x2, RZ ;  /* 0x000000025f5f7819 */ /* 0x000fc600000006ff */
        /* <DEDUP_REMOVED lines=92> */
[----:B------:R-:W-:Y:S04]  /*df60*/  STL [R1+0x134], R57 ;  /* 0x0001343901007387 */ /* 0x000fe80000100800 */
[----:B------:R-:W-:Y:S04]  /*df70*/  STL [R1+0x130], R56 ;  /* 0x0001303801007387 */ /* 0x000fe80000100800 */
[----:B------:R-:W-:Y:S04]  /*df80*/  STL [R1+0x12c], R55 ;  /* 0x00012c3701007387 */ /* 0x000fe80000100800 */
[----:B------:R-:W-:Y:S04]  /*df90*/  STL [R1+0x128], R54 ;  /* 0x0001283601007387 */ /* 0x000fe80000100800 */
[----:B------:R-:W-:Y:S04]  /*dfa0*/  STL [R1+0x124], R53 ;  /* 0x0001243501007387 */ /* 0x000fe80000100800 */
[----:B------:R-:W-:Y:S04]  /*dfb0*/  STL [R1+0x120], R52 ;  /* 0x0001203401007387 */ /* 0x000fe80000100800 */
[----:B------:R-:W-:Y:S04]  /*dfc0*/  STL [R1+0x11c], R51 ;  /* 0x00011c3301007387 */ /* 0x000fe80000100800 */
[----:B------:R1:W-:Y:S04]  /*dfd0*/  STL [R1+0x118], R50 ;  /* 0x0001183201007387 */ /* 0x0003e80000100800 */
[----:B------:R2:W-:Y:S01]  /*dfe0*/  STL [R1+0x114], R49 ;  /* 0x0001143101007387 */ /* 0x0005e20000100800 */
[----:B-1----:R-:W-:-:S02]  /*dff0*/  SHF.L.U64.HI R50, R47, 0x2, R48 ;  /* 0x000000022f327819 */ /* 0x002fc40000010230 */
[----:B------:R-:W-:Y:S01]  /*e000*/  SHF.L.U64.HI R48, R45, 0x2, R46 ;  /* 0x000000022d307819 */ /* 0x000fe2000001022e */
[----:B--2---:R-:W-:Y:S01]  /*e010*/  IMAD.SHL.U32 R49, R47, 0x4, RZ ;  /* 0x000000042f317824 */ /* 0x004fe200078e00ff */
[----:B------:R-:W-:Y:S01]  /*e020*/  SHF.L.U64.HI R46, R43, 0x2, R44 ;  /* 0x000000022b2e7819 */ /* 0x000fe2000001022c */
[----:B------:R-:W-:Y:S01]  /*e030*/  IMAD.SHL.U32 R47, R45, 0x4, RZ ;  /* 0x000000042d2f7824 */ /* 0x000fe200078e00ff */
[----:B------:R-:W-:Y:S01]  /*e040*/  STL [R1+0x110], R50 ;  /* 0x0001103201007387 */ /* 0x000fe20000100800 */
[----:B------:R-:W-:Y:S01]  /*e050*/  SHF.L.U32 R45, R43, 0x2, RZ ;  /* 0x000000022b2d7819 */ /* 0x000fe200000006ff */
[C---:B------:R-:W-:Y:S01]  /*e060*/  IMAD.SHL.U32 R43, R41.reuse, 0x4, RZ ;  /* 0x00000004292b7824 */ /* 0x040fe200078e00ff */
[----:B------:R-:W-:Y:S01]  /*e070*/  SHF.L.U64.HI R44, R41, 0x2, R42 ;  /* 0x00000002292c7819 */ /* 0x000fe2000001022a */
[----:B------:R-:W-:Y:S01]  /*e080*/  STL [R1+0x10c], R49 ;  /* 0x00010c3101007387 */ /* 0x000fe20000100800 */
[C---:B------:R-:W-:Y:S01]  /*e090*/  SHF.L.U64.HI R42, R39.reuse, 0x2, R40 ;  /* 0x00000002272a7819 */ /* 0x040fe20000010228 */
[----:B------:R-:W-:-:S02]  /*e0a0*/  IMAD.SHL.U32 R41, R39, 0x4, RZ ;  /* 0x0000000427297824 */ /* 0x000fc400078e00ff */
        /* <DEDUP_REMOVED lines=36> */
[C---:B-1----:R-:W-:Y:S01]  /*e2f0*/  SHF.L.U64.HI R28, R26.reuse, 0x2, R196 ;  /* 0x000000021a1c7819 */ /* 0x042fe200000102c4 */
[----:B--2---:R-:W-:Y:S01]  /*e300*/  IMAD.SHL.U32 R27, R26, 0x4, RZ ;  /* 0x000000041a1b7824 */ /* 0x004fe200078e00ff */
[----:B------:R-:W-:-:S03]  /*e310*/  SHF.L.U64.HI R26, R25, 0x2, R198 ;  /* 0x00000002191a7819 */ /* 0x000fc600000102c6 */
[----:B------:R-:W-:Y:S04]  /*e320*/  STL [R1+0xb0], R28 ;  /* 0x0000b01c01007387 */ /* 0x000fe80000100800 */
[----:B------:R1:W-:Y:S04]  /*e330*/  STL [R1+0xac], R27 ;  /* 0x0000ac1b01007387 */ /* 0x0003e80000100800 */
[----:B------:R2:W-:Y:S01]  /*e340*/  STL [R1+0xa8], R26 ;  /* 0x0000a81a01007387 */ /* 0x0005e20000100800 */
[----:B-1----:R-:W-:Y:S01]  /*e350*/  IMAD.SHL.U32 R27, R25, 0x4, RZ ;  /* 0x00000004191b7824 */ /* 0x002fe200078e00ff */
[----:B------:R-:W-:-:S02]  /*e360*/  SHF.L.U32 R25, R24, 0x2, RZ ;  /* 0x0000000218197819 */ /* 0x000fc400000006ff */
[----:B--2---:R-:W-:Y:S02]  /*e370*/  SHF.L.U64.HI R26, R24, 0x2, R200 ;  /* 0x00000002181a7819 */ /* 0x004fe400000102c8 */
[C---:B------:R-:W-:Y:S01]  /*e380*/  SHF.L.U64.HI R24, R23.reuse, 0x2, R207 ;  /* 0x0000000217187819 */ /* 0x040fe200000102cf */
[----:B------:R-:W-:Y:S01]  /*e390*/  IMAD.SHL.U32 R23, R23, 0x4, RZ ;  /* 0x0000000417177824 */ /* 0x000fe200078e00ff */
[----:B------:R-:W-:Y:S04]  /*e3a0*/  STL [R1+0xa4], R27 ;  /* 0x0000a41b01007387 */ /* 0x000fe80000100800 */
[----:B------:R-:W-:Y:S04]  /*e3b0*/  STL [R1+0xa0], R26 ;  /* 0x0000a01a01007387 */ /* 0x000fe80000100800 */
[----:B------:R1:W-:Y:S04]  /*e3c0*/  STL [R1+0x9c], R25 ;  /* 0x00009c1901007387 */ /* 0x0003e80000100800 */
[----:B------:R2:W-:Y:S04]  /*e3d0*/  STL [R1+0x98], R24 ;  /* 0x0000981801007387 */ /* 0x0005e80000100800 */
[----:B------:R3:W-:Y:S01]  /*e3e0*/  STL [R1+0x94], R23 ;  /* 0x0000941701007387 */ /* 0x0007e20000100800 */
[C---:B-1----:R-:W-:Y:S01]  /*e3f0*/  SHF.L.U64.HI R25, R22.reuse, 0x2, R209 ;  /* 0x0000000216197819 */ /* 0x042fe200000102d1 */
[----:B--2---:R-:W-:-:S02]  /*e400*/  IMAD.SHL.U32 R24, R22, 0x4, RZ ;  /* 0x0000000416187824 */ /* 0x004fc400078e00ff */
[C---:B------:R-:W-:Y:S01]  /*e410*/  IMAD.SHL.U32 R22, R21.reuse, 0x4, RZ ;  /* 0x0000000415167824 */ /* 0x040fe200078e00ff */
[----:B---3--:R-:W-:Y:S01]  /*e420*/  SHF.L.U64.HI R23, R21, 0x2, R211 ;  /* 0x0000000215177819 */ /* 0x008fe200000102d3 */
[----:B------:R-:W-:Y:S01]  /*e430*/  STL [R1+0x90], R25 ;  /* 0x0000901901007387 */ /* 0x000fe20000100800 */
[C---:B------:R-:W-:Y:S01]  /*e440*/  SHF.L.U64.HI R21, R20.reuse, 0x2, R213 ;  /* 0x0000000214157819 */ /* 0x040fe200000102d5 */
[----:B------:R-:W-:Y:S02]  /*e450*/  IMAD.SHL.U32 R20, R20, 0x4, RZ ;  /* 0x0000000414147824 */ /* 0x000fe400078e00ff */
[----:B------:R-:W-:Y:S04]  /*e460*/  STL [R1+0x8c], R24 ;  /* 0x00008c1801007387 */ /* 0x000fe80000100800 */
[----:B------:R-:W-:Y:S04]  /*e470*/  STL [R1+0x88], R23 ;  /* 0x0000881701007387 */ /* 0x000fe80000100800 */
[----:B------:R1:W-:Y:S04]  /*e480*/  STL [R1+0x84], R22 ;  /* 0x0000841601007387 */ /* 0x0003e80000100800 */
[----:B------:R2:W-:Y:S04]  /*e490*/  STL [R1+0x80], R21 ;  /* 0x0000801501007387 */ /* 0x0005e80000100800 */
[----:B------:R3:W-:Y:S01]  /*e4a0*/  STL [R1+0x7c], R20 ;  /* 0x00007c1401007387 */ /* 0x0007e20000100800 */
[C---:B-1----:R-:W-:Y:S01]  /*e4b0*/  SHF.L.U64.HI R22, R19.reuse, 0x2, R215 ;  /* 0x0000000213167819 */ /* 0x042fe200000102d7 */
[----:B--2---:R-:W-:Y:S01]  /*e4c0*/  IMAD.SHL.U32 R21, R19, 0x4, RZ ;  /* 0x0000000413157824 */ /* 0x004fe200078e00ff */
[----:B------:R-:W-:-:S02]  /*e4d0*/  SHF.L.U32 R19, R18, 0x2, RZ ;  /* 0x0000000212137819 */ /* 0x000fc400000006ff */
        /* <DEDUP_REMOVED lines=18> */
[----:B------:R-:W-:Y:S04]  /*e600*/  STL [R1+0x54], R16 ;  /* 0x0000541001007387 */ /* 0x000fe80000100800 */
[----:B------:R1:W-:Y:S04]  /*e610*/  STL [R1+0x50], R15 ;  /* 0x0000500f01007387 */ /* 0x0003e80000100800 */
[----:B------:R2:W-:Y:S01]  /*e620*/  STL [R1+0x4c], R14 ;  /* 0x00004c0e01007387 */ /* 0x0005e20000100800 */
[C---:B-1----:R-:W-:Y:S01]  /*e630*/  SHF.L.U64.HI R15, R13.reuse, 0x2, R235 ;  /* 0x000000020d0f7819 */ /* 0x042fe200000102eb */
[----:B--2---:R-:W-:Y:S01]  /*e640*/  IMAD.SHL.U32 R14, R13, 0x4, RZ ;  /* 0x000000040d0e7824 */ /* 0x004fe200078e00ff */
[C---:B------:R-:W-:Y:S01]  /*e650*/  SHF.L.U64.HI R13, R12.reuse, 0x2, R237 ;  /* 0x000000020c0d7819 */ /* 0x040fe200000102ed */
[----:B------:R-:W-:-:S02]  /*e660*/  IMAD.SHL.U32 R12, R12, 0x4, RZ ;  /* 0x000000040c0c7824 */ /* 0x000fc400078e00ff */
[----:B------:R-:W-:Y:S04]  /*e670*/  STL [R1+0x48], R15 ;  /* 0x0000480f01007387 */ /* 0x000fe80000100800 */
[----:B------:R-:W-:Y:S04]  /*e680*/  STL [R1+0x44], R14 ;  /* 0x0000440e01007387 */ /* 0x000fe80000100800 */
[----:B------:R1:W-:Y:S04]  /*e690*/  STL [R1+0x40], R13 ;  /* 0x0000400d01007387 */ /* 0x0003e80000100800 */
[----:B------:R2:W-:Y:S04]  /*e6a0*/  STL [R1+0x3c], R12 ;  /* 0x00003c0c01007387 */ /* 0x0005e80000100800 */
[----:B------:R-:W3:Y:S01]  /*e6b0*/  LDL.LU R190, [R1+0x304] ;  /* 0x0003040001be7983 */ /* 0x000ee20000300800 */
[C---:B-1----:R-:W-:Y:S01]  /*e6c0*/  SHF.L.U64.HI R13, R11.reuse, 0x2, R239 ;  /* 0x000000020b0d7819 */ /* 0x042fe200000102ef */
[----:B--2---:R-:W-:Y:S01]  /*e6d0*/  IMAD.SHL.U32 R12, R11, 0x4, RZ ;  /* 0x000000040b0c7824 */ /* 0x004fe200078e00ff */
[----:B------:R-:W-:-:S03]  /*e6e0*/  SHF.L.U64.HI R11, R10, 0x2, R241 ;  /* 0x000000020a0b7819 */ /* 0x000fc600000102f1 */
[----:B------:R-:W-:Y:S01]  /*e6f0*/  STL [R1+0x38], R13 ;  /* 0x0000380d01007387 */ /* 0x000fe20000100800 */
[----:B------:R-:W-:-:S03]  /*e700*/  SHF.L.U32 R10, R10, 0x2, RZ ;  /* 0x000000020a0a7819 */ /* 0x000fc600000006ff */
[----:B------:R-:W2:Y:S04]  /*e710*/  LDL.LU R138, [R1+0x308] ;  /* 0x00030800018a7983 */ /* 0x000ea80000300800 */
[----:B------:R-:W-:Y:S04]  /*e720*/  STL [R1+0x34], R12 ;  /* 0x0000340c01007387 */ /* 0x000fe80000100800 */
[----:B------:R1:W-:Y:S04]  /*e730*/  STL [R1+0x30], R11 ;  /* 0x0000300b01007387 */ /* 0x0003e80000100800 */
[----:B------:R-:W4:Y:S04]  /*e740*/  LDL.LU R188, [R1+0x30c] ;  /* 0x00030c0001bc7983 */ /* 0x000f280000300800 */
[----:B------:R1:W-:Y:S02]  /*e750*/  STL [R1+0x2c], R10 ;  /* 0x00002c0a01007387 */ /* 0x0003e40000100800 */
[----:B-1----:R-:W-:-:S05]  /*e760*/  SHF.L.U64.HI R11, R9, 0x2, R243 ;  /* 0x00000002090b7819 */ /* 0x002fca00000102f3 */
[----:B------:R-:W-:Y:S01]  /*e770*/  STL [R1+0x28], R11 ;  /* 0x0000280b01007387 */ /* 0x000fe20000100800 */
[----:B------:R-:W-:Y:S01]  /*e780*/  IMAD.SHL.U32 R10, R9, 0x4, RZ ;  /* 0x00000004090a7824 */ /* 0x000fe200078e00ff */
[C---:B------:R-:W-:Y:S02]  /*e790*/  SHF.L.U64.HI R9, R8.reuse, 0x2, R245 ;  /* 0x0000000208097819 */ /* 0x040fe400000102f5 */
[----:B------:R-:W4:Y:S01]  /*e7a0*/  LDL.LU R184, [R1+0x310] ;  /* 0x0003100001b87983 */ /* 0x000f220000300800 */
[----:B------:R-:W-:-:S03]  /*e7b0*/  IMAD.SHL.U32 R8, R8, 0x4, RZ ;  /* 0x0000000408087824 */ /* 0x000fc600078e00ff */
[----:B------:R-:W-:Y:S04]  /*e7c0*/  STL [R1+0x24], R10 ;  /* 0x0000240a01007387 */ /* 0x000fe80000100800 */
[----:B------:R-:W4:Y:S04]  /*e7d0*/  LDL.LU R140, [R1+0x314] ;  /* 0x00031400018c7983 */ /* 0x000f280000300800 */
[----:B------:R1:W-:Y:S04]  /*e7e0*/  STL [R1+0x20], R9 ;  /* 0x0000200901007387 */ /* 0x0003e80000100800 */
[----:B------:R-:W4:Y:S01]  /*e7f0*/  LDL.LU R231, [R1+0x318] ;  /* 0x0003180001e77983 */ /* 0x000f220000300800 */
[----:B------:R-:W-:-:S03]  /*e800*/  IMAD.MOV.U32 R178, RZ, RZ, R139 ;  /* 0x000000ffffb27224 */ /* 0x000fc600078e008b */
[----:B------:R1:W-:Y:S02]  /*e810*/  STL [R1+0x1c], R8 ;  /* 0x00001c0801007387 */ /* 0x0003e40000100800 */
[C---:B-1----:R-:W-:Y:S02]  /*e820*/  SHF.L.U64.HI R9, R7.reuse, 0x2, R247 ;  /* 0x0000000207097819 */ /* 0x042fe400000102f7 */
[----:B------:R-:W4:Y:S01]  /*e830*/  LDL.LU R139, [R1+0x31c] ;  /* 0x00031c00018b7983 */ /* 0x000f220000300800 */
[----:B------:R-:W-:Y:S01]  /*e840*/  MOV R186, R229 ;  /* 0x000000e500ba7202 */ /* 0x000fe20000000f00 */
[----:B------:R-:W-:Y:S01]  /*e850*/  IMAD.SHL.U32 R8, R7, 0x4, RZ ;  /* 0x0000000407087824 */ /* 0x000fe200078e00ff */
[C---:B------:R-:W-:Y:S01]  /*e860*/  SHF.L.U64.HI R7, R6.reuse, 0x2, R249 ;  /* 0x0000000206077819 */ /* 0x040fe200000102f9 */
[----:B------:R-:W-:Y:S01]  /*e870*/  IMAD.SHL.U32 R6, R6, 0x4, RZ ;  /* 0x0000000406067824 */ /* 0x000fe200078e00ff */
[----:B------:R-:W-:Y:S01]  /*e880*/  STL [R1+0x18], R9 ;  /* 0x0000180901007387 */ /* 0x000fe20000100800 */
[----:B------:R-:W-:-:S03]  /*e890*/  IMAD.MOV.U32 R172, RZ, RZ, R225 ;  /* 0x000000ffffac7224 */ /* 0x000fc600078e00e1 */
[----:B------:R-:W-:Y:S01]  /*e8a0*/  STL [R1+0x14], R8 ;  /* 0x0000140801007387 */ /* 0x000fe20000100800 */
[----:B------:R-:W-:-:S03]  /*e8b0*/  IMAD.MOV.U32 R225, RZ, RZ, R227 ;  /* 0x000000ffffe17224 */ /* 0x000fc600078e00e3 */
[----:B------:R-:W4:Y:S04]  /*e8c0*/  LDL.LU R229, [R1+0x320] ;  /* 0x0003200001e57983 */ /* 0x000f280000300800 */
[----:B------:R1:W-:Y:S04]  /*e8d0*/  STL [R1+0x10], R7 ;  /* 0x0000100701007387 */ /* 0x0003e80000100800 */
[----:B------:R1:W-:Y:S04]  /*e8e0*/  STL [R1+0xc], R6 ;  /* 0x00000c0601007387 */ /* 0x0003e80000100800 */
[----:B------:R-:W4:Y:S01]  /*e8f0*/  LDL.LU R227, [R1+0x324] ;  /* 0x0003240001e37983 */ /* 0x000f220000300800 */
[C---:B-1----:R-:W-:Y:S01]  /*e900*/  SHF.L.U64.HI R7, R5.reuse, 0x2, R251 ;  /* 0x0000000205077819 */ /* 0x042fe200000102fb */
[----:B------:R-:W-:Y:S01]  /*e910*/  IMAD.SHL.U32 R6, R5, 0x4, RZ ;  /* 0x0000000405067824 */ /* 0x000fe200078e00ff */
[----:B------:R-:W-:-:S03]  /*e920*/  SHF.L.U64.HI R5, R252, 0x2, R172 ;  /* 0x00000002fc057819 */ /* 0x000fc600000102ac */
[----:B------:R-:W-:Y:S01]  /*e930*/  STL [R1+0x8], R7 ;  /* 0x0000080701007387 */ /* 0x000fe20000100800 */
[----:B------:R-:W-:-:S03]  /*e940*/  SHF.L.U64.HI R249, R248, 0x2, R225 ;  /* 0x00000002f8f97819 */ /* 0x000fc600000102e1 */
[----:B------:R-:W-:Y:S04]  /*e950*/  STL [R1+0x4], R6 ;  /* 0x0000040601007387 */ /* 0x000fe80000100800 */
[----:B------:R1:W-:Y:S04]  /*e960*/  STL [R1], R5 ;  /* 0x0000000501007387 */ /* 0x0003e80000100800 */
[----:B------:R-:W4:Y:S01]  /*e970*/  LDL.LU R225, [R1+0x32c] ;  /* 0x00032c0001e17983 */ /* 0x000f220000300800 */
[----:B---3--:R-:W-:-:S03]  /*e980*/  SHF.L.U64.HI R245, R244, 0x2, R190 ;  /* 0x00000002f4f57819 */ /* 0x008fc600000102be */
[----:B------:R-:W3:Y:S01]  /*e990*/  LDL.LU R190, [R1+0x330] ;  /* 0x0003300001be7983 */ /* 0x000ee20000300800 */
[----:B--2---:R-:W-:-:S03]  /*e9a0*/  SHF.L.U64.HI R243, R242, 0x2, R138 ;  /* 0x00000002f2f37819 */ /* 0x004fc6000001028a */
[----:B------:R-:W2:Y:S01]  /*e9b0*/  LDL.LU R138, [R1+0x334] ;  /* 0x00033400018a7983 */ /* 0x000ea20000300800 */
[----:B----4-:R-:W-:-:S03]  /*e9c0*/  SHF.L.U64.HI R237, R236, 0x2, R140 ;  /* 0x00000002eced7819 */ /* 0x010fc6000001028c */
[----:B------:R-:W4:Y:S01]  /*e9d0*/  LDL.LU R140, [R1+0x33c] ;  /* 0x00033c00018c7983 */ /* 0x000f220000300800 */
[----:B------:R-:W-:Y:S02]  /*e9e0*/  SHF.L.U64.HI R235, R234, 0x2, R231 ;  /* 0x00000002eaeb7819 */ /* 0x000fe400000102e7 */
[----:B------:R-:W-:Y:S02]  /*e9f0*/  SHF.L.U64.HI R233, R232, 0x2, R139 ;  /* 0x00000002e8e97819 */ /* 0x000fe4000001028b */
[----:B------:R-:W2:Y:S04]  /*ea00*/  LDL.LU R139, [R1+0x340] ;  /* 0x00034000018b7983 */ /* 0x000ea80000300800 */
[----:B------:R-:W2:Y:S04]  /*ea10*/  LDL.LU R174, [R1+0x344] ;  /* 0x0003440001ae7983 */ /* 0x000ea80000300800 */
[----:B------:R-:W2:Y:S01]  /*ea20*/  LDL.LU R161, [R1+0x348] ;  /* 0x0003480001a17983 */ /* 0x000ea20000300800 */
[----:B------:R-:W-:-:S02]  /*ea30*/  SHF.L.U64.HI R231, R230, 0x2, R229 ;  /* 0x00000002e6e77819 */ /* 0x000fc400000102e5 */
[----:B------:R-:W-:Y:S02]  /*ea40*/  SHF.L.U64.HI R229, R228, 0x2, R227 ;  /* 0x00000002e4e57819 */ /* 0x000fe400000102e3 */
[----:B------:R-:W-:Y:S02]  /*ea50*/  SHF.L.U64.HI R227, R226, 0x2, R220 ;  /* 0x00000002e2e37819 */ /* 0x000fe400000102dc */
[----:B------:R-:W2:Y:S04]  /*ea60*/  LDL.LU R220, [R1+0x604] ;  /* 0x0006040001dc7983 */ /* 0x000ea80000300800 */
[----:B------:R-:W2:Y:S04]  /*ea70*/  LDL.LU R176, [R1+0x34c] ;  /* 0x00034c0001b07983 */ /* 0x000ea80000300800 */
[----:B------:R-:W2:Y:S04]  /*ea80*/  LDL.LU R163, [R1+0x350] ;  /* 0x0003500001a37983 */ /* 0x000ea80000300800 */
[----:B------:R-:W2:Y:S04]  /*ea90*/  LDL.LU R180, [R1+0x354] ;  /* 0x0003540001b47983 */ /* 0x000ea80000300800 */
[----:B------:R-:W2:Y:S01]  /*eaa0*/  LDL.LU R166, [R1+0x358] ;  /* 0x0003580001a67983 */ /* 0x000ea20000300800 */
[----:B------:R-:W-:-:S03]  /*eab0*/  SHF.L.U64.HI R251, R250, 0x2, R186 ;  /* 0x00000002fafb7819 */ /* 0x000fc600000102ba */
[----:B------:R-:W2:Y:S01]  /*eac0*/  LDL.LU R182, [R1+0x35c] ;  /* 0x00035c0001b67983 */ /* 0x000ea20000300800 */
[----:B------:R-:W-:-:S03]  /*ead0*/  SHF.L.U64.HI R219, R218, 0x2, R212 ;  /* 0x00000002dadb7819 */ /* 0x000fc600000102d4 */
[----:B------:R-:W2:Y:S01]  /*eae0*/  LDL.LU R172, [R1+0x360] ;  /* 0x0003600001ac7983 */ /* 0x000ea20000300800 */
[----:B------:R-:W-:-:S03]  /*eaf0*/  SHF.L.U64.HI R241, R240, 0x2, R188 ;  /* 0x00000002f0f17819 */ /* 0x000fc600000102bc */
[----:B------:R-:W2:Y:S01]  /*eb00*/  LDL.LU R186, [R1+0x364] ;  /* 0x0003640001ba7983 */ /* 0x000ea20000300800 */
[----:B------:R-:W-:Y:S02]  /*eb10*/  SHF.L.U64.HI R247, R246, 0x2, R178 ;  /* 0x00000002f6f77819 */ /* 0x000fe400000102b2 */
[----:B------:R-:W-:Y:S02]  /*eb20*/  SHF.L.U64.HI R239, R238, 0x2, R184 ;  /* 0x00000002eeef7819 */ /* 0x000fe400000102b8 */
[----:B---3--:R-:W-:Y:S02]  /*eb30*/  SHF.L.U64.HI R223, R222, 0x2, R190 ;  /* 0x00000002dedf7819 */ /* 0x008fe400000102be */
[----:B------:R-:W3:Y:S04]  /*eb40*/  LDL.LU R190, [R1+0x368] ;  /* 0x0003680001be7983 */ /* 0x000ee80000300800 */
[----:B------:R-:W3:Y:S04]  /*eb50*/  LDL.LU R212, [R1+0x600] ;  /* 0x0006000001d47983 */ /* 0x000ee80000300800 */
[----:B------:R-:W3:Y:S04]  /*eb60*/  LDL.LU R188, [R1+0x36c] ;  /* 0x00036c0001bc7983 */ /* 0x000ee80000300800 */
[----:B------:R-:W3:Y:S04]  /*eb70*/  LDL.LU R178, [R1+0x370] ;  /* 0x0003700001b27983 */ /* 0x000ee80000300800 */
[----:B------:R-:W3:Y:S01]  /*eb80*/  LDL.LU R184, [R1+0x374] ;  /* 0x0003740001b87983 */ /* 0x000ee20000300800 */
[----:B----4-:R-:W-:-:S02]  /*eb90*/  SHF.L.U64.HI R217, R216, 0x2, R140 ;  /* 0x00000002d8d97819 */ /* 0x010fc4000001028c */
[----:B--2---:R-:W-:Y:S02]  /*eba0*/  SHF.L.U64.HI R215, R214, 0x2, R139 ;  /* 0x00000002d6d77819 */ /* 0x004fe4000001028b */
[----:B------:R-:W-:Y:S02]  /*ebb0*/  SHF.L.U64.HI R221, R220, 0x2, R138 ;  /* 0x00000002dcdd7819 */ /* 0x000fe4000001028a */
[----:B------:R-:W2:Y:S04]  /*ebc0*/  LDL.LU R138, [R1+0x378] ;  /* 0x00037800018a7983 */ /* 0x000ea80000300800 */
[----:B------:R-:W4:Y:S04]  /*ebd0*/  LDL.LU R140, [R1+0x37c] ;  /* 0x00037c00018c7983 */ /* 0x000f280000300800 */
[----:B------:R-:W4:Y:S01]  /*ebe0*/  LDL.LU R139, [R1+0x380] ;  /* 0x00038000018b7983 */ /* 0x000f220000300800 */
[----:B------:R-:W-:-:S02]  /*ebf0*/  SHF.L.U64.HI R198, R197, 0x2, R166 ;  /* 0x00000002c5c67819 */ /* 0x000fc400000102a6 */
[----:B------:R-:W1:Y:S01]  /*ec00*/  LDC R166, c[0x0][0x3a0] ;  /* 0x0000e800ffa67b82 */ /* 0x000e620000000800 */
[----:B------:R-:W-:Y:S02]  /*ec10*/  SHF.L.U64.HI R207, R201, 0x2, R163 ;  /* 0x00000002c9cf7819 */ /* 0x000fe400000102a3 */
[----:B------:R-:W-:Y:S02]  /*ec20*/  SHF.L.U64.HI R168, R169, 0x2, R2 ;  /* 0x00000002a9a87819 */ /* 0x000fe40000010202 */
[----:B------:R-:W1:Y:S01]  /*ec30*/  S2R R2, SR_TID.X ;  /* 0x0000000000027919 */ /* 0x000e620000002100 */
[----:B------:R-:W-:Y:S02]  /*ec40*/  SHF.L.U64.HI R209, R208, 0x2, R176 ;  /* 0x00000002d0d17819 */ /* 0x000fe400000102b0 */
[----:B------:R-:W-:Y:S02]  /*ec50*/  SHF.L.U64.HI R196, R195, 0x2, R182 ;  /* 0x00000002c3c47819 */ /* 0x000fe400000102b6 */
[----:B------:R-:W-:Y:S01]  /*ec60*/  SHF.L.U64.HI R192, R191, 0x2, R186 ;  /* 0x00000002bfc07819 */ /* 0x000fe200000102ba */
[----:B-1----:R-:W-:-:S05]  /*ec70*/  VIADD R163, R166, 0x1f ;  /* 0x0000001fa6a37836 */ /* 0x002fca0000000000 */
[----:B------:R-:W-:-:S04]  /*ec80*/  SHF.R.S32.HI R166, RZ, 0x1f, R163 ;  /* 0x0000001fffa67819 */ /* 0x000fc800000114a3 */
[----:B------:R-:W-:Y:S02]  /*ec90*/  LEA.HI R166, R166, R163, RZ, 0x5 ;  /* 0x000000a3a6a67211 */ /* 0x000fe400078f28ff */
[----:B------:R-:W-:Y:S02]  /*eca0*/  SHF.L.U64.HI R176, R175, 0x2, R136 ;  /* 0x00000002afb07819 */ /* 0x000fe40000010288 */
[----:B------:R-:W-:Y:S01]  /*ecb0*/  SHF.R.S32.HI R170, RZ, 0x5, R166 ;  /* 0x00000005ffaa7819 */ /* 0x000fe200000114a6 */
[----:B------:R1:W5:Y:S01]  /*ecc0*/  LDL.LU R136, [R1+0x5fc] ;  /* 0x0005fc0001887983 */ /* 0x0003620000300800 */
[----:B------:R-:W-:Y:S02]  /*ecd0*/  SHF.L.U64.HI R194, R193, 0x2, R172 ;  /* 0x00000002c1c27819 */ /* 0x000fe400000102ac */
[----:B------:R-:W-:Y:S02]  /*ece0*/  SHF.L.U64.HI R200, R199, 0x2, R180 ;  /* 0x00000002c7c87819 */ /* 0x000fe400000102b4 */
[----:B------:R-:W-:-:S02]  /*ecf0*/  SHF.L.U64.HI R172, R171, 0x2, R134 ;  /* 0x00000002abac7819 */ /* 0x000fc40000010286 */
[----:B------:R-:W-:Y:S02]  /*ed00*/  SHF.L.U64.HI R142, R143, 0x2, R205 ;  /* 0x000000028f8e7819 */ /* 0x000fe400000102cd */
[----:B------:R-:W-:Y:S02]  /*ed10*/  SHF.L.U64.HI R144, R145, 0x2, R204 ;  /* 0x0000000291907819 */ /* 0x000fe400000102cc */
[----:B------:R-:W-:Y:S02]  /*ed20*/  SHF.L.U64.HI R146, R147, 0x2, R203 ;  /* 0x0000000293927819 */ /* 0x000fe400000102cb */
[----:B------:R-:W-:Y:S02]  /*ed30*/  SHF.L.U64.HI R148, R149, 0x2, R202 ;  /* 0x0000000295947819 */ /* 0x000fe400000102ca */
[----:B------:R-:W-:Y:S02]  /*ed40*/  SHF.L.U64.HI R150, R151, 0x2, R132 ;  /* 0x0000000297967819 */ /* 0x000fe40000010284 */
[----:B------:R-:W-:-:S02]  /*ed50*/  SHF.L.U64.HI R164, R165, 0x2, R3 ;  /* 0x00000002a5a47819 */ /* 0x000fc40000010203 */
[----:B------:R-:W-:Y:S02]  /*ed60*/  SHF.L.U64.HI R166, R167, 0x2, R0 ;  /* 0x00000002a7a67819 */ /* 0x000fe40000010200 */
[----:B------:R-:W-:Y:S01]  /*ed70*/  LOP3.LUT R2, R2, 0x7f, RZ, 0xc0, !PT ;  /* 0x0000007f02027812 */ /* 0x000fe200078ec0ff */
[----:B------:R-:W-:Y:S01]  /*ed80*/  IMAD.SHL.U32 R250, R250, 0x4, RZ ;  /* 0x00000004fafa7824 */ /* 0x000fe200078e00ff */
[----:B------:R-:W-:Y:S01]  /*ed90*/  SHF.L.U64.HI R225, R224, 0x2, R225 ;  /* 0x00000002e0e17819 */ /* 0x000fe200000102e1 */
[----:B------:R-:W-:Y:S01]  /*eda0*/  IMAD.SHL.U32 R248, R248, 0x4, RZ ;  /* 0x00000004f8f87824 */ /* 0x000fe200078e00ff */
[----:B------:R-:W-:Y:S01]  /*edb0*/  SHF.L.U64.HI R211, R210, 0x2, R161 ;  /* 0x00000002d2d37819 */ /* 0x000fe200000102a1 */
[----:B------:R-:W-:Y:S01]  /*edc0*/  IMAD.SHL.U32 R246, R246, 0x4, RZ ;  /* 0x00000004f6f67824 */ /* 0x000fe200078e00ff */
[----:B------:R-:W-:Y:S01]  /*edd0*/  SHF.L.U32 R252, R252, 0x2, RZ ;  /* 0x00000002fcfc7819 */ /* 0x000fe200000006ff */
        /* <DEDUP_REMOVED lines=14> */
[----:B------:R-:W-:-:S02]  /*eec0*/  IMAD.SHL.U32 R226, R226, 0x4, RZ ;  /* 0x00000004e2e27824 */ /* 0x000fc400078e00ff */
[----:B------:R-:W-:Y:S02]  /*eed0*/  IMAD.SHL.U32 R224, R224, 0x4, RZ ;  /* 0x00000004e0e07824 */ /* 0x000fe400078e00ff */
[----:B------:R-:W-:Y:S02]  /*eee0*/  IMAD.SHL.U32 R222, R222, 0x4, RZ ;  /* 0x00000004dede7824 */ /* 0x000fe400078e00ff */
[----:B------:R-:W-:Y:S02]  /*eef0*/  IMAD.SHL.U32 R220, R220, 0x4, RZ ;  /* 0x00000004dcdc7824 */ /* 0x000fe400078e00ff */
[----:B------:R-:W-:Y:S02]  /*ef00*/  IMAD.SHL.U32 R218, R218, 0x4, RZ ;  /* 0x00000004dada7824 */ /* 0x000fe400078e00ff */
[----:B------:R-:W-:Y:S02]  /*ef10*/  IMAD.SHL.U32 R214, R214, 0x4, RZ ;  /* 0x00000004d6d67824 */ /* 0x000fe400078e00ff */
        /* <DEDUP_REMOVED lines=14> */
[----:B------:R-:W-:Y:S01]  /*f000*/  IMAD.SHL.U32 R169, R169, 0x4, RZ ;  /* 0x00000004a9a97824 */ /* 0x000fe200078e00ff */
[----:B------:R-:W-:Y:S01]  /*f010*/  UMOV UR14, 0x1 ;  /* 0x00000001000e7882 */ /* 0x000fe20000000000 */
[----:B------:R-:W-:Y:S01]  /*f020*/  UMOV UR15, 0x2 ;  /* 0x00000002000f7882 */ /* 0x000fe20000000000 */
[----:B------:R-:W-:Y:S01]  /*f030*/  UMOV UR7, URZ ;  /* 0x000000ff00077c82 */ /* 0x000fe20008000000 */
[----:B------:R-:W-:Y:S01]  /*f040*/  UMOV UR8, URZ ;  /* 0x000000ff00087c82 */ /* 0x000fe20008000000 */
[----:B------:R-:W-:Y:S01]  /*f050*/  UMOV UR5, URZ ;  /* 0x000000ff00057c82 */ /* 0x000fe20008000000 */
[----:B------:R-:W-:Y:S01]  /*f060*/  UMOV UR9, URZ ;  /* 0x000000ff00097c82 */ /* 0x000fe20008000000 */
[----:B------:R-:W-:Y:S01]  /*f070*/  UMOV UR16, UR22 ;  /* 0x0000001600107c82 */ /* 0x000fe20008000000 */
[----:B---3--:R-:W-:-:S02]  /*f080*/  SHF.L.U64.HI R213, R212, 0x2, R174 ;  /* 0x00000002d4d57819 */ /* 0x008fc400000102ae */
[----:B------:R-:W-:Y:S02]  /*f090*/  SHF.L.U64.HI R174, R173, 0x2, R135 ;  /* 0x00000002adae7819 */ /* 0x000fe40000010287 */
[----:B------:R1:W5:Y:S01]  /*f0a0*/  LDL.LU R135, [R1+0x5f8] ;  /* 0x0005f80001877983 */ /* 0x0003620000300800 */
[----:B------:R-:W-:-:S03]  /*f0b0*/  SHF.L.U64.HI R186, R185, 0x2, R178 ;  /* 0x00000002b9ba7819 */ /* 0x000fc600000102b2 */
[----:B------:R1:W5:Y:S01]  /*f0c0*/  LDL.LU R134, [R1+0x5f4] ;  /* 0x0005f40001867983 */ /* 0x0003620000300800 */
[----:B------:R-:W-:Y:S01]  /*f0d0*/  SHF.L.U64.HI R190, R189, 0x2, R190 ;  /* 0x00000002bdbe7819 */ /* 0x000fe200000102be */
[----:B------:R-:W-:Y:S01]  /*f0e0*/  IMAD.SHL.U32 R212, R212, 0x4, RZ ;  /* 0x00000004d4d47824 */ /* 0x000fe200078e00ff */
[----:B------:R-:W-:Y:S01]  /*f0f0*/  SHF.L.U64.HI R188, R187, 0x2, R188 ;  /* 0x00000002bbbc7819 */ /* 0x000fe200000102bc */
[----:B------:R-:W-:Y:S01]  /*f100*/  IMAD.SHL.U32 R189, R189, 0x4, RZ ;  /* 0x00000004bdbd7824 */ /* 0x000fe200078e00ff */
[----:B------:R-:W-:Y:S01]  /*f110*/  SHF.L.U64.HI R184, R183, 0x2, R184 ;  /* 0x00000002b7b87819 */ /* 0x000fe200000102b8 */
[----:B------:R-:W-:Y:S01]  /*f120*/  IMAD.SHL.U32 R185, R185, 0x4, RZ ;  /* 0x00000004b9b97824 */ /* 0x000fe200078e00ff */
[----:B------:R-:W-:Y:S01]  /*f130*/  SHF.L.U32 R187, R187, 0x2, RZ ;  /* 0x00000002bbbb7819 */ /* 0x000fe200000006ff */
[----:B------:R-:W-:Y:S02]  /*f140*/  IMAD.SHL.U32 R183, R183, 0x4, RZ ;  /* 0x00000004b7b77824 */ /* 0x000fe400078e00ff */
[----:B------:R-:W-:Y:S01]  /*f150*/  IMAD.SHL.U32 R173, R173, 0x4, RZ ;  /* 0x00000004adad7824 */ /* 0x000fe200078e00ff */
[----:B--2---:R-:W-:-:S02]  /*f160*/  SHF.L.U64.HI R182, R181, 0x2, R138 ;  /* 0x00000002b5b67819 */ /* 0x004fc4000001028a */
[C---:B------:R-:W-:Y:S02]  /*f170*/  SHF.L.U64.HI R138, R4.reuse, 0x2, R133 ;  /* 0x00000002048a7819 */ /* 0x040fe40000010285 */
[----:B----4-:R-:W-:Y:S01]  /*f180*/  SHF.L.U64.HI R180, R179, 0x2, R140 ;  /* 0x00000002b3b47819 */ /* 0x010fe2000001028c */
[----:B------:R1:W5:Y:S01]  /*f190*/  LDL.LU R133, [R1+0x5f0] ;  /* 0x0005f00001857983 */ /* 0x0003620000300800 */
[----:B------:R-:W-:Y:S01]  /*f1a0*/  SHF.L.U64.HI R178, R177, 0x2, R139 ;  /* 0x00000002b1b27819 */ /* 0x000fe2000001028b */
[----:B------:R-:W-:Y:S01]  /*f1b0*/  IMAD.SHL.U32 R139, R4, 0x4, RZ ;  /* 0x00000004048b7824 */ /* 0x000fe200078e00ff */
[----:B------:R-:W-:Y:S02]  /*f1c0*/  VIMNMX R4, PT, PT, R170, 0x2, !PT ;  /* 0x00000002aa047848 */ /* 0x000fe40007fe0100 */
[----:B------:R-:W-:Y:S02]  /*f1d0*/  SHF.L.U64.HI R140, R141, 0x2, R206 ;  /* 0x000000028d8c7819 */ /* 0x000fe400000102ce */
[----:B------:R1:W5:Y:S01]  /*f1e0*/  LDL.LU R206, [R1+0x5ec] ;  /* 0x0005ec0001ce7983 */ /* 0x0003620000300800 */
[----:B------:R-:W-:-:S03]  /*f1f0*/  VIADD R5, R4, 0xffffffff ;  /* 0xffffffff04057836 */ /* 0x000fc60000000000 */
[----:B------:R1:W5:Y:S04]  /*f200*/  LDL.LU R205, [R1+0x5e8] ;  /* 0x0005e80001cd7983 */ /* 0x0003680000300800 */
[----:B------:R1:W5:Y:S04]  /*f210*/  LDL.LU R204, [R1+0x5e4] ;  /* 0x0005e40001cc7983 */ /* 0x0003680000300800 */
[----:B------:R1:W5:Y:S04]  /*f220*/  LDL.LU R203, [R1+0x5e0] ;  /* 0x0005e00001cb7983 */ /* 0x0003680000300800 */
[----:B------:R1:W5:Y:S04]  /*f230*/  LDL.LU R202, [R1+0x5dc] ;  /* 0x0005dc0001ca7983 */ /* 0x0003680000300800 */
[----:B------:R1:W5:Y:S04]  /*f240*/  LDL.LU R132, [R1+0x5d8] ;  /* 0x0005d80001847983 */ /* 0x0003680000300800 */
[----:B------:R1:W5:Y:S04]  /*f250*/  LDL.LU R3, [R1+0x5d4] ;  /* 0x0005d40001037983 */ /* 0x0003680000300800 */
[----:B------:R1:W5:Y:S04]  /*f260*/  LDL.LU R0, [R1+0x5d0] ;  /* 0x0005d00001007983 */ /* 0x0003680000300800 */
[----:B------:R1:W-:Y:S01]  /*f270*/  STL [R1+0x2dc], R5 ;  /* 0x0002dc0501007387 */ /* 0x0003e20000100800 */
[----:B------:R-:W-:-:S02]  /*f280*/  IMAD.SHL.U32 R181, R181, 0x4, RZ ;  /* 0x00000004b5b57824 */ /* 0x000fc400078e00ff */
[----:B------:R-:W-:Y:S02]  /*f290*/  IMAD.SHL.U32 R179, R179, 0x4, RZ ;  /* 0x00000004b3b37824 */ /* 0x000fe400078e00ff */
[----:B------:R-:W-:Y:S02]  /*f2a0*/  IMAD.SHL.U32 R177, R177, 0x4, RZ ;  /* 0x00000004b1b17824 */ /* 0x000fe400078e00ff */
[----:B------:R-:W-:Y:S02]  /*f2b0*/  IMAD.SHL.U32 R141, R141, 0x4, RZ ;  /* 0x000000048d8d7824 */ /* 0x000fe400078e00ff */
[----:B------:R-:W-:Y:S02]  /*f2c0*/  VIADD R170, R170, 0xfffffffd ;  /* 0xfffffffdaaaa7836 */ /* 0x000fe40000000000 */
[----:B-1----:R-:W-:-:S07]  /*f2d0*/  IMAD.MOV.U32 R4, RZ, RZ, RZ ;  /* 0x000000ffff047224 */ /* 0x002fce00078e00ff */
.L_x_11:
[----:B------:R-:W-:Y:S01]  /*f2e0*/  SHF.L.U32 R4, R4, 0x1f, RZ ;  /* 0x0000001f04047819 */ /* 0x000fe200000006ff */
[----:B------:R-:W-:-:S03]  /*f2f0*/  UIADD3 UR8, UPT, UPT, UR8, 0x1, URZ ;  /* 0x0000000108087890 */ /* 0x000fc6000fffe0ff */
[----:B------:R-:W1:Y:S01]  /*f300*/  SYNCS.PHASECHK.TRANS64.TRYWAIT P3, [UR4], R4 ;  /* 0x00000004ff0075a7 */ /* 0x000e620008061104 */
[----:B------:R-:W-:-:S04]  /*f310*/  UISETP.GT.AND UP1, UPT, UR8, 0x1, UPT ;  /* 0x000000010800788c */ /* 0x000fc8000bf24270 */
[----:B------:R-:W-:-:S04]  /*f320*/  USEL UR8, UR8, URZ, !UP1 ;  /* 0x000000ff08087287 */ /* 0x000fc8000c800000 */
[----:B------:R-:W-:Y:S01]  /*f330*/  ULEA UR17, UR8, UR10, 0x10 ;  /* 0x0000000a08117291 */ /* 0x000fe2000f8e80ff */
[----:B-1----:R-:W-:Y:S11]  /*f340*/  @!P3 BRA `(.L_x_9) ;  /* 0x000000980098b947 */ /* 0x002ff60003800000 */
.L_x_17:
[----:B------:R-:W-:-:S04]  /*f350*/  DEPBAR.LE SB0, 0x2 ;  /* 0x000080800000791a */ /* 0x000fc80000000000 */
[----:B------:R-:W-:Y:S01]  /*f360*/  BAR.SYNC.DEFER_BLOCKING 0x0 ;  /* 0x0000000000007b1d */ /* 0x000fe20000010000 */
[----:B------:R-:W-:Y:S02]  /*f370*/  UIADD3 UR7, UPT, UPT, UR7, 0x1, URZ ;  /* 0x0000000107077890 */ /* 0x000fe4000fffe0ff */
[----:B------:R-:W-:Y:S02]  /*f380*/  ULEA UR4, UR14, UR10, 0x3 ;  /* 0x0000000a0e047291 */ /* 0x000fe4000f8e18ff */
[----:B------:R-:W-:Y:S02]  /*f390*/  UISETP.GT.AND UP1, UPT, UR7, 0x2, UPT ;  /* 0x000000020700788c */ /* 0x000fe4000bf24270 */
[----:B------:R-:W-:Y:S02]  /*f3a0*/  UIADD3 UR4, UPT, UPT, UR4, 0x26000, URZ ;  /* 0x0002600004047890 */ /* 0x000fe4000fffe0ff */
[----:B------:R-:W-:Y:S01]  /*f3b0*/  USEL UR7, UR7, URZ, !UP1 ;  /* 0x000000ff07077287 */ /* 0x000fe2000c800000 */
[----:B------:R-:W-:Y:S01]  /*f3c0*/  UMOV UR6, UR5 ;  /* 0x0000000500067c82 */ /* 0x000fe20008000000 */
[----:B-----5:R-:W1:Y:S04]  /*f3d0*/  LDSM.16.M88.4 R4, [R0+UR17] ;  /* 0x000000110004783b */ /* 0x020e680008000200 */
[----:B------:R-:W2:Y:S04]  /*f3e0*/  LDSM.16.M88.4 R8, [R0+UR17+0x800] ;  /* 0x000800110008783b */ /* 0x000ea80008000200 */
[----:B------:R-:W3:Y:S04]  /*f3f0*/  LDSM.16.M88.4 R72, [R0+UR17+0x1800] ;  /* 0x001800110048783b */ /* 0x000ee80008000200 */
[----:B------:R-:W4:Y:S04]  /*f400*/  LDSM.16.M88.4 R104, [R0+UR17+0x2000] ;  /* 0x002000110068783b */ /* 0x000f280008000200 */
[----:B------:R-:W4:Y:S04]  /*f410*/  LDSM.16.M88.4 R12, [R0+UR17+0x2800] ;  /* 0x00280011000c783b */ /* 0x000f280008000200 */
[----:B------:R-:W4:Y:S04]  /*f420*/  LDSM.16.M88.4 R44, [R0+UR17+0x3000] ;  /* 0x00300011002c783b */ /* 0x000f280008000200 */
[----:B------:R-:W4:Y:S04]  /*f430*/  LDSM.16.M88.4 R76, [R0+UR17+0x3800] ;  /* 0x00380011004c783b */ /* 0x000f280008000200 */
[----:B------:R-:W4:Y:S04]  /*f440*/  LDSM.16.M88.4 R108, [R0+UR17+0x4000] ;  /* 0x00400011006c783b */ /* 0x000f280008000200 */
[----:B------:R-:W4:Y:S04]  /*f450*/  LDSM.16.M88.4 R48, [R0+UR17+0x5000] ;  /* 0x005000110030783b */ /* 0x000f280008000200 */
[----:B------:R-:W4:Y:S04]  /*f460*/  LDSM.16.M88.4 R80, [R0+UR17+0x5800] ;  /* 0x005800110050783b */ /* 0x000f280008000200 */
[----:B------:R-:W4:Y:S01]  /*f470*/  LDSM.16.M88.4 R20, [R0+UR17+0x6800] ;  /* 0x006800110014783b */ /* 0x000f220008000200 */
[----:B-1----:R-:W-:-:S02]  /*f480*/  IMAD.MOV.U32 R36, RZ, RZ, R5 ;  /* 0x000000ffff247224 */ /* 0x002fc400078e0005 */
[----:B------:R-:W-:Y:S01]  /*f490*/  IMAD.MOV.U32 R100, RZ, RZ, R7 ;  /* 0x000000ffff647224 */ /* 0x000fe200078e0007 */
[----:B------:R-:W1:Y:S01]  /*f4a0*/  LDSM.16.M88.4 R40, [R0+UR17+0x1000] ;  /* 0x001000110028783b */ /* 0x000e620008000200 */
[----:B--2---:R-:W-:Y:S01]  /*f4b0*/  IMAD.MOV.U32 R5, RZ, RZ, R8 ;  /* 0x000000ffff057224 */ /* 0x004fe200078e0008 */
[----:B------:R-:W-:Y:S01]  /*f4c0*/  MOV R69, R10 ;  /* 0x0000000a00457202 */ /* 0x000fe20000000f00 */
[----:B------:R-:W-:Y:S01]  /*f4d0*/  IMAD.MOV.U32 R37, RZ, RZ, R9 ;  /* 0x000000ffff257224 */ /* 0x000fe200078e0009 */
[----:B------:R-:W2:Y:S01]  /*f4e0*/  LDSM.16.M88.4 R24, [R0+UR17+0x8800] ;  /* 0x008800110018783b */ /* 0x000ea20008000200 */
[----:B---3--:R-:W-:Y:S01]  /*f4f0*/  MOV R7, R72 ;  /* 0x0000004800077202 */ /* 0x008fe20000000f00 */
[----:B------:R-:W-:Y:S02]  /*f500*/  IMAD.MOV.U32 R71, RZ, RZ, R74 ;  /* 0x000000ffff477224 */ /* 0x000fe400078e004a */
[----:B------:R-:W-:Y:S01]  /*f510*/  LDSM.16.M88.4 R52, [R0+UR17+0x7000] ;  /* 0x007000110034783b */ /* 0x000fe20008000200 */
[----:B------:R-:W-:Y:S01]  /*f520*/  IMAD.MOV.U32 R101, RZ, RZ, R11 ;  /* 0x000000ffff657224 */ /* 0x000fe200078e000b */
[----:B----4-:R-:W-:Y:S01]  /*f530*/  MOV R72, R106 ;  /* 0x0000006a00487202 */ /* 0x010fe20000000f00 */
[----:B------:R-:W-:Y:S01]  /*f540*/  IMAD.MOV.U32 R8, RZ, RZ, R104 ;  /* 0x000000ffff087224 */ /* 0x000fe200078e0068 */
[----:B------:R-:W-:Y:S01]  /*f550*/  LDSM.16.M88.4 R84, [R0+UR17+0x7800] ;  /* 0x007800110054783b */ /* 0x000fe20008000200 */
[----:B------:R-:W-:-:S02]  /*f560*/  IMAD.MOV.U32 R9, RZ, RZ, R12 ;  /* 0x000000ffff097224 */ /* 0x000fc400078e000c */
[----:B------:R-:W-:Y:S01]  /*f570*/  IMAD.MOV.U32 R103, RZ, RZ, R75 ;  /* 0x000000ffff677224 */ /* 0x000fe200078e004b */
[----:B------:R-:W3:Y:S01]  /*f580*/  LDSM.16.M88.4 R56, [R0+UR17+0x9000] ;  /* 0x009000110038783b */ /* 0x000ee20008000200 */
[----:B------:R-:W-:Y:S01]  /*f590*/  IMAD.MOV.U32 R74, RZ, RZ, R46 ;  /* 0x000000ffff4a7224 */ /* 0x000fe200078e002e */
[----:B------:R-:W-:Y:S01]  /*f5a0*/  MOV R10, R44 ;  /* 0x0000002c000a7202 */ /* 0x000fe20000000f00 */
[----:B------:R-:W-:Y:S01]  /*f5b0*/  IMAD.MOV.U32 R104, RZ, RZ, R107 ;  /* 0x000000ffff687224 */ /* 0x000fe200078e006b */
[----:B------:R-:W4:Y:S01]  /*f5c0*/  LDSM.16.M88.4 R88, [R0+UR17+0xa000] ;  /* 0x00a000110058783b */ /* 0x000f220008000200 */
[----:B------:R-:W-:Y:S01]  /*f5d0*/  IMAD.MOV.U32 R106, RZ, RZ, R47 ;  /* 0x000000ffff6a7224 */ /* 0x000fe200078e002f */
[----:B------:R-:W-:Y:S01]  /*f5e0*/  MOV R75, R78 ;  /* 0x0000004e004b7202 */ /* 0x000fe20000000f00 */
[----:B------:R-:W-:Y:S01]  /*f5f0*/  IMAD.MOV.U32 R11, RZ, RZ, R76 ;  /* 0x000000ffff0b7224 */ /* 0x000fe200078e004c */
[----:B------:R-:W4:Y:S01]  /*f600*/  LDSM.16.M88.4 R16, [R0+UR17+0x4800] ;  /* 0x004800110010783b */ /* 0x000f220008000200 */
[----:B------:R-:W-:-:S02]  /*f610*/  IMAD.MOV.U32 R12, RZ, RZ, R108 ;  /* 0x000000ffff0c7224 */ /* 0x000fc400078e006c */
[----:B------:R-:W-:Y:S01]  /*f620*/  IMAD.MOV.U32 R68, RZ, RZ, R6 ;  /* 0x000000ffff447224 */ /* 0x000fe200078e0006 */
[----:B------:R-:W4:Y:S01]  /*f630*/  LDSM.16.M88.4 R60, [R0+UR17+0xa800] ;  /* 0x00a80011003c783b */ /* 0x000f220008000200 */
[----:B------:R-:W-:Y:S01]  /*f640*/  IMAD.MOV.U32 R46, RZ, RZ, R49 ;  /* 0x000000ffff2e7224 */ /* 0x000fe200078e0031 */
[----:B------:R-:W-:Y:S01]  /*f650*/  MOV R78, R50 ;  /* 0x00000032004e7202 */ /* 0x000fe20000000f00 */
[----:B------:R-:W-:Y:S01]  /*f660*/  IMAD.MOV.U32 R107, RZ, RZ, R79 ;  /* 0x000000ffff6b7224 */ /* 0x000fe200078e004f */
[----:B------:R-:W-:Y:S01]  /*f670*/  LDSM.16.M88.4 R32, [R0+UR17+0xb000] ;  /* 0x00b000110020783b */ /* 0x000fe20008000200 */
[----:B------:R-:W-:Y:S02]  /*f680*/  IMAD.MOV.U32 R76, RZ, RZ, R110 ;  /* 0x000000ffff4c7224 */ /* 0x000fe400078e006e */
[----:B------:R-:W-:Y:S01]  /*f690*/  IMAD.MOV.U32 R108, RZ, RZ, R111 ;  /* 0x000000ffff6c7224 */ /* 0x000fe200078e006f */
[----:B------:R-:W4:Y:S01]  /*f6a0*/  LDSM.16.M88.4 R96, [R0+UR17+0x6000] ;  /* 0x006000110060783b */ /* 0x000f220008000200 */
[----:B------:R-:W-:Y:S01]  /*f6b0*/  IMAD.MOV.U32 R47, RZ, RZ, R81 ;  /* 0x000000ffff2f7224 */ /* 0x000fe200078e0051 */
[----:B------:R-:W-:Y:S01]  /*f6c0*/  MOV R81, R22 ;  /* 0x0000001600517202 */ /* 0x000fe20000000f00 */
[----:B------:R-:W-:Y:S01]  /*f6d0*/  IMAD.MOV.U32 R49, RZ, RZ, R21 ;  /* 0x000000ffff317224 */ /* 0x000fe200078e0015 */
[----:B------:R-:W4:Y:S01]  /*f6e0*/  LDSM.16.M88.4 R64, [R0+UR17+0x9800] ;  /* 0x009800110040783b */ /* 0x000f220008000200 */
[----:B-1----:R-:W-:-:S02]  /*f6f0*/  IMAD.MOV.U32 R6, RZ, RZ, R40 ;  /* 0x000000ffff067224 */ /* 0x002fc400078e0028 */
[----:B------:R-:W-:Y:S01]  /*f700*/  IMAD.MOV.U32 R110, RZ, RZ, R51 ;  /* 0x000000ffff6e7224 */ /* 0x000fe200078e0033 */
[----:B------:R-:W-:Y:S01]  /*f710*/  LDSM.16.M88.4 R28, [R0+UR17+0xb800] ;  /* 0x00b80011001c783b */ /* 0x000fe20008000200 */
[----:B------:R-:W-:Y:S02]  /*f720*/  IMAD.MOV.U32 R79, RZ, RZ, R82 ;  /* 0x000000ffff4f7224 */ /* 0x000fe400078e0052 */
[----:B------:R-:W-:Y:S01]  /*f730*/  IMAD.MOV.U32 R111, RZ, RZ, R83 ;  /* 0x000000ffff6f7224 */ /* 0x000fe200078e0053 */
[----:B------:R-:W1:Y:S01]  /*f740*/  LDSM.16.M88.4 R92, [R0+UR17+0x8000] ;  /* 0x00800011005c783b */ /* 0x000e620008000200 */
[----:B--2---:R-:W-:Y:S02]  /*f750*/  IMAD.MOV.U32 R21, RZ, RZ, R24 ;  /* 0x000000ffff157224 */ /* 0x004fe400078e0018 */
[----:B------:R-:W-:Y:S01]  /*f760*/  IMAD.MOV.U32 R38, RZ, RZ, R41 ;  /* 0x000000ffff267224 */ /* 0x000fe200078e0029 */
[----:B------:R-:W-:Y:S01]  /*f770*/  LDSM.16.M88.4 R128, [R0+UR17+0xe000] ;  /* 0x00e000110080783b */ /* 0x000fe20008000200 */
[----:B------:R-:W-:-:S02]  /*f780*/  IMAD.MOV.U32 R39, RZ, RZ, R73 ;  /* 0x000000ffff277224 */ /* 0x000fc400078e0049 */
[----:B------:R-:W-:Y:S01]  /*f790*/  IMAD.MOV.U32 R40, RZ, RZ, R105 ;  /* 0x000000ffff287224 */ /* 0x000fe200078e0069 */
[----:B---3--:R-:W-:Y:S01]  /*f7a0*/  MOV R22, R56 ;  /* 0x0000003800167202 */ /* 0x008fe20000000f00 */
[----:B------:R-:W-:Y:S01]  /*f7b0*/  IMAD.MOV.U32 R50, RZ, RZ, R53 ;  /* 0x000000ffff327224 */ /* 0x000fe200078e0035 */
[----:B------:R-:W-:Y:S01]  /*f7c0*/  LDSM.16.M88.4 R152, [R0+UR17+0xe800] ;  /* 0x00e800110098783b */ /* 0x000fe20008000200 */
[----:B------:R-:W-:Y:S02]  /*f7d0*/  IMAD.MOV.U32 R82, RZ, RZ, R54 ;  /* 0x000000ffff527224 */ /* 0x000fe400078e0036 */
[----:B------:R-:W-:Y:S01]  /*f7e0*/  IMAD.MOV.U32 R51, RZ, RZ, R85 ;  /* 0x000000ffff337224 */ /* 0x000fe200078e0055 */
[----:B------:R-:W-:Y:S01]  /*f7f0*/  LDSM.16.M88.4 R156, [R0+UR17+0xf000] ;  /* 0x00f00011009c783b */ /* 0x000fe20008000200 */
[----:B------:R-:W-:Y:S02]  /*f800*/  IMAD.MOV.U32 R83, RZ, RZ, R86 ;  /* 0x000000ffff537224 */ /* 0x000fe400078e0056 */
[----:B----4-:R-:W-:Y:S01]  /*f810*/  IMAD.MOV.U32 R24, RZ, RZ, R88 ;  /* 0x000000ffff187224 */ /* 0x010fe200078e0058 */
[----:B------:R-:W-:Y:S01]  /*f820*/  LDSM.16.M88.4 R160, [R0+UR17+0xf800] ;  /* 0x00f8001100a0783b */ /* 0x000fe20008000200 */
[----:B------:R-:W-:Y:S01]  /*f830*/  IMAD.MOV.U32 R41, RZ, RZ, R13 ;  /* 0x000000ffff297224 */ /* 0x000fe200078e000d */
[----:B------:R-:W-:Y:S01]  /*f840*/  MOV R13, R16 ;  /* 0x00000010000d7202 */ /* 0x000fe20000000f00 */
[----:B------:R-:W-:-:S02]  /*f850*/  IMAD.MOV.U32 R73, RZ, RZ, R14 ;  /* 0x000000ffff497224 */ /* 0x000fc400078e000e */
[----:B------:R-:W-:Y:S02]  /*f860*/  IMAD.MOV.U32 R105, RZ, RZ, R15 ;  /* 0x000000ffff697224 */ /* 0x000fe400078e000f */
[----:B------:R-:W-:Y:S01]  /*f870*/  IMAD.MOV.U32 R53, RZ, RZ, R25 ;  /* 0x000000ffff357224 */ /* 0x000fe200078e0019 */
[----:B------:R-:W-:Y:S01]  /*f880*/  MOV R25, R60 ;  /* 0x0000003c00197202 */ /* 0x000fe20000000f00 */
        /* <DEDUP_REMOVED lines=11> */
[----:B------:R-:W-:Y:S01]  /*f940*/  IMAD.MOV.U32 R115, RZ, RZ, R87 ;  /* 0x000000ffff737224 */ /* 0x000fe200078e0057 */
[----:B------:R-:W-:Y:S01]  /*f950*/  MOV R87, R66 ;  /* 0x0000004200577202 */ /* 0x000fe20000000f00 */
[----:B------:R-:W-:-:S02]  /*f960*/  IMAD.MOV.U32 R57, RZ, RZ, R61 ;  /* 0x000000ffff397224 */ /* 0x000fc400078e003d */
[----:B------:R-:W-:Y:S02]  /*f970*/  IMAD.MOV.U32 R89, RZ, RZ, R62 ;  /* 0x000000ffff597224 */ /* 0x000fe400078e003e */
[----:B------:R-:W-:Y:S02]  /*f980*/  IMAD.MOV.U32 R121, RZ, RZ, R63 ;  /* 0x000000ffff797224 */ /* 0x000fe400078e003f */
[----:B------:R-:W-:Y:S01]  /*f990*/  IMAD.MOV.U32 R26, RZ, RZ, R32 ;  /* 0x000000ffff1a7224 */ /* 0x000fe200078e0020 */
[----:B------:R-:W2:Y:S01]  /*f9a0*/  LDSM.16.M88.4 R60, [R0+UR17+0xc000] ;  /* 0x00c00011003c783b */ /* 0x000ea20008000200 */
[----:B------:R-:W-:Y:S02]  /*f9b0*/  IMAD.MOV.U32 R58, RZ, RZ, R33 ;  /* 0x000000ffff3a7224 */ /* 0x000fe400078e0021 */
[----:B------:R-:W-:Y:S02]  /*f9c0*/  IMAD.MOV.U32 R122, RZ, RZ, R35 ;  /* 0x000000ffff7a7224 */ /* 0x000fe400078e0023 */
[----:B------:R-:W-:Y:S01]  /*f9d0*/  IMAD.MOV.U32 R48, RZ, RZ, R97 ;  /* 0x000000ffff307224 */ /* 0x000fe200078e0061 */
[----:B------:R-:W-:Y:S01]  /*f9e0*/  LDSM.16.M88.4 R32, [R0+UR17+0xc800] ;  /* 0x00c800110020783b */ /* 0x000fe20008000200 */
[----:B------:R-:W-:-:S02]  /*f9f0*/  IMAD.MOV.U32 R80, RZ, RZ, R98 ;  /* 0x000000ffff507224 */ /* 0x000fc400078e0062 */
[----:B------:R-:W-:Y:S02]  /*fa00*/  IMAD.MOV.U32 R112, RZ, RZ, R99 ;  /* 0x000000ffff707224 */ /* 0x000fe400078e0063 */
[----:B------:R-:W-:Y:S01]  /*fa10*/  IMAD.MOV.U32 R23, RZ, RZ, R64 ;  /* 0x000000ffff177224 */ /* 0x000fe200078e0040 */
[----:B------:R-:W3:Y:S01]  /*fa20*/  LDSM.16.M88.4 R96, [R0+UR17+0xd800] ;  /* 0x00d800110060783b */ /* 0x000ee20008000200 */
[----:B------:R-:W-:Y:S02]  /*fa30*/  IMAD.MOV.U32 R55, RZ, RZ, R65 ;  /* 0x000000ffff377224 */ /* 0x000fe400078e0041 */
[----:B------:R-:W-:Y:S02]  /*fa40*/  IMAD.MOV.U32 R119, RZ, RZ, R67 ;  /* 0x000000ffff777224 */ /* 0x000fe400078e0043 */
[----:B------:R-:W4:Y:S01]  /*fa50*/  LDSM.16.M88.4 R64, [R0+UR17+0xd000] ;  /* 0x00d000110040783b */ /* 0x000f220008000200 */
        /* <DEDUP_REMOVED lines=9> */
[----:B------:R-:W-:Y:S01]  /*faf0*/  IMAD.MOV.U32 R109, RZ, RZ, R19 ;  /* 0x000000ffff6d7224 */ /* 0x000fe200078e0013 */
[----:B------:R-:W-:Y:S01]  /*fb00*/  MOV R19, R84 ;  /* 0x0000005400137202 */ /* 0x000fe20000000f00 */
[----:B------:R-:W-:Y:S01]  /*fb10*/  IMAD.MOV.U32 R17, RZ, RZ, R20 ;  /* 0x000000ffff117224 */ /* 0x000fe200078e0014 */
[----:B-1----:R-:W-:Y:S01]  /*fb20*/  MOV R84, R94 ;  /* 0x0000005e00547202 */ /* 0x002fe20000000f00 */
[----:B------:R-:W-:Y:S02]  /*fb30*/  IMAD.MOV.U32 R120, RZ, RZ, R91 ;  /* 0x000000ffff787224 */ /* 0x000fe400078e005b */
[----:B------:R-:W-:Y:S01]  /*fb40*/  IMAD.MOV.U32 R27, RZ, RZ, R28 ;  /* 0x000000ffff1b7224 */ /* 0x000fe200078e001c */
[----:B--2---:R-:W-:Y:S01]  /*fb50*/  MOV R28, R60 ;  /* 0x0000003c001c7202 */ /* 0x004fe20000000f00 */
[----:B------:R-:W-:-:S02]  /*fb60*/  IMAD.MOV.U32 R59, RZ, RZ, R29 ;  /* 0x000000ffff3b7224 */ /* 0x000fc400078e001d */
[----:B------:R-:W-:Y:S02]  /*fb70*/  IMAD.MOV.U32 R18, RZ, RZ, R52 ;  /* 0x000000ffff127224 */ /* 0x000fe400078e0034 */
[----:B------:R-:W-:Y:S02]  /*fb80*/  IMAD.MOV.U32 R20, RZ, RZ, R92 ;  /* 0x000000ffff147224 */ /* 0x000fe400078e005c */
[----:B------:R-:W-:Y:S02]  /*fb90*/  IMAD.MOV.U32 R91, RZ, RZ, R30 ;  /* 0x000000ffff5b7224 */ /* 0x000fe400078e001e */
[----:B------:R-:W-:Y:S01]  /*fba0*/  IMAD.MOV.U32 R123, RZ, RZ, R31 ;  /* 0x000000ffff7b7224 */ /* 0x000fe200078e001f */
[----:B---3--:R-:W-:Y:S01]  /*fbb0*/  MOV R31, R96 ;  /* 0x00000060001f7202 */ /* 0x008fe20000000f00 */
        /* <DEDUP_REMOVED lines=9> */
[----:B----4-:R-:W-:Y:S02]  /*fc50*/  IMAD.MOV.U32 R30, RZ, RZ, R64 ;  /* 0x000000ffff1e7224 */ /* 0x010fe400078e0040 */
        /* <DEDUP_REMOVED lines=21> */
[----:B------:R-:W-:-:S04]  /*fdb0*/  IMAD.MOV.U32 R131, RZ, RZ, R163 ;  /* 0x000000ffff837224 */ /* 0x000fc800078e00a3 */
[----:B------:R1:W-:Y:S01]  /*fdc0*/  STTM.x128 tmem[UR12+0x100], R4 ;  /* 0x00010004000079ed */ /* 0x0003e200083c000c */
[----:B------:R-:W2:Y:S02]  /*fdd0*/  FENCE.VIEW.ASYNC.T ;  /* 0x00000000000073c6 */ /* 0x000ea40000000200 */
[----:B--2---:R-:W-:Y:S06]  /*fde0*/  BAR.SYNC.DEFER_BLOCKING 0x0 ;  /* 0x0000000000007b1d */ /* 0x004fec0000010000 */
[----:B------:R-:W-:Y:S05]  /*fdf0*/  @P0 BRA `(.L_x_10) ;  /* 0x0000000400740947 */ /* 0x000fea0003800000 */
[----:B------:R-:W-:Y:S01]  /*fe00*/  ULEA UR34, UR7, UR10, 0xd ;  /* 0x0000000a07227291 */ /* 0x000fe2000f8e68ff */
[----:B-1----:R-:W-:Y:S01]  /*fe10*/  MOV.SPILL R4, UR9 ;  /* 0x0000000900047c02 */ /* 0x002fe20009000f00 */
[----:B------:R-:W-:Y:S01]  /*fe20*/  UMOV UR39, URZ ;  /* 0x000000ff00277c82 */ /* 0x000fe20008000000 */
[----:B------:R-:W-:Y:S01]  /*fe30*/  UIADD3 UR51, UPT, UPT, UR11, 0x108, URZ ;  /* 0x000001080b337890 */ /* 0x000fe2000fffe0ff */
[----:B------:R-:W-:Y:S01]  /*fe40*/  MOV.SPILL R5, UR8 ;  /* 0x0000000800057c02 */ /* 0x000fe20009000f00 */
[----:B------:R-:W-:Y:S01]  /*fe50*/  UIADD3 UR36, UPT, UPT, UR34, 0x20000, URZ ;  /* 0x0002000022247890 */ /* 0x000fe2000fffe0ff */
[----:B------:R-:W-:Y:S01]  /*fe60*/  UMOV UR60, 0x0 ;  /* 0x00000000003c7882 */ /* 0x000fe20000000000 */
[----:B------:R-:W-:Y:S02]  /*fe70*/  UMOV UR61, 0x8100910 ;  /* 0x08100910003d7882 */ /* 0x000fe40000000000 */
[----:B------:R-:W-:Y:S01]  /*fe80*/  USHF.R.U32.HI UR38, URZ, 0x4, UR36 ;  /* 0x00000004ff267899 */ /* 0x000fe20008011624 */
[----:B------:R-:W-:Y:S01]  /*fe90*/  UMOV UR58, 0x0 ;  /* 0x00000000003a7882 */ /* 0x000fe20000000000 */
[----:B------:R-:W-:-:S02]  /*fea0*/  UMOV UR59, 0x8100910 ;  /* 0x08100910003b7882 */ /* 0x000fc40000000000 */
[----:B------:R-:W-:Y:S02]  /*feb0*/  USGXT.U32 UR38, UR38, 0xe ;  /* 0x0000000e2626789a */ /* 0x000fe40008000000 */
[----:B------:R-:W-:Y:S02]  /*fec0*/  UIADD3 UR62, UPT, UPT, UR11, 0x110, URZ ;  /* 0x000001100b3e7890 */ /* 0x000fe4000fffe0ff */
[----:B------:R-:W-:Y:S02]  /*fed0*/  UIADD3 UR42, UP1, UPT, UR38, 0x2, URZ ;  /* 0x00000002262a7890 */ /* 0x000fe4000ff3e0ff */
[----:B------:R-:W-:Y:S02]  /*fee0*/  UIADD3 UR5, UPT, UPT, UR11, 0x118, URZ ;  /* 0x000001180b057890 */ /* 0x000fe4000fffe0ff */
[----:B------:R-:W-:Y:S02]  /*fef0*/  UIADD3.X UR43, UPT, UPT, UR39, 0x40004040, URZ, UP1, !UPT ;  /* 0x40004040272b7890 */ /* 0x000fe40008ffe4ff */
[----:B------:R-:W-:-:S02]  /*ff00*/  UIADD3 UR48, UP1, UPT, UR42, 0x2, URZ ;  /* 0x000000022a307890 */ /* 0x000fc4000ff3e0ff */
[----:B------:R-:W-:Y:S01]  /*ff10*/  UIADD3 UR50, UP2, UPT, UR42, 0x4, URZ ;  /* 0x000000042a327890 */ /* 0x000fe2000ff5e0ff */
[----:B------:R-:W-:Y:S01]  /*ff20*/  UMOV UR39, 0x40004040 ;  /* 0x4000404000277882 */ /* 0x000fe20000000000 */
[----:B------:R-:W-:Y:S01]  /*ff30*/  UIADD3.X UR49, UPT, UPT, UR43, URZ, URZ, UP1, !UPT ;  /* 0x000000ff2b317290 */ /* 0x000fe20008ffe4ff */
[----:B------:R-:W-:Y:S02]  /*ff40*/  UTCHMMA tmem[UR13], gdesc[UR38], tmem[UR11], tmem[UR60], idesc[UR61], UPT ;  /* 0x00ff3c260d0079ea */ /* 0x000fe4000b80000b */
[----:B------:R1:W-:Y:S01]  /*ff50*/  UTCHMMA tmem[UR51], gdesc[UR42], tmem[UR11], tmem[UR58], idesc[UR59], UPT ;  /* 0x00ff3a2a330079ea */ /* 0x0003e2000b80000b */
[----:B------:R-:W-:Y:S02]  /*ff60*/  UIADD3 UR18, UPT, UPT, UR11, 0x40, URZ ;  /* 0x000000400b127890 */ /* 0x000fe4000fffe0ff */
[----:B------:R-:W-:Y:S02]  /*ff70*/  UIADD3 UR19, UPT, UPT, UR11, 0x120, URZ ;  /* 0x000001200b137890 */ /* 0x000fe4000fffe0ff */
[----:B------:R-:W-:-:S02]  /*ff80*/  UIADD3 UR20, UPT, UPT, UR11, 0x40, URZ ;  /* 0x000000400b147890 */ /* 0x000fc4000fffe0ff */
[----:B------:R-:W-:Y:S02]  /*ff90*/  UIADD3 UR21, UPT, UPT, UR11, 0x128, URZ ;  /* 0x000001280b157890 */ /* 0x000fe4000fffe0ff */
[----:B------:R-:W-:Y:S02]  /*ffa0*/  UIADD3 UR22, UPT, UPT, UR11, 0x40, URZ ;  /* 0x000000400b167890 */ /* 0x000fe4000fffe0ff */
[----:B-1----:R-:W-:Y:S02]  /*ffb0*/  UIADD3.X UR51, UPT, UPT, UR43, URZ, URZ, UP2, !UPT ;  /* 0x000000ff2b337290 */ /* 0x002fe400097fe4ff */
[----:B------:R-:W-:Y:S02]  /*ffc0*/  UIADD3 UR23, UPT, UPT, UR11, 0x130, URZ ;  /* 0x000001300b177890 */ /* 0x000fe4000fffe0ff */
[----:B------:R-:W-:Y:S02]  /*ffd0*/  UIADD3 UR24, UPT, UPT, UR11, 0x40, URZ ;  /* 0x000000400b187890 */ /* 0x000fe4000fffe0ff */
[----:B------:R-:W-:-:S02]  /*ffe0*/  UIADD3 UR25, UPT, UPT, UR11, 0x138, URZ ;  /* 0x000001380b197890 */ /* 0x000fc4000fffe0ff */
[----:B------:R-:W-:Y:S02]  /*fff0*/  UIADD3 UR64, UPT, UPT, UR11, 0x80, URZ ;  /* 0x000000800b407890 */ /* 0x000fe4000fffe0ff */
[----:B------:R-:W-:Y:S01]  /*10000*/  UIADD3 UR65, UPT, UPT, UR11, 0x140, URZ ;  /* 0x000001400b417890 */ /* 0x000fe2000fffe0ff */
[----:B------:R-:W-:Y:S01]  /*10010*/  UMOV UR54, 0x0 ;  /* 0x0000000000367882 */ /* 0x000fe20000000000 */
[----:B------:R-:W-:Y:S01]  /*10020*/  UMOV UR55, 0x8100910 ;  /* 0x0810091000377882 */ /* 0x000fe20000000000 */
[----:B------:R-:W-:Y:S02]  /*10030*/  UIADD3 UR66, UPT, UPT, UR11, 0x80, URZ ;  /* 0x000000800b427890 */ /* 0x000fe4000fffe0ff */
[----:B------:R-:W-:Y:S01]  /*10040*/  UTCHMMA tmem[UR62], gdesc[UR48], tmem[UR11], tmem[UR54], idesc[UR55], UPT ;  /* 0x00ff36303e0079ea */ /* 0x000fe2000b80000b */
[----:B------:R-:W-:Y:S01]  /*10050*/  UIADD3 UR67, UPT, UPT, UR11, 0x148, URZ ;  /* 0x000001480b437890 */ /* 0x000fe2000fffe0ff */
[----:B------:R-:W-:Y:S01]  /*10060*/  UMOV UR56, 0x0 ;  /* 0x0000000000387882 */ /* 0x000fe20000000000 */
[----:B------:R-:W-:Y:S01]  /*10070*/  UMOV UR57, 0x8100910 ;  /* 0x0810091000397882 */ /* 0x000fe20000000000 */
[----:B------:R-:W-:-:S02]  /*10080*/  UIADD3 UR68, UPT, UPT, UR11, 0x80, URZ ;  /* 0x000000800b447890 */ /* 0x000fc4000fffe0ff */
[----:B------:R-:W-:Y:S01]  /*10090*/  UTCHMMA tmem[UR5], gdesc[UR50], tmem[UR11], tmem[UR56], idesc[UR57], UPT ;  /* 0x00ff3832050079ea */ /* 0x000fe2000b80000b */
[----:B------:R-:W-:Y:S01]  /*100a0*/  UIADD3 UR69, UPT, UPT, UR11, 0x150, URZ ;  /* 0x000001500b457890 */ /* 0x000fe2000fffe0ff */
[----:B------:R-:W-:Y:S01]  /*100b0*/  UMOV UR8, 0x0 ;  /* 0x0000000000087882 */ /* 0x000fe20000000000 */
[----:B------:R-:W-:Y:S01]  /*100c0*/  UMOV UR9, 0x8100910 ;  /* 0x0810091000097882 */ /* 0x000fe20000000000 */
[----:B------:R-:W-:Y:S01]  /*100d0*/  UIADD3 UR70, UPT, UPT, UR11, 0x80, URZ ;  /* 0x000000800b467890 */ /* 0x000fe2000fffe0ff */
[----:B------:R1:W-:Y:S01]  /*100e0*/  UTCHMMA tmem[UR19], gdesc[UR38], tmem[UR18], tmem[UR8], idesc[UR9], UPT ;  /* 0x00ff0826130079ea */ /* 0x0003e2000b800012 */
[----:B------:R-:W-:Y:S01]  /*100f0*/  UIADD3 UR71, UPT, UPT, UR11, 0x158, URZ ;  /* 0x000001580b477890 */ /* 0x000fe2000fffe0ff */
[----:B------:R2:W-:Y:S01]  /*10100*/  UTCHMMA tmem[UR21], gdesc[UR42], tmem[UR20], tmem[UR56], idesc[UR57], UPT ;  /* 0x00ff382a150079ea */ /* 0x0005e2000b800014 */
[----:B------:R-:W-:Y:S02]  /*10110*/  UIADD3 UR72, UPT, UPT, UR11, 0xc0, URZ ;  /* 0x000000c00b487890 */ /* 0x000fe4000fffe0ff */
[----:B------:R-:W-:Y:S01]  /*10120*/  UIADD3 UR73, UPT, UPT, UR11, 0x160, URZ ;  /* 0x000001600b497890 */ /* 0x000fe2000fffe0ff */
[----:B------:R-:W-:Y:S01]  /*10130*/  UMOV UR28, 0x0 ;  /* 0x00000000001c7882 */ /* 0x000fe20000000000 */
[----:B------:R-:W-:Y:S01]  /*10140*/  UMOV UR29, 0x8100910 ;  /* 0x08100910001d7882 */ /* 0x000fe20000000000 */
[----:B------:R-:W-:Y:S01]  /*10150*/  UIADD3 UR74, UPT, UPT, UR11, 0xc0, URZ ;  /* 0x000000c00b4a7890 */ /* 0x000fe2000fffe0ff */
[----:B------:R2:W-:Y:S01]  /*10160*/  UTCHMMA tmem[UR23], gdesc[UR48], tmem[UR22], tmem[UR28], idesc[UR29], UPT ;  /* 0x00ff1c30170079ea */ /* 0x0005e2000b800016 */
[----:B------:R-:W-:Y:S01]  /*10170*/  UIADD3 UR75, UPT, UPT, UR11, 0x168, URZ ;  /* 0x000001680b4b7890 */ /* 0x000fe2000fffe0ff */
[----:B-1----:R-:W-:Y:S01]  /*10180*/  R2UR.FILL UR9, R4 ;  /* 0x00000000040972ca */ /* 0x002fe200004e0000 */
[----:B------:R-:W-:Y:S01]  /*10190*/  UMOV UR30, 0x0 ;  /* 0x00000000001e7882 */ /* 0x000fe20000000000 */
[----:B------:R-:W-:Y:S01]  /*101a0*/  UMOV UR31, 0x8100910 ;  /* 0x08100910001f7882 */ /* 0x000fe20000000000 */
[----:B------:R-:W-:Y:S01]  /*101b0*/  UIADD3 UR76, UPT, UPT, UR11, 0xc0, URZ ;  /* 0x000000c00b4c7890 */ /* 0x000fe2000fffe0ff */
[----:B------:R2:W-:Y:S01]  /*101c0*/  UTCHMMA tmem[UR25], gdesc[UR50], tmem[UR24], tmem[UR30], idesc[UR31], UPT ;  /* 0x00ff1e32190079ea */ /* 0x0005e2000b800018 */
[----:B------:R-:W-:Y:S01]  /*101d0*/  UIADD3 UR77, UPT, UPT, UR11, 0x170, URZ ;  /* 0x000001700b4d7890 */ /* 0x000fe2000fffe0ff */
[----:B------:R-:W-:Y:S01]  /*101e0*/  R2UR.FILL UR8, R5 ;  /* 0x00000000050872ca */ /* 0x000fe200004e0000 */
[----:B------:R-:W-:Y:S01]  /*101f0*/  UMOV UR32, 0x0 ;  /* 0x0000000000207882 */ /* 0x000fe20000000000 */
[----:B------:R-:W-:Y:S01]  /*10200*/  UMOV UR33, 0x8100910 ;  /* 0x0810091000217882 */ /* 0x000fe20000000000 */
[----:B------:R-:W-:Y:S01]  /*10210*/  UIADD3 UR58, UPT, UPT, UR11, 0xc0, URZ ;  /* 0x000000c00b3a7890 */ /* 0x000fe2000fffe0ff */
[----:B------:R2:W-:Y:S01]  /*10220*/  UTCHMMA tmem[UR65], gdesc[UR38], tmem[UR64], tmem[UR32], idesc[UR33], UPT ;  /* 0x00ff2026410079ea */ /* 0x0005e2000b800040 */
        /* <DEDUP_REMOVED lines=16> */
[----:B------:R-:W-:Y:S01]  /*10330*/  UMOV UR5, URZ ;  /* 0x000000ff00057c82 */ /* 0x000fe20008000000 */
[----:B------:R2:W-:Y:S01]  /*10340*/  UTCHMMA tmem[UR73], gdesc[UR38], tmem[UR72], tmem[UR44], idesc[UR45], UPT ;  /* 0x00ff2c26490079ea */ /* 0x0005e2000b800048 */
[----:B------:R-:W-:Y:S01]  /*10350*/  UMOV UR62, 0x0 ;  /* 0x00000000003e7882 */ /* 0x000fe20000000000 */
[----:B------:R-:W-:Y:S01]  /*10360*/  UMOV UR63, 0x8100910 ;  /* 0x08100910003f7882 */ /* 0x000fe20000000000 */
[----:B------:R2:W-:Y:S01]  /*10370*/  UTCHMMA tmem[UR75], gdesc[UR42], tmem[UR74], tmem[UR46], idesc[UR47], UPT ;  /* 0x00ff2e2a4b0079ea */ /* 0x0005e2000b80004a */
[----:B------:R-:W-:Y:S01]  /*10380*/  UMOV UR60, UR4 ;  /* 0x00000004003c7c82 */ /* 0x000fe20008000000 */
[----:B------:R2:W-:Y:S01]  /*10390*/  UTCHMMA tmem[UR77], gdesc[UR48], tmem[UR76], tmem[UR52], idesc[UR53], UPT ;  /* 0x00ff34304d0079ea */ /* 0x0005e2000b80004c */
[----:B------:R2:W-:Y:S01]  /*103a0*/  UTCHMMA tmem[UR54], gdesc[UR50], tmem[UR58], tmem[UR62], idesc[UR63], UPT ;  /* 0x00ff3e32360079ea */ /* 0x0005e2000b80003a */
[----:B------:R2:W-:Y:S01]  /*103b0*/  UTCBAR [UR60], URZ ;  /* 0x000000ff3c0073e9 */ /* 0x0005e200080000ff */
[----:B------:R-:W-:Y:S01]  /*103c0*/  NOP ;  /* 0x0000000000007918 */ /* 0x000fe20000000000 */
.L_x_10:
[----:B-1----:R-:W3:Y:S04]  /*103d0*/  LDL R4, [R1+0x4bc] ;  /* 0x0004bc0001047983 */ /* 0x002ee80000100800 */
[----:B------:R-:W4:Y:S04]  /*103e0*/  LDL R12, [R1+0x4b8] ;  /* 0x0004b800010c7983 */ /* 0x000f280000100800 */
[----:B------:R-:W5:Y:S04]  /*103f0*/  LDL R11, [R1+0x2e0] ;  /* 0x0002e000010b7983 */ /* 0x000f680000100800 */
[----:B--2---:R-:W2:Y:S04]  /*10400*/  LDL R10, [R1+0x4b4] ;  /* 0x0004b400010a7983 */ /* 0x004ea80000100800 */
[----:B------:R-:W2:Y:S04]  /*10410*/  LDL R9, [R1+0x2e4] ;  /* 0x0002e40001097983 */ /* 0x000ea80000100800 */
[----:B------:R-:W2:Y:S04]  /*10420*/  LDL R8, [R1+0x4b0] ;  /* 0x0004b00001087983 */ /* 0x000ea80000100800 */
[----:B------:R-:W2:Y:S01]  /*10430*/  LDL R5, [R1+0x2e8] ;  /* 0x0002e80001057983 */ /* 0x000ea20000100800 */
[----:B------:R-:W-:Y:S01]  /*10440*/  R2UR UR18, R170 ;  /* 0x00000000aa1272ca */ /* 0x000fe200000e0000 */
[----:B------:R-:W-:-:S02]  /*10450*/  UISETP.GT.AND UP1, UPT, UR16, URZ, UPT ;  /* 0x000000ff1000728c */ /* 0x000fc4000bf24270 */
[----:B------:R-:W-:Y:S01]  /*10460*/  UISETP.GT.AND UP2, UPT, UR16, 0x1, UPT ;  /* 0x000000011000788c */ /* 0x000fe2000bf44270 */
[----:B------:R-:W2:Y:S01]  /*10470*/  LDL R19, [R1+0x8] ;  /* 0x0000080001137983 */ /* 0x000ea20000100800 */
[----:B------:R-:W-:-:S03]  /*10480*/  USEL UR5, URZ, 0x4, !UP1 ;  /* 0x00000004ff057887 */ /* 0x000fc6000c800000 */
[----:B------:R-:W2:Y:S04]  /*10490*/  LDL R18, [R1+0xc] ;  /* 0x00000c0001127983 */ /* 0x000ea80000100800 */
[----:B------:R-:W2:Y:S01]  /*104a0*/  LDL R15, [R1+0x10] ;  /* 0x00001000010f7983 */ /* 0x000ea20000100800 */
[----:B------:R-:W-:-:S03]  /*104b0*/  UISETP.GE.AND UP1, UPT, UR9, UR18, UPT ;  /* 0x000000120900728c */ /* 0x000fc6000bf26270 */
[----:B------:R-:W2:Y:S01]  /*104c0*/  LDL R14, [R1+0x1c] ;  /* 0x00001c00010e7983 */ /* 0x000ea20000100800 */
[----:B------:R-:W-:-:S03]  /*104d0*/  USEL UR5, UR5, URZ, !UP1 ;  /* 0x000000ff05057287 */ /* 0x000fc6000c800000 */
[----:B------:R-:W2:Y:S03]  /*104e0*/  LDL R17, [R1+0x28] ;  /* 0x0000280001117983 */ /* 0x000ea60000100800 */
[----:B------:R-:W-:Y:S01]  /*104f0*/  ISETP.NE.U32.AND P3, PT, RZ, UR5, PT ;  /* 0x00000005ff007c0c */ /* 0x000fe2000bf65070 */
[----:B------:R-:W-:Y:S01]  /*10500*/  USEL UR5, URZ, 0x4, !UP2 ;  /* 0x00000004ff057887 */ /* 0x000fe2000d000000 */
[----:B------:R-:W2:Y:S03]  /*10510*/  LDL R16, [R1+0x2c] ;  /* 0x00002c0001107983 */ /* 0x000ea60000100800 */
[----:B------:R-:W-:Y:S01]  /*10520*/  USEL UR5, UR5, URZ, !UP1 ;  /* 0x000000ff05057287 */ /* 0x000fe2000c800000 */
[----:B------:R-:W2:Y:S01]  /*10530*/  LDL R13, [R1+0x30] ;  /* 0x00003000010d7983 */ /* 0x000ea20000100800 */
[----:B------:R-:W-:-:S03]  /*10540*/  UISETP.GT.AND UP2, UPT, UR16, 0x2, UPT ;  /* 0x000000021000788c */ /* 0x000fc6000bf44270 */
[----:B------:R-:W2:Y:S01]  /*10550*/  LDL R20, [R1+0x1c4] ;  /* 0x0001c40001147983 */ /* 0x000ea20000100800 */
[----:B------:R-:W-:Y:S01]  /*10560*/  BAR.SYNC.DEFER_BLOCKING 0x0 ;  /* 0x0000000000007b1d */ /* 0x000fe20000010000 */
[----:B------:R-:W-:-:S05]  /*10570*/  UIADD3 UR15, UPT, UPT, UR15, 0x1, URZ ;  /* 0x000000010f0f7890 */ /* 0x000fca000fffe0ff */
[----:B------:R-:W2:Y:S04]  /*10580*/  LDL R25, [R1+0x2cc] ;  /* 0x0002cc0001197983 */ /* 0x000ea80000100800 */
[----:B------:R-:W2:Y:S04]  /*10590*/  LDL R23, [R1+0x274] ;  /* 0x0002740001177983 */ /* 0x000ea80000100800 */
[----:B------:R-:W2:Y:S04]  /*105a0*/  LDL R22, [R1+0x278] ;  /* 0x0002780001167983 */ /* 0x000ea80000100800 */
[----:B------:R-:W2:Y:S01]  /*105b0*/  LDL R21, [R1+0x284] ;  /* 0x0002840001157983 */ /* 0x000ea20000100800 */
[----:B---3--:R-:W-:Y:S01]  /*105c0*/  IADD3 R6, P4, PT, R136, R4, RZ ;  /* 0x0000000488067210 */ /* 0x008fe20007f9e0ff */
[----:B------:R-:W-:-:S04]  /*105d0*/  VIADD R4, R2, UR17 ;  /* 0x0000001102047c36 */ /* 0x000fc80008000000 */
[----:B------:R-:W-:-:S05]  /*105e0*/  IMAD.X R7, R135, 0x1, R137, P4 ;  /* 0x0000000187077824 */ /* 0x000fca00020e0689 */
[----:B------:R-:W-:Y:S01]  /*105f0*/  @!PT LDS RZ, [RZ] ;  /* 0x00000000fffff984 */ /* 0x000fe20000000800 */
[----:B------:R-:W-:Y:S01]  /*10600*/  @!PT LDS RZ, [RZ] ;  /* 0x00000000fffff984 */ /* 0x000fe20000000800 */
[----:B------:R-:W-:Y:S01]  /*10610*/  @!PT LDS RZ, [RZ] ;  /* 0x00000000fffff984 */ /* 0x000fe20000000800 */
[----:B------:R4:W-:Y:S02]  /*10620*/  LDGSTS.E [R4], desc[UR26][R6.64], P3 ;  /* 0x0000000006047fae */ /* 0x0009e400099a101a */
[C---:B----4-:R-:W-:Y:S02]  /*10630*/  IADD3 R6, P4, PT, R136.reuse, R12, RZ ;  /* 0x0000000c88067210 */ /* 0x050fe40007f9e0ff */
[----:B------:R-:W3:Y:S03]  /*10640*/  LDL R12, [R1] ;  /* 0x00000000010c7983 */ /* 0x000ee60000100800 */
[----:B-----5:R-:W-:Y:S02]  /*10650*/  IMAD.X R7, R135, 0x1, R11, P4 ;  /* 0x0000000187077824 */ /* 0x020fe400020e060b */
[----:B------:R-:W4:Y:S04]  /*10660*/  LDL R11, [R1+0x20] ;  /* 0x00002000010b7983 */ /* 0x000f280000100800 */
[----:B------:R2:W-:Y:S02]  /*10670*/  LDGSTS.E [R4+0x200], desc[UR26][R6.64], P3 ;  /* 0x0020000006047fae */ /* 0x0005e400099a101a */
[----:B--2---:R-:W-:-:S02]  /*10680*/  IADD3 R6, P4, PT, R136, R10, RZ ;  /* 0x0000000a88067210 */ /* 0x004fc40007f9e0ff */
[----:B------:R-:W2:Y:S03]  /*10690*/  LDL R10, [R1+0x4] ;  /* 0x00000400010a7983 */ /* 0x000ea60000100800 */
[----:B------:R-:W-:Y:S02]  /*106a0*/  IMAD.X R7, R135, 0x1, R9, P4 ;  /* 0x0000000187077824 */ /* 0x000fe400020e0609 */
[----:B------:R-:W5:Y:S04]  /*106b0*/  LDL R9, [R1+0x24] ;  /* 0x0000240001097983 */ /* 0x000f680000100800 */
[----:B------:R1:W-:Y:S02]  /*106c0*/  LDGSTS.E [R4+0x400], desc[UR26][R6.64], P3 ;  /* 0x0040000006047fae */ /* 0x0003e400099a101a */
[----:B-1----:R-:W-:-:S02]  /*106d0*/  IADD3 R6, P4, PT, R136, R8, RZ ;  /* 0x0000000888067210 */ /* 0x002fc40007f9e0ff */
[----:B------:R-:W2:Y:S02]  /*106e0*/  LDL R8, [R1+0x14] ;  /* 0x0000140001087983 */ /* 0x000ea40000100800 */
[----:B------:R-:W-:Y:S02]  /*106f0*/  IADD3.X R7, PT, PT, R135, R5, RZ, P4, !PT ;  /* 0x0000000587077210 */ /* 0x000fe400027fe4ff */
[----:B------:R-:W2:Y:S04]  /*10700*/  LDL R5, [R1+0x18] ;  /* 0x0000180001057983 */ /* 0x000ea80000100800 */
[----:B------:R1:W-:Y:S01]  /*10710*/  LDGSTS.E [R4+0x600], desc[UR26][R6.64], P3 ;  /* 0x0060000006047fae */ /* 0x0003e200099a101a */
[----:B------:R-:W-:Y:S02]  /*10720*/  ISETP.NE.U32.AND P3, PT, RZ, UR5, PT ;  /* 0x00000005ff007c0c */ /* 0x000fe4000bf65070 */
[----:B-1----:R-:W-:-:S05]  /*10730*/  IADD3 R6, P4, PT, R136, R169, RZ ;  /* 0x000000a988067210 */ /* 0x002fca0007f9e0ff */
[----:B------:R-:W-:-:S06]  /*10740*/  IMAD.X R7, R135, 0x1, R168, P4 ;  /* 0x0000000187077824 */ /* 0x000fcc00020e06a8 */
[----:B------:R1:W-:Y:S02]  /*10750*/  LDGSTS.E [R4+0x800], desc[UR26][R6.64], P3 ;  /* 0x0080000006047fae */ /* 0x0003e400099a101a */
[----:B-1----:R-:W-:-:S05]  /*10760*/  IADD3 R6, P4, PT, R136, R167, RZ ;  /* 0x000000a788067210 */ /* 0x002fca0007f9e0ff */
[----:B------:R-:W-:-:S05]  /*10770*/  IMAD.X R7, R135, 0x1, R166, P4 ;  /* 0x0000000187077824 */ /* 0x000fca00020e06a6 */
[----:B------:R1:W-:Y:S02]  /*10780*/  LDGSTS.E [R4+0xa00], desc[UR26][R6.64], P3 ;  /* 0x00a0000006047fae */ /* 0x0003e400099a101a */
[----:B-1----:R-:W-:-:S05]  /*10790*/  IADD3 R6, P4, PT, R136, R165, RZ ;  /* 0x000000a588067210 */ /* 0x002fca0007f9e0ff */
[----:B------:R-:W-:Y:S01]  /*107a0*/  IMAD.X R7, R135, 0x1, R164, P4 ;  /* 0x0000000187077824 */ /* 0x000fe200020e06a4 */
[----:B------:R-:W-:-:S04]  /*107b0*/  USEL UR5, URZ, 0x4, !UP2 ;  /* 0x00000004ff057887 */ /* 0x000fc8000d000000 */
[----:B------:R1:W-:Y:S01]  /*107c0*/  LDGSTS.E [R4+0xc00], desc[UR26][R6.64], P3 ;  /* 0x00c0000006047fae */ /* 0x0003e200099a101a */
[----:B------:R-:W-:Y:S01]  /*107d0*/  USEL UR5, UR5, URZ, !UP1 ;  /* 0x000000ff05057287 */ /* 0x000fe2000c800000 */
[----:B-1----:R-:W-:-:S05]  /*107e0*/  IADD3 R6, P4, PT, R136, R151, RZ ;  /* 0x0000009788067210 */ /* 0x002fca0007f9e0ff */
[----:B------:R-:W-:-:S05]  /*107f0*/  IMAD.X R7, R135, 0x1, R150, P4 ;  /* 0x0000000187077824 */ /* 0x000fca00020e0696 */
[----:B------:R1:W-:Y:S01]  /*10800*/  LDGSTS.E [R4+0xe00], desc[UR26][R6.64], P3 ;  /* 0x00e0000006047fae */ /* 0x0003e200099a101a */
[----:B------:R-:W-:Y:S02]  /*10810*/  ISETP.NE.U32.AND P3, PT, RZ, UR5, PT ;  /* 0x00000005ff007c0c */ /* 0x000fe4000bf65070 */
[----:B-1----:R-:W-:-:S05]  /*10820*/  IADD3 R6, P4, PT, R136, R149, RZ ;  /* 0x0000009588067210 */ /* 0x002fca0007f9e0ff */
[----:B------:R-:W-:-:S06]  /*10830*/  IMAD.X R7, R135, 0x1, R148, P4 ;  /* 0x0000000187077824 */ /* 0x000fcc00020e0694 */
[----:B------:R1:W-:Y:S02]  /*10840*/  LDGSTS.E [R4+0x1000], desc[UR26][R6.64], P3 ;  /* 0x0100000006047fae */ /* 0x0003e400099a101a */
[----:B-1----:R-:W-:-:S04]  /*10850*/  IADD3 R6, P4, PT, R136, R147, RZ ;  /* 0x0000009388067210 */ /* 0x002fc80007f9e0ff */
[----:B------:R-:W-:-:S05]  /*10860*/  IADD3.X R7, PT, PT, R135, R146, RZ, P4, !PT ;  /* 0x0000009287077210 */ /* 0x000fca00027fe4ff */
[----:B------:R1:W-:Y:S01]  /*10870*/  LDGSTS.E [R4+0x1200], desc[UR26][R6.64], P3 ;  /* 0x0120000006047fae */ /* 0x0003e200099a101a */
[----:B------:R-:W-:Y:S01]  /*10880*/  UISETP.GT.AND UP2, UPT, UR16, 0x3, UPT ;  /* 0x000000031000788c */ /* 0x000fe2000bf44270 */
        /* <DEDUP_REMOVED lines=12> */
[----:B-1----:R-:W-:-:S05]  /*10950*/  IADD3 R6, P4, PT, R136, R139, RZ ;  /* 0x0000008b88067210 */ /* 0x002fca0007f9e0ff */
[----:B------:R-:W-:-:S05]  /*10960*/  IMAD.X R7, R135, 0x1, R138, P4 ;  /* 0x0000000187077824 */ /* 0x000fca00020e068a */
[----:B------:R1:W-:Y:S01]  /*10970*/  LDGSTS.E [R4+0x1a00], desc[UR26][R6.64], P3 ;  /* 0x01a0000006047fae */ /* 0x0003e200099a101a */
[----:B------:R-:W-:Y:S01]  /*10980*/  UISETP.GT.AND UP2, UPT, UR16, 0x4, UPT ;  /* 0x000000041000788c */ /* 0x000fe2000bf44270 */
[----:B-1----:R-:W-:-:S05]  /*10990*/  IADD3 R6, P4, PT, R136, R171, RZ ;  /* 0x000000ab88067210 */ /* 0x002fca0007f9e0ff */
[----:B------:R-:W-:Y:S01]  /*109a0*/  IMAD.X R7, R135, 0x1, R172, P4 ;  /* 0x0000000187077824 */ /* 0x000fe200020e06ac */
[----:B------:R-:W-:-:S04]  /*109b0*/  USEL UR5, URZ, 0x4, !UP2 ;  /* 0x00000004ff057887 */ /* 0x000fc8000d000000 */
[----:B------:R1:W-:Y:S01]  /*109c0*/  LDGSTS.E [R4+0x1c00], desc[UR26][R6.64], P3 ;  /* 0x01c0000006047fae */ /* 0x0003e200099a101a */
[----:B------:R-:W-:Y:S01]  /*109d0*/  USEL UR5, UR5, URZ, !UP1 ;  /* 0x000000ff05057287 */ /* 0x000fe2000c800000 */
[----:B-1----:R-:W-:-:S04]  /*109e0*/  IADD3 R6, P4, PT, R136, R173, RZ ;  /* 0x000000ad88067210 */ /* 0x002fc80007f9e0ff */
[----:B------:R-:W-:-:S05]  /*109f0*/  IADD3.X R7, PT, PT, R135, R174, RZ, P4, !PT ;  /* 0x000000ae87077210 */ /* 0x000fca00027fe4ff */
        /* <DEDUP_REMOVED lines=147> */
[C---:B---3--:R-:W-:Y:S02]  /*11330*/  IMAD.X R7, R135.reuse, 0x1, R12, P4 ;  /* 0x0000000187077824 */ /* 0x048fe400020e060c */
[----:B------:R-:W3:Y:S04]  /*11340*/  LDL R12, [R1+0x34] ;  /* 0x00003400010c7983 */ /* 0x000ee80000100800 */
[----:B------:R2:W-:Y:S02]  /*11350*/  LDGSTS.E [R4+0x6800], desc[UR26][R6.64], P3 ;  /* 0x0680000006047fae */ /* 0x0005e400099a101a */
[C---:B--2---:R-:W-:Y:S02]  /*11360*/  IADD3 R6, P4, PT, R136.reuse, R10, RZ ;  /* 0x0000000a88067210 */ /* 0x044fe40007f9e0ff */
[----:B------:R-:W2:Y:S03]  /*11370*/  LDL R10, [R1+0x38] ;  /* 0x00003800010a7983 */ /* 0x000ea60000100800 */
[C---:B------:R-:W-:Y:S01]  /*11380*/  IMAD.X R7, R135.reuse, 0x1, R19, P4 ;  /* 0x0000000187077824 */ /* 0x040fe200020e0613 */
[----:B------:R-:W-:Y:S01]  /*11390*/  UISETP.GT.AND UP2, UPT, UR16, 0xe, UPT ;  /* 0x0000000e1000788c */ /* 0x000fe2000bf44270 */
[----:B------:R-:W2:Y:S04]  /*113a0*/  LDL R19, [R1+0x48] ;  /* 0x0000480001137983 */ /* 0x000ea80000100800 */
[----:B------:R1:W-:Y:S02]  /*113b0*/  LDGSTS.E [R4+0x6a00], desc[UR26][R6.64], P3 ;  /* 0x06a0000006047fae */ /* 0x0003e400099a101a */
[----:B-1----:R-:W-:Y:S01]  /*113c0*/  IADD3 R6, P4, PT, R136, R18, RZ ;  /* 0x0000001288067210 */ /* 0x002fe20007f9e0ff */
[----:B------:R-:W-:Y:S01]  /*113d0*/  USEL UR5, URZ, 0x4, !UP2 ;  /* 0x00000004ff057887 */ /* 0x000fe2000d000000 */
[----:B------:R-:W2:Y:S03]  /*113e0*/  LDL R18, [R1+0x4c] ;  /* 0x00004c0001127983 */ /* 0x000ea60000100800 */
[----:B------:R-:W-:-:S02]  /*113f0*/  IMAD.X R7, R135, 0x1, R15, P4 ;  /* 0x0000000187077824 */ /* 0x000fc400020e060f */
[----:B------:R-:W2:Y:S04]  /*11400*/  LDL R15, [R1+0x3c] ;  /* 0x00003c00010f7983 */ /* 0x000ea80000100800 */
[----:B------:R1:W-:Y:S02]  /*11410*/  LDGSTS.E [R4+0x6c00], desc[UR26][R6.64], P3 ;  /* 0x06c0000006047fae */ /* 0x0003e400099a101a */
[----:B-1----:R-:W-:Y:S02]  /*11420*/  IADD3 R6, P4, PT, R136, R8, RZ ;  /* 0x0000000888067210 */ /* 0x002fe40007f9e0ff */
[----:B------:R-:W2:Y:S03]  /*11430*/  LDL R8, [R1+0x40] ;  /* 0x0000400001087983 */ /* 0x000ea60000100800 */
[----:B------:R-:W-:-:S02]  /*11440*/  IMAD.X R7, R135, 0x1, R5, P4 ;  /* 0x0000000187077824 */ /* 0x000fc400020e0605 */
[----:B------:R-:W2:Y:S01]  /*11450*/  LDL R5, [R1+0x44] ;  /* 0x0000440001057983 */ /* 0x000ea20000100800 */
[----:B------:R-:W-:-:S03]  /*11460*/  USEL UR5, UR5, URZ, !UP1 ;  /* 0x000000ff05057287 */ /* 0x000fc6000c800000 */
[----:B------:R1:W-:Y:S03]  /*11470*/  LDGSTS.E [R4+0x6e00], desc[UR26][R6.64], P3 ;  /* 0x06e0000006047fae */ /* 0x0003e600099a101a */
[----:B------:R-:W-:Y:S02]  /*11480*/  ISETP.NE.U32.AND P3, PT, RZ, UR5, PT ;  /* 0x00000005ff007c0c */ /* 0x000fe4000bf65070 */
[----:B-1----:R-:W-:Y:S02]  /*11490*/  IADD3 R6, P4, PT, R136, R14, RZ ;  /* 0x0000000e88067210 */ /* 0x002fe40007f9e0ff */
[----:B------:R-:W2:Y:S03]  /*114a0*/  LDL R14, [R1+0x50] ;  /* 0x00005000010e7983 */ /* 0x000ea60000100800 */
[----:B----4-:R-:W-:-:S02]  /*114b0*/  IMAD.X R7, R135, 0x1, R11, P4 ;  /* 0x0000000187077824 */ /* 0x010fc400020e060b */
[----:B------:R-:W4:Y:S04]  /*114c0*/  LDL R11, [R1+0x54] ;  /* 0x00005400010b7983 */ /* 0x000f280000100800 */
[----:B------:R5:W-:Y:S02]  /*114d0*/  LDGSTS.E [R4+0x7000], desc[UR26][R6.64], P3 ;  /* 0x0700000006047fae */ /* 0x000be400099a101a */
[C---:B-----5:R-:W-:Y:S02]  /*114e0*/  IADD3 R6, P4, PT, R136.reuse, R9, RZ ;  /* 0x0000000988067210 */ /* 0x060fe40007f9e0ff */
[----:B------:R-:W5:Y:S02]  /*114f0*/  LDL R9, [R1+0x58] ;  /* 0x0000580001097983 */ /* 0x000f640000100800 */
[C---:B------:R-:W-:Y:S01]  /*11500*/  IADD3.X R7, PT, PT, R135.reuse, R17, RZ, P4, !PT ;  /* 0x0000001187077210 */ /* 0x040fe200027fe4ff */
[----:B------:R-:W-:Y:S01]  /*11510*/  UISETP.GT.AND UP2, UPT, UR16, 0xf, UPT ;  /* 0x0000000f1000788c */ /* 0x000fe2000bf44270 */
[----:B------:R-:W4:Y:S04]  /*11520*/  LDL R17, [R1+0x68] ;  /* 0x0000680001117983 */ /* 0x000f280000100800 */
[----:B------:R1:W-:Y:S02]  /*11530*/  LDGSTS.E [R4+0x7200], desc[UR26][R6.64], P3 ;  /* 0x0720000006047fae */ /* 0x0003e400099a101a */
[----:B-1----:R-:W-:Y:S01]  /*11540*/  IADD3 R6, P4, PT, R136, R16, RZ ;  /* 0x0000001088067210 */ /* 0x002fe20007f9e0ff */
[----:B------:R-:W-:Y:S01]  /*11550*/  USEL UR5, URZ, 0x4, !UP2 ;  /* 0x00000004ff057887 */ /* 0x000fe2000d000000 */
[----:B------:R-:W5:Y:S03]  /*11560*/  LDL R16, [R1+0x6c] ;  /* 0x00006c0001107983 */ /* 0x000f660000100800 */
[----:B------:R-:W-:-:S02]  /*11570*/  IMAD.X R7, R135, 0x1, R13, P4 ;  /* 0x0000000187077824 */ /* 0x000fc400020e060d */
[----:B------:R-:W5:Y:S04]  /*11580*/  LDL R13, [R1+0x5c] ;  /* 0x00005c00010d7983 */ /* 0x000f680000100800 */
[----:B------:R3:W-:Y:S01]  /*11590*/  LDGSTS.E [R4+0x7400], desc[UR26][R6.64], P3 ;  /* 0x0740000006047fae */ /* 0x0007e200099a101a */
[----:B------:R-:W-:Y:S01]  /*115a0*/  USEL UR5, UR5, URZ, !UP1 ;  /* 0x000000ff05057287 */ /* 0x000fe2000c800000 */
[----:B---3--:R-:W-:Y:S02]  /*115b0*/  IADD3 R6, P4, PT, R136, R12, RZ ;  /* 0x0000000c88067210 */ /* 0x008fe40007f9e0ff */
[----:B------:R-:W3:Y:S03]  /*115c0*/  LDL R12, [R1+0x60] ;  /* 0x00006000010c7983 */ /* 0x000ee60000100800 */
[----:B--2---:R-:W-:-:S02]  /*115d0*/  IMAD.X R7, R135, 0x1, R10, P4 ;  /* 0x0000000187077824 */ /* 0x004fc400020e060a */
[----:B------:R-:W2:Y:S04]  /*115e0*/  LDL R10, [R1+0x64] ;  /* 0x00006400010a7983 */ /* 0x000ea80000100800 */
[----:B------:R1:W-:Y:S01]  /*115f0*/  LDGSTS.E [R4+0x7600], desc[UR26][R6.64], P3 ;  /* 0x0760000006047fae */ /* 0x0003e200099a101a */
[----:B------:R-:W-:Y:S02]  /*11600*/  ISETP.NE.U32.AND P3, PT, RZ, UR5, PT ;  /* 0x00000005ff007c0c */ /* 0x000fe4000bf65070 */
[----:B-1----:R-:W-:Y:S02]  /*11610*/  IADD3 R6, P4, PT, R136, R15, RZ ;  /* 0x0000000f88067210 */ /* 0x002fe40007f9e0ff */
[----:B------:R-:W2:Y:S03]  /*11620*/  LDL R15, [R1+0x70] ;  /* 0x00007000010f7983 */ /* 0x000ea60000100800 */
[----:B------:R-:W-:-:S02]  /*11630*/  IMAD.X R7, R135, 0x1, R8, P4 ;  /* 0x0000000187077824 */ /* 0x000fc400020e0608 */
[----:B------:R-:W2:Y:S04]  /*11640*/  LDL R8, [R1+0x74] ;  /* 0x0000740001087983 */ /* 0x000ea80000100800 */
[----:B------:R1:W-:Y:S02]  /*11650*/  LDGSTS.E [R4+0x7800], desc[UR26][R6.64], P3 ;  /* 0x0780000006047fae */ /* 0x0003e400099a101a */
[C---:B-1----:R-:W-:Y:S02]  /*11660*/  IADD3 R6, P4, PT, R136.reuse, R5, RZ ;  /* 0x0000000588067210 */ /* 0x042fe40007f9e0ff */
        /* <DEDUP_REMOVED lines=11> */
[----:B----4-:R-:W-:Y:S02]  /*11720*/  IADD3 R6, P4, PT, R136, R11, RZ ;  /* 0x0000000b88067210 */ /* 0x010fe40007f9e0ff */
[----:B------:R-:W4:Y:S02]  /*11730*/  LDL R11, [R1+0x80] ;  /* 0x00008000010b7983 */ /* 0x000f240000100800 */
[----:B-----5:R-:W-:-:S02]  /*11740*/  IADD3.X R7, PT, PT, R135, R9, RZ, P4, !PT ;  /* 0x0000000987077210 */ /* 0x020fc400027fe4ff */
[----:B------:R-:W5:Y:S01]  /*11750*/  LDL R9, [R1+0x84] ;  /* 0x0000840001097983 */ /* 0x000f620000100800 */
[----:B------:R-:W-:-:S03]  /*11760*/  USEL UR5, UR5, URZ, !UP1 ;  /* 0x000000ff05057287 */ /* 0x000fc6000c800000 */
[----:B------:R1:W-:Y:S03]  /*11770*/  LDGSTS.E [R4+0x7e00], desc[UR26][R6.64], P3 ;  /* 0x07e0000006047fae */ /* 0x0003e600099a101a */
[----:B------:R-:W-:Y:S02]  /*11780*/  ISETP.NE.U32.AND P3, PT, RZ, UR5, PT ;  /* 0x00000005ff007c0c */ /* 0x000fe4000bf65070 */
[----:B-1----:R-:W-:Y:S02]  /*11790*/  IADD3 R6, P4, PT, R136, R13, RZ ;  /* 0x0000000d88067210 */ /* 0x002fe40007f9e0ff */
[----:B------:R-:W5:Y:S01]  /*117a0*/  LDL R13, [R1+0x90] ;  /* 0x00009000010d7983 */ /* 0x000f620000100800 */
[----:B------:R-:W-:-:S04]  /*117b0*/  UISETP.GT.AND UP2, UPT, UR16, 0x11, UPT ;  /* 0x000000111000788c */ /* 0x000fc8000bf44270 */
[----:B------:R-:W-:-:S04]  /*117c0*/  USEL UR5, URZ, 0x4, !UP2 ;  /* 0x00000004ff057887 */ /* 0x000fc8000d000000 */
[----:B------:R-:W-:Y:S01]  /*117d0*/  USEL UR5, UR5, URZ, !UP1 ;  /* 0x000000ff05057287 */ /* 0x000fe2000c800000 */
[C---:B---3--:R-:W-:Y:S02]  /*117e0*/  IMAD.X R7, R135.reuse, 0x1, R12, P4 ;  /* 0x0000000187077824 */ /* 0x048fe400020e060c */
[----:B------:R-:W3:Y:S04]  /*117f0*/  LDL R12, [R1+0x94] ;  /* 0x00009400010c7983 */ /* 0x000ee80000100800 */
[----:B------:R2:W-:Y:S02]  /*11800*/  LDGSTS.E [R4+0x8000], desc[UR26][R6.64], P3 ;  /* 0x0800000006047fae */ /* 0x0005e400099a101a */
[----:B--2---:R-:W-:Y:S02]  /*11810*/  IADD3 R6, P4, PT, R136, R10, RZ ;  /* 0x0000000a88067210 */ /* 0x004fe40007f9e0ff */
[----:B------:R-:W2:Y:S03]  /*11820*/  LDL R10, [R1+0x98] ;  /* 0x00009800010a7983 */ /* 0x000ea60000100800 */
[----:B------:R-:W-:-:S02]  /*11830*/  IMAD.X R7, R135, 0x1, R17, P4 ;  /* 0x0000000187077824 */ /* 0x000fc400020e0611 */
[----:B------:R-:W2:Y:S04]  /*11840*/  LDL R17, [R1+0xa8] ;  /* 0x0000a80001117983 */ /* 0x000ea80000100800 */
[----:B------:R1:W-:Y:S02]  /*11850*/  LDGSTS.E [R4+0x8200], desc[UR26][R6.64], P3 ;  /* 0x0820000006047fae */ /* 0x0003e400099a101a */
[----:B-1----:R-:W-:Y:S02]  /*11860*/  IADD3 R6, P4, PT, R136, R16, RZ ;  /* 0x0000001088067210 */ /* 0x002fe40007f9e0ff */
        /* <DEDUP_REMOVED lines=8> */
[----:B------:R1:W-:Y:S01]  /*118f0*/  LDGSTS.E [R4+0x8600], desc[UR26][R6.64], P3 ;  /* 0x0860000006047fae */ /* 0x0003e200099a101a */
        /* <DEDUP_REMOVED lines=10> */
[----:B------:R-:W5:Y:S04]  /*119a0*/  LDL R19, [R1+0xc8] ;  /* 0x0000c80001137983 */ /* 0x000f680000100800 */
        /* <DEDUP_REMOVED lines=211> */
[----:B-----5:R-:W-:Y:S02]  /*126e0*/  IADD3 R6, P4, PT, R136, R9, RZ ;  /* 0x0000000988067210 */ /* 0x020fe40007f9e0ff */
[----:B------:R-:W5:Y:S02]  /*126f0*/  LDL R9, [R1+0x1d4] ;  /* 0x0001d40001097983 */ /* 0x000f640000100800 */
[----:B------:R-:W-:-:S02]  /*12700*/  IADD3.X R7, PT, PT, R135, R13, RZ, P4, !PT ;  /* 0x0000000d87077210 */ /* 0x000fc400027fe4ff */
[----:B------:R-:W5:Y:S04]  /*12710*/  LDL R13, [R1+0x1d8] ;  /* 0x0001d800010d7983 */ /* 0x000f680000100800 */
[----:B------:R1:W-:Y:S02]  /*12720*/  LDGSTS.E [R4+0xd200], desc[UR26][R6.64], P3 ;  /* 0x0d20000006047fae */ /* 0x0003e400099a101a */
[----:B-1----:R-:W-:Y:S02]  /*12730*/  IADD3 R6, P4, PT, R136, R16, RZ ;  /* 0x0000001088067210 */ /* 0x002fe40007f9e0ff */
[----:B------:R-:W5:Y:S03]  /*12740*/  LDL R16, [R1+0x1ec] ;  /* 0x0001ec0001107983 */ /* 0x000f660000100800 */
[----:B------:R-:W-:-:S02]  /*12750*/  IMAD.X R7, R135, 0x1, R15, P4 ;  /* 0x0000000187077824 */ /* 0x000fc400020e060f */
[----:B------:R-:W5:Y:S04]  /*12760*/  LDL R15, [R1+0x1f0] ;  /* 0x0001f000010f7983 */ /* 0x000f680000100800 */
[----:B------:R3:W-:Y:S01]  /*12770*/  LDGSTS.E [R4+0xd400], desc[UR26][R6.64], P3 ;  /* 0x0d40000006047fae */ /* 0x0007e200099a101a */
[----:B------:R-:W-:-:S04]  /*12780*/  UISETP.GT.AND UP2, UPT, UR16, 0x1b, UPT ;  /* 0x0000001b1000788c */ /* 0x000fc8000bf44270 */
[----:B------:R-:W-:-:S04]  /*12790*/  USEL UR5, URZ, 0x4, !UP2 ;  /* 0x00000004ff057887 */ /* 0x000fc8000d000000 */
[----:B------:R-:W-:Y:S01]  /*127a0*/  USEL UR5, UR5, URZ, !UP1 ;  /* 0x000000ff05057287 */ /* 0x000fe2000c800000 */
[----:B---3--:R-:W-:Y:S02]  /*127b0*/  IADD3 R6, P4, PT, R136, R12, RZ ;  /* 0x0000000c88067210 */ /* 0x008fe40007f9e0ff */
[----:B------:R-:W3:Y:S03]  /*127c0*/  LDL R12, [R1+0x1e4] ;  /* 0x0001e400010c7983 */ /* 0x000ee60000100800 */
[----:B--2---:R-:W-:Y:S02]  /*127d0*/  IMAD.X R7, R135, 0x1, R10, P4 ;  /* 0x0000000187077824 */ /* 0x004fe400020e060a */
[----:B------:R-:W2:Y:S04]  /*127e0*/  LDL R10, [R1+0x1e8] ;  /* 0x0001e800010a7983 */ /* 0x000ea80000100800 */
[----:B------:R1:W-:Y:S01]  /*127f0*/  LDGSTS.E [R4+0xd600], desc[UR26][R6.64], P3 ;  /* 0x0d60000006047fae */ /* 0x0003e200099a101a */
[----:B------:R-:W-:-:S02]  /*12800*/  ISETP.NE.U32.AND P3, PT, RZ, UR5, PT ;  /* 0x00000005ff007c0c */ /* 0x000fc4000bf65070 */
[C---:B-1----:R-:W-:Y:S02]  /*12810*/  IADD3 R6, P4, PT, R136.reuse, R8, RZ ;  /* 0x0000000888067210 */ /* 0x042fe40007f9e0ff */
[----:B------:R-:W2:Y:S03]  /*12820*/  LDL R8, [R1+0x1f8] ;  /* 0x0001f80001087983 */ /* 0x000ea60000100800 */
[C---:B------:R-:W-:Y:S02]  /*12830*/  IMAD.X R7, R135.reuse, 0x1, R5, P4 ;  /* 0x0000000187077824 */ /* 0x040fe400020e0605 */
[----:B------:R-:W2:Y:S04]  /*12840*/  LDL R5, [R1+0x1f4] ;  /* 0x0001f40001057983 */ /* 0x000ea80000100800 */
[----:B------:R1:W-:Y:S02]  /*12850*/  LDGSTS.E [R4+0xd800], desc[UR26][R6.64], P3 ;  /* 0x0d80000006047fae */ /* 0x0003e400099a101a */
[C---:B-1----:R-:W-:Y:S01]  /*12860*/  IADD3 R6, P4, PT, R136.reuse, R20, RZ ;  /* 0x0000001488067210 */ /* 0x042fe20007f9e0ff */
[----:B------:R-:W-:Y:S01]  /*12870*/  UISETP.GT.AND UP2, UPT, UR16, 0x1c, UPT ;  /* 0x0000001c1000788c */ /* 0x000fe2000bf44270 */
[----:B------:R-:W2:Y:S03]  /*12880*/  LDL R20, [R1+0x224] ;  /* 0x0002240001147983 */ /* 0x000ea60000100800 */
[C---:B------:R-:W-:Y:S01]  /*12890*/  IMAD.X R7, R135.reuse, 0x1, R19, P4 ;  /* 0x0000000187077824 */ /* 0x040fe200020e0613 */
[----:B------:R-:W-:Y:S01]  /*128a0*/  USEL UR5, URZ, 0x4, !UP2 ;  /* 0x00000004ff057887 */ /* 0x000fe2000d000000 */
[----:B------:R-:W2:Y:S04]  /*128b0*/  LDL R19, [R1+0x228] ;  /* 0x0002280001137983 */ /* 0x000ea80000100800 */
[----:B------:R1:W-:Y:S02]  /*128c0*/  LDGSTS.E [R4+0xda00], desc[UR26][R6.64], P3 ;  /* 0x0da0000006047fae */ /* 0x0003e400099a101a */
[----:B-1----:R-:W-:Y:S01]  /*128d0*/  IADD3 R6, P4, PT, R136, R14, RZ ;  /* 0x0000000e88067210 */ /* 0x002fe20007f9e0ff */
[----:B------:R-:W-:Y:S01]  /*128e0*/  USEL UR5, UR5, URZ, !UP1 ;  /* 0x000000ff05057287 */ /* 0x000fe2000c800000 */
        /* <DEDUP_REMOVED lines=8> */
[----:B------:R1:W-:Y:S01]  /*12970*/  LDGSTS.E [R4+0xde00], desc[UR26][R6.64], P3 ;  /* 0x0de0000006047fae */ /* 0x0003e200099a101a */
[----:B------:R-:W-:Y:S02]  /*12980*/  ISETP.NE.U32.AND P3, PT, RZ, UR5, PT ;  /* 0x00000005ff007c0c */ /* 0x000fe4000bf65070 */
[C---:B-1----:R-:W-:Y:S01]  /*12990*/  IADD3 R6, P4, PT, R136.reuse, R18, RZ ;  /* 0x0000001288067210 */ /* 0x042fe20007f9e0ff */
[----:B------:R-:W-:Y:S01]  /*129a0*/  UISETP.GT.AND UP2, UPT, UR16, 0x1d, UPT ;  /* 0x0000001d1000788c */ /* 0x000fe2000bf44270 */
[----:B------:R-:W5:Y:S03]  /*129b0*/  LDL R18, [R1+0x22c] ;  /* 0x00022c0001127983 */ /* 0x000f660000100800 */
[----:B------:R-:W-:Y:S01]  /*129c0*/  IMAD.X R7, R135, 0x1, R17, P4 ;  /* 0x0000000187077824 */ /* 0x000fe200020e0611 */
[----:B------:R-:W-:Y:S01]  /*129d0*/  USEL UR5, URZ, 0x4, !UP2 ;  /* 0x00000004ff057887 */ /* 0x000fe2000d000000 */
[----:B------:R-:W5:Y:S04]  /*129e0*/  LDL R17, [R1+0x230] ;  /* 0x0002300001117983 */ /* 0x000f680000100800 */
[----:B------:R3:W-:Y:S02]  /*129f0*/  LDGSTS.E [R4+0xe000], desc[UR26][R6.64], P3 ;  /* 0x0e00000006047fae */ /* 0x0007e400099a101a */
[----:B---3--:R-:W-:-:S02]  /*12a00*/  IADD3 R6, P4, PT, R136, R12, RZ ;  /* 0x0000000c88067210 */ /* 0x008fc40007f9e0ff */
[----:B------:R-:W3:Y:S03]  /*12a10*/  LDL R12, [R1+0x20c] ;  /* 0x00020c00010c7983 */ /* 0x000ee60000100800 */
[C---:B--2---:R-:W-:Y:S02]  /*12a20*/  IMAD.X R7, R135.reuse, 0x1, R10, P4 ;  /* 0x0000000187077824 */ /* 0x044fe400020e060a */
[----:B------:R-:W2:Y:S04]  /*12a30*/  LDL R10, [R1+0x210] ;  /* 0x00021000010a7983 */ /* 0x000ea80000100800 */
[----:B------:R1:W-:Y:S02]  /*12a40*/  LDGSTS.E [R4+0xe200], desc[UR26][R6.64], P3 ;  /* 0x0e20000006047fae */ /* 0x0003e400099a101a */
[C---:B-1----:R-:W-:Y:S01]  /*12a50*/  IADD3 R6, P4, PT, R136.reuse, R16, RZ ;  /* 0x0000001088067210 */ /* 0x042fe20007f9e0ff */
[----:B------:R-:W-:Y:S01]  /*12a60*/  USEL UR5, UR5, URZ, !UP1 ;  /* 0x000000ff05057287 */ /* 0x000fe2000c800000 */
[----:B------:R-:W2:Y:S03]  /*12a70*/  LDL R16, [R1+0x234] ;  /* 0x0002340001107983 */ /* 0x000ea60000100800 */
[----:B------:R-:W-:Y:S01]  /*12a80*/  IMAD.X R7, R135, 0x1, R15, P4 ;  /* 0x0000000187077824 */ /* 0x000fe200020e060f */
[----:B------:R-:W-:Y:S01]  /*12a90*/  UISETP.NE.U32.AND UP2, UPT, UR5, URZ, UPT ;  /* 0x000000ff0500728c */ /* 0x000fe2000bf45070 */
[----:B------:R-:W2:Y:S04]  /*12aa0*/  LDL R15, [R1+0x238] ;  /* 0x00023800010f7983 */ /* 0x000ea80000100800 */
[----:B------:R1:W-:Y:S02]  /*12ab0*/  LDGSTS.E [R4+0xe400], desc[UR26][R6.64], P3 ;  /* 0x0e40000006047fae */ /* 0x0003e400099a101a */
[----:B-1----:R-:W-:-:S02]  /*12ac0*/  IADD3 R6, P4, PT, R136, R5, RZ ;  /* 0x0000000588067210 */ /* 0x002fc40007f9e0ff */
[----:B------:R-:W2:Y:S03]  /*12ad0*/  LDL R5, [R1+0x214] ;  /* 0x0002140001057983 */ /* 0x000ea60000100800 */
[----:B------:R-:W-:Y:S02]  /*12ae0*/  IMAD.X R7, R135, 0x1, R8, P4 ;  /* 0x0000000187077824 */ /* 0x000fe400020e0608 */
[----:B------:R-:W2:Y:S04]  /*12af0*/  LDL R8, [R1+0x218] ;  /* 0x0002180001087983 */ /* 0x000ea80000100800 */
[----:B------:R4:W-:Y:S02]  /*12b00*/  LDGSTS.E [R4+0xe600], desc[UR26][R6.64], P3 ;  /* 0x0e60000006047fae */ /* 0x0009e400099a101a */
[----:B----4-:R-:W-:-:S02]  /*12b10*/  IADD3 R6, P3, PT, R136, R11, RZ ;  /* 0x0000000b88067210 */ /* 0x010fc40007f7e0ff */
[----:B------:R-:W4:Y:S03]  /*12b20*/  LDL R11, [R1+0x21c] ;  /* 0x00021c00010b7983 */ /* 0x000f260000100800 */
[----:B-----5:R-:W-:Y:S02]  /*12b30*/  IMAD.X R7, R135, 0x1, R9, P3 ;  /* 0x0000000187077824 */ /* 0x020fe400018e0609 */
[----:B------:R-:W5:Y:S01]  /*12b40*/  LDL R9, [R1+0x220] ;  /* 0x0002200001097983 */ /* 0x000f620000100800 */
[----:B------:R-:W-:-:S13]  /*12b50*/  PLOP3.LUT P4, PT, PT, PT, UP2, 0x40, 0x4 ;  /* 0x000000000004781c */ /* 0x000fda0003f8e828 */
[----:B------:R1:W-:Y:S01]  /*12b60*/  LDGSTS.E [R4+0xe800], desc[UR26][R6.64], !P4 ;  /* 0x0e80000006047fae */ /* 0x0003e2000e1a101a */
[----:B------:R-:W-:Y:S02]  /*12b70*/  PLOP3.LUT P4, PT, PT, PT, UP2, 0x40, 0x4 ;  /* 0x000000000004781c */ /* 0x000fe40003f8e828 */
[----:B-1----:R-:W-:Y:S02]  /*12b80*/  IADD3 R6, P3, PT, R136, R14, RZ ;  /* 0x0000000e88067210 */ /* 0x002fe40007f7e0ff */
[----:B------:R-:W5:Y:S02]  /*12b90*/  LDL R14, [R1+0x23c] ;  /* 0x00023c00010e7983 */ /* 0x000f640000100800 */
[----:B------:R-:W-:Y:S02]  /*12ba0*/  IADD3.X R7, PT, PT, R135, R13, RZ, P3, !PT ;  /* 0x0000000d87077210 */ /* 0x000fe40001ffe4ff */
[----:B------:R-:W5:Y:S05]  /*12bb0*/  LDL R13, [R1+0x240] ;  /* 0x00024000010d7983 */ /* 0x000f6a0000100800 */
[----:B------:R3:W-:Y:S01]  /*12bc0*/  LDGSTS.E [R4+0xea00], desc[UR26][R6.64], !P4 ;  /* 0x0ea0000006047fae */ /* 0x0007e2000e1a101a */
[----:B------:R-:W-:-:S02]  /*12bd0*/  PLOP3.LUT P4, PT, PT, PT, UP2, 0x40, 0x4 ;  /* 0x000000000004781c */ /* 0x000fc40003f8e828 */
[----:B---3--:R-:W-:Y:S02]  /*12be0*/  IADD3 R6, P3, PT, R136, R12, RZ ;  /* 0x0000000c88067210 */ /* 0x008fe40007f7e0ff */
[----:B------:R-:W3:Y:S03]  /*12bf0*/  LDL R12, [R1+0x24c] ;  /* 0x00024c00010c7983 */ /* 0x000ee60000100800 */
[----:B--2---:R-:W-:Y:S02]  /*12c00*/  IMAD.X R7, R135, 0x1, R10, P3 ;  /* 0x0000000187077824 */ /* 0x004fe400018e060a */
[----:B------:R-:W2:Y:S04]  /*12c10*/  LDL R10, [R1+0x248] ;  /* 0x00024800010a7983 */ /* 0x000ea80000100800 */
[----:B------:R1:W-:Y:S01]  /*12c20*/  LDGSTS.E [R4+0xec00], desc[UR26][R6.64], !P4 ;  /* 0x0ec0000006047fae */ /* 0x0003e2000e1a101a */
[----:B------:R-:W-:-:S02]  /*12c30*/  PLOP3.LUT P4, PT, PT, PT, UP2, 0x40, 0x4 ;  /* 0x000000000004781c */ /* 0x000fc40003f8e828 */
[C---:B-1----:R-:W-:Y:S02]  /*12c40*/  IADD3 R6, P3, PT, R136.reuse, R5, RZ ;  /* 0x0000000588067210 */ /* 0x042fe40007f7e0ff */
[----:B------:R-:W2:Y:S03]  /*12c50*/  LDL R5, [R1+0x244] ;  /* 0x0002440001057983 */ /* 0x000ea60000100800 */
[----:B------:R-:W-:Y:S02]  /*12c60*/  IMAD.X R7, R135, 0x1, R8, P3 ;  /* 0x0000000187077824 */ /* 0x000fe400018e0608 */
[----:B------:R-:W3:Y:S04]  /*12c70*/  LDL R8, [R1+0x250] ;  /* 0x0002500001087983 */ /* 0x000ee80000100800 */
[----:B------:R4:W-:Y:S02]  /*12c80*/  LDGSTS.E [R4+0xee00], desc[UR26][R6.64], !P4 ;  /* 0x0ee0000006047fae */ /* 0x0009e4000e1a101a */
[----:B----4-:R-:W-:-:S02]  /*12c90*/  IADD3 R6, P4, PT, R136, R11, RZ ;  /* 0x0000000b88067210 */ /* 0x010fc40007f9e0ff */
[----:B------:R-:W4:Y:S03]  /*12ca0*/  LDL R11, [R1+0x254] ;  /* 0x00025400010b7983 */ /* 0x000f260000100800 */
[----:B-----5:R-:W-:Y:S02]  /*12cb0*/  IMAD.X R7, R135, 0x1, R9, P4 ;  /* 0x0000000187077824 */ /* 0x020fe400020e0609 */
[----:B------:R-:W5:Y:S01]  /*12cc0*/  LDL R9, [R1+0x258] ;  /* 0x0002580001097983 */ /* 0x000f620000100800 */
[----:B------:R-:W-:-:S04]  /*12cd0*/  UISETP.GT.AND UP2, UPT, UR16, 0x1e, UPT ;  /* 0x0000001e1000788c */ /* 0x000fc8000bf44270 */
[----:B------:R-:W-:-:S04]  /*12ce0*/  USEL UR5, URZ, 0x4, !UP2 ;  /* 0x00000004ff057887 */ /* 0x000fc8000d000000 */
[----:B------:R-:W-:-:S06]  /*12cf0*/  USEL UR5, UR5, URZ, !UP1 ;  /* 0x000000ff05057287 */ /* 0x000fcc000c800000 */
[----:B------:R-:W-:-:S13]  /*12d00*/  ISETP.NE.U32.AND P3, PT, RZ, UR5, PT ;  /* 0x00000005ff007c0c */ /* 0x000fda000bf65070 */
[----:B------:R1:W-:Y:S02]  /*12d10*/  LDGSTS.E [R4+0xf000], desc[UR26][R6.64], P3 ;  /* 0x0f00000006047fae */ /* 0x0003e400099a101a */
[C---:B-1----:R-:W-:Y:S01]  /*12d20*/  IADD3 R6, P4, PT, R136.reuse, R20, RZ ;  /* 0x0000001488067210 */ /* 0x042fe20007f9e0ff */
[----:B------:R-:W-:Y:S01]  /*12d30*/  UISETP.GT.AND UP2, UPT, UR16, 0x1f, UPT ;  /* 0x0000001f1000788c */ /* 0x000fe2000bf44270 */
[----:B------:R-:W5:Y:S03]  /*12d40*/  LDL R20, [R1+0x288] ;  /* 0x0002880001147983 */ /* 0x000f660000100800 */
[C---:B------:R-:W-:Y:S01]  /*12d50*/  IMAD.X R7, R135.reuse, 0x1, R19, P4 ;  /* 0x0000000187077824 */ /* 0x040fe200020e0613 */
[----:B------:R-:W-:Y:S01]  /*12d60*/  USEL UR5, URZ, 0x4, !UP2 ;  /* 0x00000004ff057887 */ /* 0x000fe2000d000000 */
[----:B------:R-:W5:Y:S04]  /*12d70*/  LDL R19, [R1+0x260] ;  /* 0x0002600001137983 */ /* 0x000f680000100800 */
[----:B------:R1:W-:Y:S02]  /*12d80*/  LDGSTS.E [R4+0xf200], desc[UR26][R6.64], P3 ;  /* 0x0f20000006047fae */ /* 0x0003e400099a101a */
[----:B-1----:R-:W-:Y:S01]  /*12d90*/  IADD3 R6, P4, PT, R136, R18, RZ ;  /* 0x0000001288067210 */ /* 0x002fe20007f9e0ff */
[----:B------:R-:W-:Y:S01]  /*12da0*/  USEL UR5, UR5, URZ, !UP1 ;  /* 0x000000ff05057287 */ /* 0x000fe2000c800000 */
[----:B------:R-:W5:Y:S03]  /*12db0*/  LDL R18, [R1+0x26c] ;  /* 0x00026c0001127983 */ /* 0x000f660000100800 */
[----:B------:R-:W-:-:S02]  /*12dc0*/  IMAD.X R7, R135, 0x1, R17, P4 ;  /* 0x0000000187077824 */ /* 0x000fc400020e0611 */
[----:B------:R-:W5:Y:S04]  /*12dd0*/  LDL R17, [R1+0x27c] ;  /* 0x00027c0001117983 */ /* 0x000f680000100800 */
[----:B------:R1:W-:Y:S02]  /*12de0*/  LDGSTS.E [R4+0xf400], desc[UR26][R6.64], P3 ;  /* 0x0f40000006047fae */ /* 0x0003e400099a101a */
[----:B-1----:R-:W-:Y:S02]  /*12df0*/  IADD3 R6, P4, PT, R136, R16, RZ ;  /* 0x0000001088067210 */ /* 0x002fe40007f9e0ff */
[----:B------:R-:W5:Y:S02]  /*12e00*/  LDL R16, [R1+0x280] ;  /* 0x0002800001107983 */ /* 0x000f640000100800 */
[----:B------:R-:W-:Y:S01]  /*12e10*/  IADD3.X R7, PT, PT, R135, R15, RZ, P4, !PT ;  /* 0x0000000f87077210 */ /* 0x000fe200027fe4ff */
[----:B------:R-:W-:Y:S01]  /*12e20*/  UISETP.GT.AND UP2, UPT, UR15, 0x2, UPT ;  /* 0x000000020f00788c */ /* 0x000fe2000bf44270 */
[----:B------:R-:W5:Y:S04]  /*12e30*/  LDL R15, [R1+0x29c] ;  /* 0x00029c00010f7983 */ /* 0x000f680000100800 */
[----:B------:R1:W-:Y:S01]  /*12e40*/  LDGSTS.E [R4+0xf600], desc[UR26][R6.64], P3 ;  /* 0x0f60000006047fae */ /* 0x0003e200099a101a */
[----:B------:R-:W-:-:S02]  /*12e50*/  ISETP.NE.U32.AND P3, PT, RZ, UR5, PT ;  /* 0x00000005ff007c0c */ /* 0x000fc4000bf65070 */
[C---:B-1----:R-:W-:Y:S01]  /*12e60*/  IADD3 R6, P4, PT, R136.reuse, R14, RZ ;  /* 0x0000000e88067210 */ /* 0x042fe20007f9e0ff */
[----:B------:R-:W-:Y:S01]  /*12e70*/  USEL UR15, UR15, URZ, !UP2 ;  /* 0x000000ff0f0f7287 */ /* 0x000fe2000d000000 */
[----:B------:R-:W5:Y:S03]  /*12e80*/  LDL R14, [R1+0x2a0] ;  /* 0x0002a000010e7983 */ /* 0x000f660000100800 */
[----:B------:R-:W-:Y:S01]  /*12e90*/  IMAD.X R7, R135, 0x1, R13, P4 ;  /* 0x0000000187077824 */ /* 0x000fe200020e060d */
[----:B------:R-:W-:Y:S01]  /*12ea0*/  ULEA UR5, UR15, UR10, 0xd ;  /* 0x0000000a0f057291 */ /* 0x000fe2000f8e68ff */
[----:B------:R-:W5:Y:S04]  /*12eb0*/  LDL R13, [R1+0x2ac] ;  /* 0x0002ac00010d7983 */ /* 0x000f680000100800 */
[----:B------:R2:W-:Y:S02]  /*12ec0*/  LDGSTS.E [R4+0xf800], desc[UR26][R6.64], P3 ;  /* 0x0f80000006047fae */ /* 0x0005e400099a101a */
[----:B--2---:R-:W-:-:S02]  /*12ed0*/  IADD3 R6, P4, PT, R136, R5, RZ ;  /* 0x0000000588067210 */ /* 0x004fc40007f9e0ff */
[----:B------:R-:W2:Y:S03]  /*12ee0*/  LDL R5, [R1+0x25c] ;  /* 0x00025c0001057983 */ /* 0x000ea60000100800 */
[----:B------:R-:W-:Y:S02]  /*12ef0*/  IMAD.X R7, R135, 0x1, R10, P4 ;  /* 0x0000000187077824 */ /* 0x000fe400020e060a */
[----:B------:R-:W2:Y:S04]  /*12f00*/  LDL R10, [R1+0x270] ;  /* 0x00027000010a7983 */ /* 0x000ea80000100800 */
[----:B------:R3:W-:Y:S02]  /*12f10*/  LDGSTS.E [R4+0xfa00], desc[UR26][R6.64], P3 ;  /* 0x0fa0000006047fae */ /* 0x0007e400099a101a */
[----:B---3--:R-:W-:-:S02]  /*12f20*/  IADD3 R6, P4, PT, R136, R12, RZ ;  /* 0x0000000c88067210 */ /* 0x008fc40007f9e0ff */
[----:B------:R-:W3:Y:S03]  /*12f30*/  LDL R12, [R1+0x2b0] ;  /* 0x0002b000010c7983 */ /* 0x000ee60000100800 */
[----:B------:R-:W-:Y:S02]  /*12f40*/  IMAD.X R7, R135, 0x1, R8, P4 ;  /* 0x0000000187077824 */ /* 0x000fe400020e0608 */
[----:B------:R-:W1:Y:S03]  /*12f50*/  S2R R8, SR_TID.X ;  /* 0x0000000000087919 */ /* 0x000e660000002100 */
[----:B------:R4:W-:Y:S02]  /*12f60*/  LDGSTS.E [R4+0xfc00], desc[UR26][R6.64], P3 ;  /* 0x0fc0000006047fae */ /* 0x0009e400099a101a */
[----:B----4-:R-:W-:-:S05]  /*12f70*/  IADD3 R6, P4, PT, R136, R11, RZ ;  /* 0x0000000b88067210 */ /* 0x010fca0007f9e0ff */
[----:B-----5:R-:W-:Y:S02]  /*12f80*/  IMAD.X R7, R135, 0x1, R9, P4 ;  /* 0x0000000187077824 */ /* 0x020fe400020e0609 */
[----:B------:R-:W4:Y:S01]  /*12f90*/  LDL R9, [R1+0x28c] ;  /* 0x00028c0001097983 */ /* 0x000f220000100800 */
[----:B-1----:R-:W-:-:S03]  /*12fa0*/  LOP3.LUT R11, R8, 0x1f, RZ, 0xc0, !PT ;  /* 0x0000001f080b7812 */ /* 0x002fc600078ec0ff */
[----:B------:R-:W5:Y:S04]  /*12fb0*/  LDL R8, [R1+0x290] ;  /* 0x0002900001087983 */ /* 0x000f680000100800 */
[----:B------:R1:W-:Y:S01]  /*12fc0*/  LDGSTS.E [R4+0xfe00], desc[UR26][R6.64], P3 ;  /* 0x0fe0000006047fae */ /* 0x0003e200099a101a */
[----:B------:R-:W-:Y:S02]  /*12fd0*/  ISETP.GE.AND P3, PT, R11, UR16, PT ;  /* 0x000000100b007c0c */ /* 0x000fe4000bf66270 */
[----:B------:R-:W1:Y:S01]  /*12fe0*/  S2R R11, SR_TID.X ;  /* 0x00000000000b7919 */ /* 0x000e620000002100 */
[----:B------:R-:W-:Y:S01]  /*12ff0*/  PLOP3.LUT P4, PT, PT, PT, UP1, 0x40, 0x4 ;  /* 0x000000000004781c */ /* 0x000fe20003f8e818 */
[----:B------:R-:W0:Y:S01]  /*13000*/  LDGDEPBAR ;  /* 0x00000000000079af */ /* 0x000e220000000000 */
[----:B-1----:R-:W-:-:S03]  /*13010*/  SEL R4, RZ, 0x4, P3 ;  /* 0x00000004ff047807 */ /* 0x002fc60001800000 */
[----:B------:R-:W3:Y:S01]  /*13020*/  LDL R7, [R1+0x2d0] ;  /* 0x0002d00001077983 */ /* 0x000ee20000100800 */
[----:B------:R-:W-:-:S04]  /*13030*/  SEL R4, R4, RZ, P4 ;  /* 0x000000ff04047207 */ /* 0x000fc80002000000 */
[----:B------:R-:W-:Y:S02]  /*13040*/  ISETP.NE.U32.AND P3, PT, R4, RZ, PT ;  /* 0x000000ff0400720c */ /* 0x000fe40003f65070 */
[----:B------:R-:W-:-:S04]  /*13050*/  LOP3.LUT R11, R11, 0x60, RZ, 0xc0, !PT ;  /* 0x000000600b0b7812 */ /* 0x000fc800078ec0ff */
[----:B------:R-:W-:-:S04]  /*13060*/  SHF.R.U32.HI R11, RZ, 0x1, R11 ;  /* 0x00000001ff0b7819 */ /* 0x000fc8000001160b */
[----:B------:R-:W-:-:S04]  /*13070*/  LOP3.LUT R11, R2, R11, RZ, 0x3c, !PT ;  /* 0x0000000b020b7212 */ /* 0x000fc800078e3cff */
[----:B------:R-:W-:Y:S02]  /*13080*/  IADD3 R6, PT, PT, R11, UR5, RZ ;  /* 0x000000050b067c10 */ /* 0x000fe4000fffe0ff */
[----:B------:R-:W3:Y:S01]  /*13090*/  LDL R11, [R1+0x2bc] ;  /* 0x0002bc00010b7983 */ /* 0x000ee20000100800 */
[----:B--2---:R-:W-:-:S05]  /*130a0*/  IADD3 R4, P4, PT, R134, R5, RZ ;  /* 0x0000000586047210 */ /* 0x004fca0007f9e0ff */
[C---:B------:R-:W-:Y:S02]  /*130b0*/  IMAD.X R5, R133.reuse, 0x1, R19, P4 ;  /* 0x0000000185057824 */ /* 0x040fe400020e0613 */
[----:B------:R-:W2:Y:S04]  /*130c0*/  LDL R19, [R1+0x294] ;  /* 0x0002940001137983 */ /* 0x000ea80000100800 */
[----:B------:R1:W-:Y:S02]  /*130d0*/  LDGSTS.E [R6+0x20000], desc[UR26][R4.64], P3 ;  /* 0x2000000004067fae */ /* 0x0003e400099a101a */
[C---:B-1----:R-:W-:Y:S01]  /*130e0*/  IADD3 R4, P4, PT, R134.reuse, R18, RZ ;  /* 0x0000001286047210 */ /* 0x042fe20007f9e0ff */
[----:B------:R-:W1:Y:S04]  /*130f0*/  S2R R24, SR_TID.X ;  /* 0x0000000000187919 */ /* 0x000e680000002100 */
[----:B------:R-:W-:Y:S01]  /*13100*/  IMAD.X R5, R133, 0x1, R10, P4 ;  /* 0x0000000185057824 */ /* 0x000fe200020e060a */
[----:B------:R-:W2:Y:S04]  /*13110*/  LDL R18, [R1+0x298] ;  /* 0x0002980001127983 */ /* 0x000ea80000100800 */
        /* <DEDUP_REMOVED lines=10> */
[----:B------:R-:W5:Y:S04]  /*131c0*/  LDL R8, [R1+0x268] ;  /* 0x0002680001087983 */ /* 0x000f680000100800 */
[----:B------:R1:W-:Y:S02]  /*131d0*/  LDGSTS.E [R6+0x20c00], desc[UR26][R4.64], P3 ;  /* 0x20c0000004067fae */ /* 0x0003e400099a101a */
[----:B-1----:R-:W-:-:S02]  /*131e0*/  IADD3 R4, P4, PT, R134, R15, RZ ;  /* 0x0000000f86047210 */ /* 0x002fc40007f9e0ff */
[----:B------:R-:W5:Y:S03]  /*131f0*/  LDL R15, [R1+0x2b4] ;  /* 0x0002b400010f7983 */ /* 0x000f660000100800 */
[----:B------:R-:W-:Y:S02]  /*13200*/  IMAD.X R5, R133, 0x1, R14, P4 ;  /* 0x0000000185057824 */ /* 0x000fe400020e060e */
[----:B------:R-:W5:Y:S04]  /*13210*/  LDL R14, [R1+0x2b8] ;  /* 0x0002b800010e7983 */ /* 0x000f680000100800 */
[----:B------:R1:W-:Y:S02]  /*13220*/  LDGSTS.E [R6+0x21000], desc[UR26][R4.64], P3 ;  /* 0x2100000004067fae */ /* 0x0003e400099a101a */
[----:B-1----:R-:W-:-:S02]  /*13230*/  IADD3 R4, P4, PT, R134, R13, RZ ;  /* 0x0000000d86047210 */ /* 0x002fc40007f9e0ff */
[----:B------:R-:W5:Y:S03]  /*13240*/  LDL R13, [R1+0x2c4] ;  /* 0x0002c400010d7983 */ /* 0x000f660000100800 */
[----:B---3--:R-:W-:Y:S01]  /*13250*/  IMAD.X R5, R133, 0x1, R12, P4 ;  /* 0x0000000185057824 */ /* 0x008fe200020e060c */
[----:B------:R-:W-:Y:S01]  /*13260*/  LOP3.LUT R24, R24, 0x60, RZ, 0xc0, !PT ;  /* 0x0000006018187812 */ /* 0x000fe200078ec0ff */
[----:B------:R-:W3:Y:S04]  /*13270*/  LDL R12, [R1+0x2c8] ;  /* 0x0002c800010c7983 */ /* 0x000ee80000100800 */
[----:B------:R1:W-:Y:S02]  /*13280*/  LDGSTS.E [R6+0x21400], desc[UR26][R4.64], P3 ;  /* 0x2140000004067fae */ /* 0x0003e400099a101a */
[----:B-1----:R-:W-:-:S02]  /*13290*/  IADD3 R4, P4, PT, R134, R11, RZ ;  /* 0x0000000b86047210 */ /* 0x002fc40007f9e0ff */
[----:B------:R-:W3:Y:S02]  /*132a0*/  LDL R11, [R1+0x2d4] ;  /* 0x0002d400010b7983 */ /* 0x000ee40000100800 */
[----:B--2---:R-:W-:Y:S02]  /*132b0*/  IADD3.X R5, PT, PT, R133, R10, RZ, P4, !PT ;  /* 0x0000000a85057210 */ /* 0x004fe400027fe4ff */
[----:B------:R-:W2:Y:S04]  /*132c0*/  LDL R10, [R1+0x2d8] ;  /* 0x0002d800010a7983 */ /* 0x000ea80000100800 */
[----:B------:R1:W-:Y:S02]  /*132d0*/  LDGSTS.E [R6+0x21800], desc[UR26][R4.64], P3 ;  /* 0x2180000004067fae */ /* 0x0003e400099a101a */
[----:B-1----:R-:W-:-:S05]  /*132e0*/  IADD3 R4, P4, PT, R134, R25, RZ ;  /* 0x0000001986047210 */ /* 0x002fca0007f9e0ff */
[----:B------:R-:W-:Y:S01]  /*132f0*/  IMAD.X R5, R133, 0x1, R7, P4 ;  /* 0x0000000185057824 */ /* 0x000fe200020e0607 */
[----:B------:R-:W-:-:S04]  /*13300*/  SHF.R.U32.HI R7, RZ, 0x1, R24 ;  /* 0x00000001ff077819 */ /* 0x000fc80000011618 */
[----:B------:R-:W-:Y:S01]  /*13310*/  LOP3.LUT R7, R2, R7, RZ, 0x3c, !PT ;  /* 0x0000000702077212 */ /* 0x000fe200078e3cff */
[----:B------:R1:W-:Y:S03]  /*13320*/  LDGSTS.E [R6+0x21c00], desc[UR26][R4.64], P3 ;  /* 0x21c0000004067fae */ /* 0x0003e600099a101a */
[----:B------:R-:W-:-:S05]  /*13330*/  LOP3.LUT R7, R7, 0x40, RZ, 0x3c, !PT ;  /* 0x0000004007077812 */ /* 0x000fca00078e3cff */
[----:B-1----:R-:W-:Y:S02]  /*13340*/  VIADD R6, R7, UR5 ;  /* 0x0000000507067c36 */ /* 0x002fe40008000000 */
[----:B------:R-:W2:Y:S01]  /*13350*/  LDL R7, [R1+0x2dc] ;  /* 0x0002dc0001077983 */ /* 0x000ea20000100800 */
[----:B----4-:R-:W-:-:S03]  /*13360*/  IADD3 R4, P4, PT, R134, R9, RZ ;  /* 0x0000000986047210 */ /* 0x010fc60007f9e0ff */
[----:B------:R-:W4:Y:S02]  /*13370*/  LDL R9, [R1+0x2f0] ;  /* 0x0002f00001097983 */ /* 0x000f240000100800 */
[----:B-----5:R-:W-:Y:S02]  /*13380*/  IMAD.X R5, R133, 0x1, R8, P4 ;  /* 0x0000000185057824 */ /* 0x020fe400020e0608 */
[----:B------:R-:W5:Y:S04]  /*13390*/  LDL R8, [R1+0x2ec] ;  /* 0x0002ec0001087983 */ /* 0x000f680000100800 */
[----:B------:R1:W-:Y:S02]  /*133a0*/  LDGSTS.E [R6+0x20200], desc[UR26][R4.64], P3 ;  /* 0x2020000004067fae */ /* 0x0003e400099a101a */
[----:B-1----:R-:W-:-:S05]  /*133b0*/  IADD3 R4, P4, PT, R134, R23, RZ ;  /* 0x0000001786047210 */ /* 0x002fca0007f9e0ff */
[----:B------:R-:W-:-:S05]  /*133c0*/  IMAD.X R5, R133, 0x1, R22, P4 ;  /* 0x0000000185057824 */ /* 0x000fca00020e0616 */
[----:B------:R1:W-:Y:S02]  /*133d0*/  LDGSTS.E [R6+0x20600], desc[UR26][R4.64], P3 ;  /* 0x2060000004067fae */ /* 0x0003e400099a101a */
[----:B-1----:R-:W-:-:S05]  /*133e0*/  IADD3 R4, P4, PT, R134, R21, RZ ;  /* 0x0000001586047210 */ /* 0x002fca0007f9e0ff */
[----:B------:R-:W-:-:S05]  /*133f0*/  IMAD.X R5, R133, 0x1, R20, P4 ;  /* 0x0000000185057824 */ /* 0x000fca00020e0614 */
[----:B------:R1:W-:Y:S02]  /*13400*/  LDGSTS.E [R6+0x20a00], desc[UR26][R4.64], P3 ;  /* 0x20a0000004067fae */ /* 0x0003e400099a101a */
[----:B-1----:R-:W-:-:S04]  /*13410*/  IADD3 R4, P4, PT, R134, R19, RZ ;  /* 0x0000001386047210 */ /* 0x002fc80007f9e0ff */
[----:B------:R-:W-:-:S05]  /*13420*/  IADD3.X R5, PT, PT, R133, R18, RZ, P4, !PT ;  /* 0x0000001285057210 */ /* 0x000fca00027fe4ff */
[----:B------:R1:W-:Y:S02]  /*13430*/  LDGSTS.E [R6+0x20e00], desc[UR26][R4.64], P3 ;  /* 0x20e0000004067fae */ /* 0x0003e400099a101a */
[----:B-1----:R-:W-:-:S05]  /*13440*/  IADD3 R4, P4, PT, R134, R17, RZ ;  /* 0x0000001186047210 */ /* 0x002fca0007f9e0ff */
[----:B------:R-:W-:-:S05]  /*13450*/  IMAD.X R5, R133, 0x1, R16, P4 ;  /* 0x0000000185057824 */ /* 0x000fca00020e0610 */
[----:B------:R1:W-:Y:S02]  /*13460*/  LDGSTS.E [R6+0x21200], desc[UR26][R4.64], P3 ;  /* 0x2120000004067fae */ /* 0x0003e400099a101a */
[----:B-1----:R-:W-:-:S05]  /*13470*/  IADD3 R4, P4, PT, R134, R15, RZ ;  /* 0x0000000f86047210 */ /* 0x002fca0007f9e0ff */
[----:B------:R-:W-:-:S05]  /*13480*/  IMAD.X R5, R133, 0x1, R14, P4 ;  /* 0x0000000185057824 */ /* 0x000fca00020e060e */
[----:B------:R1:W-:Y:S02]  /*13490*/  LDGSTS.E [R6+0x21600], desc[UR26][R4.64], P3 ;  /* 0x2160000004067fae */ /* 0x0003e400099a101a */
[----:B-1----:R-:W-:-:S05]  /*134a0*/  IADD3 R4, P4, PT, R134, R13, RZ ;  /* 0x0000000d86047210 */ /* 0x002fca0007f9e0ff */
[----:B---3--:R-:W-:-:S05]  /*134b0*/  IMAD.X R5, R133, 0x1, R12, P4 ;  /* 0x0000000185057824 */ /* 0x008fca00020e060c */
[----:B------:R1:W-:Y:S01]  /*134c0*/  LDGSTS.E [R6+0x21a00], desc[UR26][R4.64], P3 ;  /* 0x21a0000004067fae */ /* 0x0003e200099a101a */
[----:B------:R-:W-:Y:S01]  /*134d0*/  UIADD3 UR9, UPT, UPT, UR9, 0x1, URZ ;  /* 0x0000000109097890 */ /* 0x000fe2000fffe0ff */
[----:B-1----:R-:W-:Y:S01]  /*134e0*/  IADD3 R4, P4, PT, R134, R11, RZ ;  /* 0x0000000b86047210 */ /* 0x002fe20007f9e0ff */
[----:B------:R-:W-:-:S04]  /*134f0*/  UIADD3 UR14, UPT, UPT, UR14, 0x1, URZ ;  /* 0x000000010e0e7890 */ /* 0x000fc8000fffe0ff */
[----:B------:R-:W-:-:S04]  /*13500*/  UISETP.GT.AND UP1, UPT, UR14, 0x1, UPT ;  /* 0x000000010e00788c */ /* 0x000fc8000bf24270 */
[----:B------:R-:W-:Y:S02]  /*13510*/  USEL UR5, URZ, 0x1, !UP1 ;  /* 0x00000001ff057887 */ /* 0x000fe4000c800000 */
[----:B------:R-:W-:Y:S02]  /*13520*/  UIADD3 UR16, UPT, UPT, UR16, -0x20, URZ ;  /* 0xffffffe010107890 */ /* 0x000fe4000fffe0ff */
[----:B------:R-:W-:Y:S02]  /*13530*/  USEL UR14, UR14, URZ, !UP1 ;  /* 0x000000ff0e0e7287 */ /* 0x000fe4000c800000 */
[----:B------:R-:W-:Y:S01]  /*13540*/  ULOP3.LUT UR5, UR6, UR5, URZ, 0x3c, !UPT ;  /* 0x0000000506057292 */ /* 0x000fe2000f8e3cff */
[----:B--2---:R-:W-:-:S05]  /*13550*/  IMAD.X R5, R133, 0x1, R10, P4 ;  /* 0x0000000185057824 */ /* 0x004fca00020e060a */
[----:B------:R1:W-:Y:S04]  /*13560*/  LDGSTS.E [R6+0x21e00], desc[UR26][R4.64], P3 ;  /* 0x21e0000004067fae */ /* 0x0003e800099a101a */
[----:B------:R-:W0:Y:S01]  /*13570*/  LDGDEPBAR ;  /* 0x00000000000079af */ /* 0x000e220000000000 */
[----:B-1----:R-:W-:Y:S01]  /*13580*/  IMAD.U32 R4, RZ, RZ, UR6 ;  /* 0x00000006ff047e24 */ /* 0x002fe2000f8e00ff */
[----:B------:R-:W-:Y:S02]  /*13590*/  ISETP.NE.U32.AND P3, PT, R7, UR9, PT ;  /* 0x0000000907007c0c */ /* 0x000fe4000bf65070 */
[----:B----4-:R-:W-:Y:S02]  /*135a0*/  IADD3 R134, P4, PT, R134, R9, RZ ;  /* 0x0000000986867210 */ /* 0x010fe40007f9e0ff */
[----:B-----5:R-:W-:-:S03]  /*135b0*/  IADD3 R136, P5, PT, R136, R8, RZ ;  /* 0x0000000888887210 */ /* 0x020fc60007fbe0ff */
[----:B------:R-:W-:Y:S01]  /*135c0*/  IMAD.X R133, R133, 0x1, R132, P4 ;  /* 0x0000000185857824 */ /* 0x000fe200020e0684 */
[----:B------:R-:W-:-:S05]  /*135d0*/  IADD3.X R135, PT, PT, R135, R3, RZ, P5, !PT ;  /* 0x0000000387877210 */ /* 0x000fca0002ffe4ff */
[----:B------:R-:W-:Y:S05]  /*135e0*/  @P3 BRA `(.L_x_11) ;  /* 0xffffffbc003c3947 */ /* 0x000fea000383ffff */
.L_x_8:
[----:B-----5:R-:W1:Y:S01]  /*135f0*/  LDC R200, c[0x0][0x3b4] ;  /* 0x0000ed00ffc87b82 */ /* 0x020e620000000800 */
[----:B------:R-:W2:Y:S01]  /*13600*/  LDCU UR32, c[0x0][0x3b8] ;  /* 0x00007700ff2077ac */ /* 0x000ea20008000800 */
[----:B------:R-:W3:Y:S01]  /*13610*/  LDCU.64 UR34, c[0x0][0x398] ;  /* 0x00007300ff2277ac */ /* 0x000ee20008000a00 */
[----:B------:R-:W4:Y:S01]  /*13620*/  LDCU.128 UR16, c[0x0][0x390] ;  /* 0x00007200ff1077ac */ /* 0x000f220008000c00 */
[----:B------:R-:W-:Y:S05]  /*13630*/  @!P2 BRA `(.L_x_12) ;  /* 0x000000000010a947 */ /* 0x000fea0003800000 */
[----:B------:R-:W-:-:S06]  /*13640*/  USHF.L.U32 UR6, UR6, 0x1f, URZ ;  /* 0x0000001f06067899 */ /* 0x000fcc00080006ff */
[----:B------:R-:W-:-:S04]  /*13650*/  IMAD.U32 R0, RZ, RZ, UR6 ;  /* 0x00000006ff007e24 */ /* 0x000fc8000f8e00ff */
[----:B------:R-:W5:Y:S02]  /*13660*/  SYNCS.PHASECHK.TRANS64.TRYWAIT P0, [UR4], R0 ;  /* 0x00000000ff0075a7 */ /* 0x000f640008001104 */
[----:B-----5:R-:W-:Y:S05]  /*13670*/  @!P0 BRA `(.L_x_13) ;  /* 0x0000005400d88947 */ /* 0x020fea0003800000 */
.L_x_12:
[----:B------:R-:W-:-:S04]  /*13680*/  DEPBAR.LE SB0, 0x0 ;  /* 0x000080000000791a */ /* 0x000fc80000000000 */
[----:B------:R-:W-:Y:S01]  /*13690*/  BAR.SYNC.DEFER_BLOCKING 0x0 ;  /* 0x0000000000007b1d */ /* 0x000fe20000010000 */
[C---:B-1----:R-:W-:Y:S01]  /*136a0*/  IMAD R0, R203.reuse, R200, RZ ;  /* 0x000000c8cb007224 */ /* 0x042fe200078e02ff */
[----:B----4-:R-:W-:-:S04]  /*136b0*/  ISETP.GE.AND P0, PT, R203, UR18, PT ;  /* 0x00000012cb007c0c */ /* 0x010fc8000bf06270 */
[----:B------:R-:W1:Y:S01]  /*136c0*/  LDCU.64 UR8, c[0x0][0x398] ;  /* 0x00007300ff0877ac */ /* 0x000e620008000a00 */
[----:B--2---:R-:W-:Y:S01]  /*136d0*/  IMAD R207, R202, UR32, RZ ;  /* 0x00000020cacf7c24 */ /* 0x004fe2000f8e02ff */
[----:B------:R-:W2:Y:S01]  /*136e0*/  LDCU.64 UR6, c[0x0][0x398] ;  /* 0x00007300ff0677ac */ /* 0x000ea20008000a00 */
[----:B------:R-:W4:Y:S01]  /*136f0*/  LDCU.64 UR4, c[0x0][0x398] ;  /* 0x00007300ff0477ac */ /* 0x000f220008000a00 */
[----:B------:R-:W5:Y:S01]  /*13700*/  LDCU.64 UR30, c[0x0][0x398] ;  /* 0x00007300ff1e77ac */ /* 0x000f620008000a00 */
[----:B------:R-:W3:Y:S01]  /*13710*/  LDCU.64 UR28, c[0x0][0x398] ;  /* 0x00007300ff1c77ac */ /* 0x000ee20008000a00 */
[----:B------:R-:W1:Y:S02]  /*13720*/  @!P1 SYNCS.CCTL.IV [UR10+0x26000] ;  /* 0x02600000ff0099b1 */ /* 0x000e64000800000a */
[----:B-1----:R-:W-:Y:S01]  /*13730*/  BAR.SYNC.DEFER_BLOCKING 0x0 ;  /* 0x0000000000007b1d */ /* 0x002fe20000010000 */
[----:B------:R-:W-:-:S05]  /*13740*/  LEA R2, P2, R0, UR16, 0x2 ;  /* 0x0000001000027c11 */ /* 0x000fca000f8410ff */
[----:B------:R-:W1:Y:S01]  /*13750*/  LDCU.64 UR24, c[0x0][0x398] ;  /* 0x00007300ff1877ac */ /* 0x000e620008000a00 */
[----:B------:R-:W1:Y:S01]  /*13760*/  LDTM.x64 R4, tmem[UR12] ;  /* 0x0000000c000479ee */ /* 0x000e620008340000 */
[----:B---3--:R-:W-:Y:S01]  /*13770*/  ISETP.LT.AND P0, PT, R202, UR35, !P0 ;  /* 0x00000023ca007c0c */ /* 0x008fe2000c701270 */
[----:B------:R-:W3:Y:S01]  /*13780*/  LDTM.x64 R132, tmem[UR12+0x40] ;  /* 0x0000400c008479ee */ /* 0x000ee20008340000 */
[----:B------:R-:W-:Y:S01]  /*13790*/  LEA.HI.X.SX32 R3, R0, UR17, 0x2, P2 ;  /* 0x0000001100037c11 */ /* 0x000fe200090f16ff */
[----:B------:R-:W2:Y:S01]  /*137a0*/  LDTM.x64 R68, tmem[UR12+0x80] ;  /* 0x0000800c004479ee */ /* 0x000ea20008340000 */
[----:B------:R-:W1:Y:S01]  /*137b0*/  LDCU.64 UR22, c[0x0][0x398] ;  /* 0x00007300ff1677ac */ /* 0x000e620008000a00 */
[----:B------:R-:W-:Y:S01]  /*137c0*/  IMAD.WIDE R196, R207, 0x4, R2 ;  /* 0x00000004cfc47825 */ /* 0x000fe200078e0202 */
[----:B------:R-:W2:Y:S03]  /*137d0*/  LDCU.64 UR20, c[0x0][0x398] ;  /* 0x00007300ff1477ac */ /* 0x000ea60008000a00 */
[----:B------:R-:W-:Y:S01]  /*137e0*/  IMAD R0, R200, 0x80, R0 ;  /* 0x00000080c8007824 */ /* 0x000fe200078e0200 */
[----:B------:R-:W2:Y:S01]  /*137f0*/  LDCU.64 UR14, c[0x0][0x398] ;  /* 0x00007300ff0e77ac */ /* 0x000ea20008000a00 */
[----:B------:R-:W2:Y:S01]  /*13800*/  @!P1 SYNCS.CCTL.IV [UR10+0x26008] ;  /* 0x02600800ff0099b1 */ /* 0x000ea2000800000a */
[----:B------:R-:W2:Y:S01]  /*13810*/  LDCU UR52, c[0x0][0x398] ;  /* 0x00007300ff3477ac */ /* 0x000ea20008000800 */
[----:B------:R-:W2:Y:S01]  /*13820*/  LDCU UR54, c[0x0][0x398] ;  /* 0x00007300ff3677ac */ /* 0x000ea20008000800 */
[----:B-1----:R-:W-:Y:S01]  /*13830*/  STL [R1+0x4], R5 ;  /* 0x0000040501007387 */ /* 0x002fe20000100800 */
[----:B------:R-:W-:Y:S01]  /*13840*/  IMAD.MOV.U32 R198, RZ, RZ, R4 ;  /* 0x000000ffffc67224 */ /* 0x000fe200078e0004 */
[----:B------:R-:W-:Y:S01]  /*13850*/  MOV R250, R27 ;  /* 0x0000001b00fa7202 */ /* 0x000fe20000000f00 */
[----:B------:R-:W-:Y:S01]  /*13860*/  IMAD.MOV.U32 R252, RZ, RZ, R25 ;  /* 0x000000fffffc7224 */ /* 0x000fe200078e0019 */
[----:B------:R-:W-:Y:S01]  /*13870*/  STL.64 [R1+0x8], R6 ;  /* 0x0000080601007387 */ /* 0x000fe20000100a00 */
        /* <DEDUP_REMOVED lines=25> */
[----:B------:R-:W1:Y:S01]  /*13a10*/  LDCU UR74, c[0x0][0x398] ;  /* 0x00007300ff4a77ac */ /* 0x000e620008000800 */
        /* <DEDUP_REMOVED lines=9> */
[----:B------:R-:W-:Y:S01]  /*13ab0*/  STL [R1+0x50], R24 ;  /* 0x0000501801007387 */ /* 0x000fe20000100800 */
[----:B------:R-:W-:Y:S01]  /*13ac0*/  IMAD.MOV.U32 R229, RZ, RZ, R48 ;  /* 0x000000ffffe57224 */ /* 0x000fe200078e0030 */
[----:B------:R-:W1:Y:S01]  /*13ad0*/  LDCU UR42, c[0x0][0x398] ;  /* 0x00007300ff2a77ac */ /* 0x000e620008000800 */
[----:B------:R-:W-:Y:S01]  /*13ae0*/  IMAD.MOV.U32 R228, RZ, RZ, R49 ;  /* 0x000000ffffe47224 */ /* 0x000fe200078e0031 */
[----:B------:R2:W-:Y:S01]  /*13af0*/  STL [R1+0x5d4], R251 ;  /* 0x0005d4fb01007387 */ /* 0x0005e20000100800 */
[----:B------:R-:W-:Y:S01]  /*13b00*/  IMAD.MOV.U32 R227, RZ, RZ, R50 ;  /* 0x000000ffffe37224 */ /* 0x000fe200078e0032 */
[----:B------:R-:W1:Y:S01]  /*13b10*/  LDCU UR72, c[0x0][0x398] ;  /* 0x00007300ff4877ac */ /* 0x000e620008000800 */
[----:B------:R-:W-:-:S02]  /*13b20*/  IMAD.MOV.U32 R225, RZ, RZ, R52 ;  /* 0x000000ffffe17224 */ /* 0x000fc400078e0034 */
[----:B------:R-:W-:Y:S01]  /*13b30*/  IMAD.MOV.U32 R224, RZ, RZ, R53 ;  /* 0x000000ffffe07224 */ /* 0x000fe200078e0035 */
[----:B------:R-:W1:Y:S01]  /*13b40*/  LDCU UR33, c[0x0][0x398] ;  /* 0x00007300ff2177ac */ /* 0x000e620008000800 */
[----:B------:R-:W-:Y:S02]  /*13b50*/  IMAD.MOV.U32 R223, RZ, RZ, R54 ;  /* 0x000000ffffdf7224 */ /* 0x000fe400078e0036 */
[----:B------:R-:W-:Y:S01]  /*13b60*/  IMAD.MOV.U32 R222, RZ, RZ, R55 ;  /* 0x000000ffffde7224 */ /* 0x000fe200078e0037 */
[----:B--2---:R-:W2:Y:S01]  /*13b70*/  LDL.LU R251, [R1+0x8] ;  /* 0x0000080001fb7983 */ /* 0x004ea20000300800 */
[----:B------:R-:W-:Y:S01]  /*13b80*/  IMAD.MOV.U32 R221, RZ, RZ, R56 ;  /* 0x000000ffffdd7224 */ /* 0x000fe200078e0038 */
[----:B------:R-:W1:Y:S01]  /*13b90*/  LDCU UR75, c[0x0][0x398] ;  /* 0x00007300ff4b77ac */ /* 0x000e620008000800 */
[----:B------:R-:W-:Y:S02]  /*13ba0*/  IMAD.MOV.U32 R219, RZ, RZ, R58 ;  /* 0x000000ffffdb7224 */ /* 0x000fe400078e003a */
[----:B------:R-:W-:Y:S01]  /*13bb0*/  IMAD.MOV.U32 R218, RZ, RZ, R59 ;  /* 0x000000ffffda7224 */ /* 0x000fe200078e003b */
[----:B------:R-:W1:Y:S01]  /*13bc0*/  LDCU UR53, c[0x0][0x398] ;  /* 0x00007300ff3577ac */ /* 0x000e620008000800 */
[----:B------:R-:W-:-:S02]  /*13bd0*/  IMAD.MOV.U32 R217, RZ, RZ, R60 ;  /* 0x000000ffffd97224 */ /* 0x000fc400078e003c */
[----:B------:R-:W-:Y:S01]  /*13be0*/  IMAD.MOV.U32 R216, RZ, RZ, R61 ;  /* 0x000000ffffd87224 */ /* 0x000fe200078e003d */
[----:B------:R-:W1:Y:S01]  /*13bf0*/  LDCU UR70, c[0x0][0x398] ;  /* 0x00007300ff4677ac */ /* 0x000e620008000800 */
[----:B------:R-:W-:Y:S02]  /*13c00*/  IMAD.MOV.U32 R215, RZ, RZ, R62 ;  /* 0x000000ffffd77224 */ /* 0x000fe400078e003e */
[----:B------:R-:W-:Y:S01]  /*13c10*/  IMAD.MOV.U32 R213, RZ, RZ, R64 ;  /* 0x000000ffffd57224 */ /* 0x000fe200078e0040 */
[----:B------:R-:W1:Y:S01]  /*13c20*/  LDCU UR37, c[0x0][0x398] ;  /* 0x00007300ff2577ac */ /* 0x000e620008000800 */
[----:B------:R-:W-:Y:S02]  /*13c30*/  IMAD.MOV.U32 R212, RZ, RZ, R65 ;  /* 0x000000ffffd47224 */ /* 0x000fe400078e0041 */
[----:B------:R-:W-:Y:S01]  /*13c40*/  IMAD.MOV.U32 R211, RZ, RZ, R66 ;  /* 0x000000ffffd37224 */ /* 0x000fe200078e0042 */
[----:B------:R-:W1:Y:S01]  /*13c50*/  LDCU UR73, c[0x0][0x398] ;  /* 0x00007300ff4977ac */ /* 0x000e620008000800 */
[----:B------:R-:W-:-:S02]  /*13c60*/  IMAD.MOV.U32 R210, RZ, RZ, R67 ;  /* 0x000000ffffd27224 */ /* 0x000fc400078e0043 */
[----:B------:R-:W1:Y:S01]  /*13c70*/  LDTM.x64 R4, tmem[UR12+0xc0] ;  /* 0x0000c00c000479ee */ /* 0x000e620008340000 */
[----:B------:R-:W-:Y:S01]  /*13c80*/  NOP ;  /* 0x0000000000007918 */ /* 0x000fe20000000000 */
[----:B------:R3:W-:Y:S01]  /*13c90*/  @P0 STG.E desc[UR26][R196.64], R198 ;  /* 0x000000c6c4000986 */ /* 0x0007e2000c10191a */
[----:B------:R-:W-:Y:S01]  /*13ca0*/  ISETP.GE.AND P0, PT, R202, UR19, PT ;  /* 0x00000013ca007c0c */ /* 0x000fe2000bf06270 */
[----:B------:R-:W1:Y:S03]  /*13cb0*/  LDCU.64 UR12, c[0x0][0x398] ;  /* 0x00007300ff0c77ac */ /* 0x000e660008000a00 */
[----:B------:R-:W-:Y:S01]  /*13cc0*/  ISETP.LT.AND P2, PT, R206, UR8, !P0 ;  /* 0x00000008ce007c0c */ /* 0x000fe2000c741270 */
[----:B------:R4:W-:Y:S01]  /*13cd0*/  STL [R1+0x5d0], R252 ;  /* 0x0005d0fc01007387 */ /* 0x0009e20000100800 */
[----:B------:R-:W1:Y:S01]  /*13ce0*/  LDCU UR40, c[0x0][0x398] ;  /* 0x00007300ff2877ac */ /* 0x000e620008000800 */
[----:B------:R-:W1:Y:S01]  /*13cf0*/  LDCU UR48, c[0x0][0x398] ;  /* 0x00007300ff3077ac */ /* 0x000e620008000800 */
[C---:B---3--:R-:W-:Y:S01]  /*13d00*/  LEA R196, P1, R0.reuse, UR16, 0x2 ;  /* 0x0000001000c47c11 */ /* 0x048fe2000f8210ff */
[----:B------:R-:W3:Y:S03]  /*13d10*/  LDCU UR68, c[0x0][0x398] ;  /* 0x00007300ff4477ac */ /* 0x000ee60008000800 */
[----:B------:R-:W-:Y:S01]  /*13d20*/  LEA.HI.X.SX32 R197, R0, UR17, 0x2, P1 ;  /* 0x0000001100c57c11 */ /* 0x000fe200088f16ff */
[----:B----4-:R-:W4:Y:S01]  /*13d30*/  LDL.LU R252, [R1+0xc] ;  /* 0x00000c0001fc7983 */ /* 0x010f220000300800 */
[----:B------:R-:W-:Y:S01]  /*13d40*/  LEA R0, R200, R0, 0x7 ;  /* 0x00000000c8007211 */ /* 0x000fe200078e38ff */
[----:B------:R-:W1:Y:S01]  /*13d50*/  LDCU UR51, c[0x0][0x398] ;  /* 0x00007300ff3377ac */ /* 0x000e620008000800 */
[----:B------:R-:W-:Y:S01]  /*13d60*/  IMAD.WIDE R198, R207, 0x4, R196 ;  /* 0x00000004cfc67825 */ /* 0x000fe200078e02c4 */
[----:B------:R-:W1:Y:S04]  /*13d70*/  LDCU UR71, c[0x0][0x398] ;  /* 0x00007300ff4777ac */ /* 0x000e680008000800 */
[----:B------:R3:W-:Y:S01]  /*13d80*/  @P2 STG.E desc[UR26][R198.64], R132 ;  /* 0x00000084c6002986 */ /* 0x0007e2000c10191a */
[----:B------:R-:W-:Y:S01]  /*13d90*/  ISETP.LT.AND P2, PT, R205, UR6, !P0 ;  /* 0x00000006cd007c0c */ /* 0x000fe2000c741270 */
[----:B------:R-:W1:Y:S01]  /*13da0*/  LDCU UR6, c[0x0][0x398] ;  /* 0x00007300ff0677ac */ /* 0x000e620008000800 */
[----:B------:R-:W1:Y:S01]  /*13db0*/  LDCU UR8, c[0x0][0x398] ;  /* 0x00007300ff0877ac */ /* 0x000e620008000800 */
[----:B------:R-:W1:Y:S01]  /*13dc0*/  LDCU UR66, c[0x0][0x398] ;  /* 0x00007300ff4277ac */ /* 0x000e620008000800 */
[C---:B---3--:R-:W-:Y:S01]  /*13dd0*/  LEA R198, P1, R0.reuse, UR16, 0x2 ;  /* 0x0000001000c67c11 */ /* 0x048fe2000f8210ff */
[----:B------:R-:W3:Y:S03]  /*13de0*/  LDCU UR46, c[0x0][0x398] ;  /* 0x00007300ff2e77ac */ /* 0x000ee60008000800 */
[----:B------:R-:W-:Y:S01]  /*13df0*/  LEA.HI.X.SX32 R199, R0, UR17, 0x2, P1 ;  /* 0x0000001100c77c11 */ /* 0x000fe200088f16ff */
[----:B------:R-:W-:Y:S01]  /*13e00*/  IMAD R132, R200, 0x80, R0 ;  /* 0x00000080c8847824 */ /* 0x000fe200078e0200 */
[----:B------:R-:W1:Y:S01]  /*13e10*/  LDCU UR69, c[0x0][0x398] ;  /* 0x00007300ff4577ac */ /* 0x000e620008000800 */
[----:B------:R-:W-:Y:S01]  /*13e20*/  IMAD.WIDE R200, R207, 0x4, R198 ;  /* 0x00000004cfc87825 */ /* 0x000fe200078e02c6 */
[----:B------:R-:W1:Y:S04]  /*13e30*/  LDCU UR49, c[0x0][0x398] ;  /* 0x00007300ff3177ac */ /* 0x000e680008000800 */
[----:B------:R3:W-:Y:S01]  /*13e40*/  @P2 STG.E desc[UR26][R200.64], R68 ;  /* 0x00000044c8002986 */ /* 0x0007e2000c10191a */
[----:B------:R-:W1:Y:S01]  /*13e50*/  LDCU UR36, c[0x0][0x398] ;  /* 0x00007300ff2477ac */ /* 0x000e620008000800 */
[----:B------:R-:W1:Y:S01]  /*13e60*/  LDCU UR64, c[0x0][0x398] ;  /* 0x00007300ff4077ac */ /* 0x000e620008000800 */
[----:B------:R-:W1:Y:S01]  /*13e70*/  LDCU UR38, c[0x0][0x398] ;  /* 0x00007300ff2677ac */ /* 0x000e620008000800 */
[----:B---3--:R-:W3:Y:S01]  /*13e80*/  LDL.LU R68, [R1+0x4] ;  /* 0x0000040001447983 */ /* 0x008ee20000300800 */
[----:B------:R-:W-:Y:S01]  /*13e90*/  LEA R200, P1, R132, UR16, 0x2 ;  /* 0x0000001084c87c11 */ /* 0x000fe2000f8210ff */
[----:B------:R-:W2:Y:S01]  /*13ea0*/  LDCU UR67, c[0x0][0x398] ;  /* 0x00007300ff4377ac */ /* 0x000ea20008000800 */
[----:B------:R-:W-:-:S02]  /*13eb0*/  ISETP.LT.AND P0, PT, R204, UR4, !P0 ;  /* 0x00000004cc007c0c */ /* 0x000fc4000c701270 */
[----:B------:R-:W-:Y:S01]  /*13ec0*/  LEA.HI.X.SX32 R201, R132, UR17, 0x2, P1 ;  /* 0x0000001184c97c11 */ /* 0x000fe200088f16ff */
[----:B------:R-:W-:Y:S01]  /*13ed0*/  VIADD R0, R202, 0x1 ;  /* 0x00000001ca007836 */ /* 0x000fe20000000000 */
[----:B------:R-:W2:Y:S01]  /*13ee0*/  LDCU.64 UR16, c[0x0][0x398] ;  /* 0x00007300ff1077ac */ /* 0x000ea20008000a00 */
[----:B------:R-:W-:Y:S01]  /*13ef0*/  IMAD.WIDE R208, R207, 0x4, R200 ;  /* 0x00000004cfd07825 */ /* 0x000fe200078e02c8 */
[----:B------:R-:W2:Y:S01]  /*13f00*/  LDCU UR4, c[0x0][0x398] ;  /* 0x00007300ff0477ac */ /* 0x000ea20008000800 */
[----:B------:R-:W2:Y:S06]  /*13f10*/  LDCU UR44, c[0x0][0x398] ;  /* 0x00007300ff2c77ac */ /* 0x000eac0008000800 */
[----:B-1----:R1:W-:Y:S01]  /*13f20*/  @P0 STG.E desc[UR26][R208.64], R4 ;  /* 0x00000004d0000986 */ /* 0x0023e2000c10191a */
[----:B------:R-:W-:Y:S01]  /*13f30*/  ISETP.GE.AND P0, PT, R0, UR19, PT ;  /* 0x0000001300007c0c */ /* 0x000fe2000bf06270 */
[----:B------:R-:W2:Y:S03]  /*13f40*/  LDCU UR62, c[0x0][0x398] ;  /* 0x00007300ff3e77ac */ /* 0x000ea60008000800 */
[----:B-----5:R-:W-:Y:S01]  /*13f50*/  ISETP.LT.AND P1, PT, R203, UR30, !P0 ;  /* 0x0000001ecb007c0c */ /* 0x020fe2000c721270 */
[----:B------:R-:W-:Y:S01]  /*13f60*/  VIADD R0, R207, UR32 ;  /* 0x00000020cf007c36 */ /* 0x000fe20008000000 */
[----:B------:R-:W-:Y:S01]  /*13f70*/  ISETP.LT.AND P2, PT, R205, UR24, !P0 ;  /* 0x00000018cd007c0c */ /* 0x000fe2000c741270 */
[----:B------:R-:W5:Y:S01]  /*13f80*/  LDL.LU R207, [R1+0x50] ;  /* 0x0000500001cf7983 */ /* 0x000f620000300800 */
[----:B------:R-:W2:Y:S01]  /*13f90*/  LDCU UR24, c[0x0][0x398] ;  /* 0x00007300ff1877ac */ /* 0x000ea20008000800 */
[----:B-1----:R-:W-:Y:S01]  /*13fa0*/  IMAD.WIDE R208, R0, 0x4, R2 ;  /* 0x0000000400d07825 */ /* 0x002fe200078e0202 */
[----:B------:R-:W1:Y:S03]  /*13fb0*/  LDCU UR30, c[0x0][0x398] ;  /* 0x00007300ff1e77ac */ /* 0x000e660008000800 */
[----:B------:R-:W-:Y:S01]  /*13fc0*/  VIADD R4, R202, 0x2 ;  /* 0x00000002ca047836 */ /* 0x000fe20000000000 */
[----:B------:R-:W1:Y:S01]  /*13fd0*/  LDCU UR65, c[0x0][0x398] ;  /* 0x00007300ff4177ac */ /* 0x000e620008000800 */
        /* <DEDUP_REMOVED lines=17> */
[----:B---3--:R3:W-:Y:S01]  /*140f0*/  @P1 STG.E desc[UR26][R208.64], R68 ;  /* 0x00000044d0001986 */ /* 0x0087e2000c10191a */
[----:B------:R-:W-:Y:S01]  /*14100*/  ISETP.LT.AND P1, PT, R206, UR28, !P0 ;  /* 0x0000001cce007c0c */ /* 0x000fe2000c721270 */
[----:B------:R-:W1:Y:S01]  /*14110*/  LDCU UR28, c[0x0][0x398] ;  /* 0x00007300ff1c77ac */ /* 0x000e620008000800 */
[----:B------:R-:W-:Y:S01]  /*14120*/  ISETP.LT.AND P0, PT, R204, UR22, !P0 ;  /* 0x00000016cc007c0c */ /* 0x000fe2000c701270 */
[----:B------:R-:W1:Y:S01]  /*14130*/  LDCU UR22, c[0x0][0x398] ;  /* 0x00007300ff1677ac */ /* 0x000e620008000800 */
[----:B---3--:R-:W-:-:S09]  /*14140*/  IMAD.WIDE R208, R0, 0x4, R196 ;  /* 0x0000000400d07825 */ /* 0x008fd200078e02c4 */
[----:B------:R3:W-:Y:S02]  /*14150*/  @P1 STG.E desc[UR26][R208.64], R133 ;  /* 0x00000085d0001986 */ /* 0x0007e4000c10191a */
[C---:B---3--:R-:W-:Y:S02]  /*14160*/  IMAD.WIDE R132, R0.reuse, 0x4, R198 ;  /* 0x0000000400847825 */ /* 0x048fe400078e02c6 */
[----:B------:R-:W3:Y:S04]  /*14170*/  LDL.LU R208, [R1+0x48] ;  /* 0x0000480001d07983 */ /* 0x000ee80000300800 */
[----:B------:R1:W-:Y:S04]  /*14180*/  @P2 STG.E desc[UR26][R132.64], R69 ;  /* 0x0000004584002986 */ /* 0x0003e8000c10191a */
[----:B------:R-:W3:Y:S01]  /*14190*/  LDL.LU R209, [R1+0x4c] ;  /* 0x00004c0001d17983 */ /* 0x000ee20000300800 */
[----:B-1----:R-:W-:-:S03]  /*141a0*/  IMAD.WIDE R68, R0, 0x4, R200 ;  /* 0x0000000400447825 */ /* 0x002fc600078e02c8 */
[----:B------:R-:W3:Y:S04]  /*141b0*/  LDL.LU R132, [R1+0x40] ;  /* 0x0000400001847983 */ /* 0x000ee80000300800 */
[----:B------:R1:W-:Y:S01]  /*141c0*/  @P0 STG.E desc[UR26][R68.64], R5 ;  /* 0x0000000544000986 */ /* 0x0003e2000c10191a */
[----:B------:R-:W-:Y:S01]  /*141d0*/  ISETP.GE.AND P0, PT, R4, UR19, PT ;  /* 0x0000001304007c0c */ /* 0x000fe2000bf06270 */
[----:B------:R-:W-:Y:S02]  /*141e0*/  VIADD R0, R0, UR32 ;  /* 0x0000002000007c36 */ /* 0x000fe40008000000 */
[----:B------:R-:W3:Y:S01]  /*141f0*/  LDL.LU R133, [R1+0x44] ;  /* 0x0000440001857983 */ /* 0x000ee20000300800 */
[----:B------:R-:W-:Y:S01]  /*14200*/  ISETP.LT.AND P1, PT, R203, UR20, !P0 ;  /* 0x00000014cb007c0c */ /* 0x000fe2000c721270 */
[----:B------:R-:W3:Y:S01]  /*14210*/  LDCU UR20, c[0x0][0x398] ;  /* 0x00007300ff1477ac */ /* 0x000ee20008000800 */
[----:B-1----:R-:W-:Y:S01]  /*14220*/  IMAD.WIDE R4, R0, 0x4, R2 ;  /* 0x0000000400047825 */ /* 0x002fe200078e0202 */
[----:B------:R-:W3:Y:S04]  /*14230*/  LDL.LU R69, [R1+0x14] ;  /* 0x0000140001457983 */ /* 0x000ee80000300800 */
[----:B------:R-:W3:Y:S06]  /*14240*/  LDL.LU R68, [R1+0x3c] ;  /* 0x00003c0001447983 */ /* 0x000eec0000300800 */
[----:B--2---:R1:W-:Y:S01]  /*14250*/  @P1 STG.E desc[UR26][R4.64], R251 ;  /* 0x000000fb04001986 */ /* 0x0043e2000c10191a */
[----:B------:R-:W-:Y:S01]  /*14260*/  ISETP.LT.AND P1, PT, R206, UR16, !P0 ;  /* 0x00000010ce007c0c */ /* 0x000fe2000c721270 */
[----:B------:R-:W2:Y:S01]  /*14270*/  LDCU UR16, c[0x0][0x398] ;  /* 0x00007300ff1077ac */ /* 0x000ea20008000800 */
[----:B-1----:R-:W-:Y:S01]  /*14280*/  IMAD.WIDE R4, R0, 0x4, R196 ;  /* 0x0000000400047825 */ /* 0x002fe200078e02c4 */
[----:B------:R-:W2:Y:S10]  /*14290*/  LDL.LU R251, [R1+0x5d4] ;  /* 0x0005d40001fb7983 */ /* 0x000eb40000300800 */
[----:B------:R1:W-:Y:S01]  /*142a0*/  @P1 STG.E desc[UR26][R4.64], R134 ;  /* 0x0000008604001986 */ /* 0x0003e2000c10191a */
[----:B------:R-:W-:Y:S01]  /*142b0*/  ISETP.LT.AND P1, PT, R205, UR12, !P0 ;  /* 0x0000000ccd007c0c */ /* 0x000fe2000c721270 */
[----:B------:R-:W2:Y:S01]  /*142c0*/  LDCU UR12, c[0x0][0x398] ;  /* 0x00007300ff0c77ac */ /* 0x000ea20008000800 */
[----:B------:R-:W-:Y:S01]  /*142d0*/  ISETP.LT.AND P0, PT, R204, UR14, !P0 ;  /* 0x0000000ecc007c0c */ /* 0x000fe2000c701270 */
[----:B------:R-:W2:Y:S01]  /*142e0*/  LDCU UR14, c[0x0][0x39c] ;  /* 0x00007380ff0e77ac */ /* 0x000ea20008000800 */
[C---:B-1----:R-:W-:Y:S01]  /*142f0*/  IMAD.WIDE R4, R0.reuse, 0x4, R198 ;  /* 0x0000000400047825 */ /* 0x042fe200078e02c6 */
[----:B------:R-:W2:Y:S08]  /*14300*/  LDL.LU R134, [R1+0x38] ;  /* 0x0000380001867983 */ /* 0x000eb00000300800 */
[----:B------:R1:W-:Y:S02]  /*14310*/  @P1 STG.E desc[UR26][R4.64], R70 ;  /* 0x0000004604001986 */ /* 0x0003e4000c10191a */
[----:B-1----:R-:W-:-:S02]  /*14320*/  IMAD.WIDE R4, R0, 0x4, R200 ;  /* 0x0000000400047825 */ /* 0x002fc400078e02c8 */
[----:B------:R-:W2:Y:S04]  /*14330*/  LDL.LU R70, [R1+0x1c] ;  /* 0x00001c0001467983 */ /* 0x000ea80000300800 */
[----:B------:R1:W-:Y:S04]  /*14340*/  @P0 STG.E desc[UR26][R4.64], R6 ;  /* 0x0000000604000986 */ /* 0x0003e8000c10191a */
[----:B-1----:R-:W2:Y:S01]  /*14350*/  LDL.LU R6, [R1+0x10] ;  /* 0x0000100001067983 */ /* 0x002ea20000300800 */
[----:B------:R-:W-:-:S04]  /*14360*/  IADD3 R4, PT, PT, R202, 0x3, RZ ;  /* 0x00000003ca047810 */ /* 0x000fc80007ffe0ff */
[----:B------:R-:W-:-:S04]  /*14370*/  ISETP.GE.AND P0, PT, R4, UR19, PT ;  /* 0x0000001304007c0c */ /* 0x000fc8000bf06270 */
[----:B------:R-:W-:Y:S01]  /*14380*/  ISETP.LT.AND P1, PT, R203, UR34, !P0 ;  /* 0x00000022cb007c0c */ /* 0x000fe2000c721270 */
[----:B------:R-:W-:Y:S01]  /*14390*/  VIADD R0, R0, UR32 ;  /* 0x0000002000007c36 */ /* 0x000fe20008000000 */
[----:B------:R-:W-:Y:S01]  /*143a0*/  ISETP.LT.AND P2, PT, R205, UR6, !P0 ;  /* 0x00000006cd007c0c */ /* 0x000fe2000c741270 */
[----:B------:R-:W1:Y:S02]  /*143b0*/  LDCU UR6, c[0x0][0x398] ;  /* 0x00007300ff0677ac */ /* 0x000e640008000800 */
[----:B------:R-:W-:Y:S01]  /*143c0*/  IMAD.WIDE R4, R0, 0x4, R2 ;  /* 0x0000000400047825 */ /* 0x000fe200078e0202 */
[----:B------:R-:W1:Y:S07]  /*143d0*/  LDCU UR34, c[0x0][0x398] ;  /* 0x00007300ff2277ac */ /* 0x000e6e0008000800 */
[----:B----4-:R4:W-:Y:S01]  /*143e0*/  @P1 STG.E desc[UR26][R4.64], R252 ;  /* 0x000000fc04001986 */ /* 0x0109e2000c10191a */
[----:B------:R-:W-:Y:S01]  /*143f0*/  ISETP.LT.AND P1, PT, R206, UR4, !P0 ;  /* 0x00000004ce007c0c */ /* 0x000fe2000c721270 */
[----:B------:R-:W1:Y:S01]  /*14400*/  LDCU UR4, c[0x0][0x398] ;  /* 0x00007300ff0477ac */ /* 0x000e620008000800 */
[----:B----4-:R-:W-:Y:S01]  /*14410*/  IMAD.WIDE R4, R0, 0x4, R196 ;  /* 0x0000000400047825 */ /* 0x010fe200078e02c4 */
[----:B------:R-:W4:Y:S10]  /*14420*/  LDL.LU R252, [R1+0x5d0] ;  /* 0x0005d00001fc7983 */ /* 0x000f340000300800 */
[----:B------:R5:W-:Y:S01]  /*14430*/  @P1 STG.E desc[UR26][R4.64], R135 ;  /* 0x0000008704001986 */ /* 0x000be2000c10191a */
[----:B-1----:R-:W-:Y:S01]  /*14440*/  ISETP.LT.AND P0, PT, R204, UR4, !P0 ;  /* 0x00000004cc007c0c */ /* 0x002fe2000c701270 */
[----:B------:R-:W1:Y:S01]  /*14450*/  LDCU UR4, c[0x0][0x398] ;  /* 0x00007300ff0477ac */ /* 0x000e620008000800 */
[C---:B-----5:R-:W-:Y:S01]  /*14460*/  IMAD.WIDE R4, R0.reuse, 0x4, R198 ;  /* 0x0000000400047825 */ /* 0x060fe200078e02c6 */
[----:B------:R-:W5:Y:S04]  /*14470*/  LDL.LU R135, [R1+0x34] ;  /* 0x0000340001877983 */ /* 0x000f680000300800 */
[----:B------:R1:W-:Y:S02]  /*14480*/  @P2 STG.E desc[UR26][R4.64], R71 ;  /* 0x0000004704002986 */ /* 0x0003e4000c10191a */
[----:B-1----:R-:W-:-:S05]  /*14490*/  IMAD.WIDE R4, R0, 0x4, R200 ;  /* 0x0000000400047825 */ /* 0x002fca00078e02c8 */
[----:B------:R1:W-:Y:S02]  /*144a0*/  @P0 STG.E desc[UR26][R4.64], R7 ;  /* 0x0000000704000986 */ /* 0x0003e4000c10191a */
[----:B-1----:R-:W-:-:S05]  /*144b0*/  VIADD R4, R202, 0x4 ;  /* 0x00000004ca047836 */ /* 0x002fca0000000000 */
[----:B------:R-:W-:-:S04]  /*144c0*/  ISETP.GE.AND P0, PT, R4, UR19, PT ;  /* 0x0000001304007c0c */ /* 0x000fc8000bf06270 */
[----:B------:R-:W-:Y:S01]  /*144d0*/  ISETP.LT.AND P1, PT, R203, UR4, !P0 ;  /* 0x00000004cb007c0c */ /* 0x000fe2000c721270 */
[----:B------:R-:W-:Y:S01]  /*144e0*/  VIADD R0, R0, UR32 ;  /* 0x0000002000007c36 */ /* 0x000fe20008000000 */
[----:B------:R-:W1:Y:S03]  /*144f0*/  LDCU UR4, c[0x0][0x398] ;  /* 0x00007300ff0477ac */ /* 0x000e660008000800 */
[----:B------:R-:W-:Y:S01]  /*14500*/  IMAD.WIDE R4, R0, 0x4, R2 ;  /* 0x0000000400047825 */ /* 0x000fe200078e0202 */
[----:B-1----:R-:W-:Y:S01]  /*14510*/  ISETP.LT.AND P2, PT, R205, UR4, !P0 ;  /* 0x00000004cd007c0c */ /* 0x002fe2000c741270 */
[----:B------:R-:W1:Y:S06]  /*14520*/  LDCU UR4, c[0x0][0x398] ;  /* 0x00007300ff0477ac */ /* 0x000e6c0008000800 */
[----:B--2---:R2:W-:Y:S01]  /*14530*/  @P1 STG.E desc[UR26][R4.64], R6 ;  /* 0x0000000604001986 */ /* 0x0045e2000c10191a */
[----:B------:R-:W-:Y:S01]  /*14540*/  ISETP.LT.AND P1, PT, R206, UR6, !P0 ;  /* 0x00000006ce007c0c */ /* 0x000fe2000c721270 */
[----:B------:R-:W1:Y:S01]  /*14550*/  LDCU UR6, c[0x0][0x398] ;  /* 0x00007300ff0677ac */ /* 0x000e620008000800 */
[----:B--2---:R-:W-:-:S11]  /*14560*/  IMAD.WIDE R4, R0, 0x4, R196 ;  /* 0x0000000400047825 */ /* 0x004fd600078e02c4 */
[----:B------:R2:W-:Y:S01]  /*14570*/  @P1 STG.E desc[UR26][R4.64], R136 ;  /* 0x0000008804001986 */ /* 0x0005e2000c10191a */
[----:B-1----:R-:W-:Y:S01]  /*14580*/  ISETP.LT.AND P0, PT, R204, UR6, !P0 ;  /* 0x00000006cc007c0c */ /* 0x002fe2000c701270 */
[----:B------:R-:W-:Y:S01]  /*14590*/  VIADD R6, R202, 0x5 ;  /* 0x00000005ca067836 */ /* 0x000fe20000000000 */
[----:B------:R-:W1:Y:S01]  /*145a0*/  LDCU UR6, c[0x0][0x398] ;  /* 0x00007300ff0677ac */ /* 0x000e620008000800 */
[C---:B--2---:R-:W-:Y:S01]  /*145b0*/  IMAD.WIDE R4, R0.reuse, 0x4, R198 ;  /* 0x0000000400047825 */ /* 0x044fe200078e02c6 */
[----:B------:R-:W2:Y:S04]  /*145c0*/  LDL.LU R136, [R1+0x30] ;  /* 0x0000300001887983 */ /* 0x000ea80000300800 */
[----:B------:R1:W-:Y:S02]  /*145d0*/  @P2 STG.E desc[UR26][R4.64], R72 ;  /* 0x0000004804002986 */ /* 0x0003e4000c10191a */
[----:B-1----:R-:W-:-:S02]  /*145e0*/  IMAD.WIDE R4, R0, 0x4, R200 ;  /* 0x0000000400047825 */ /* 0x002fc400078e02c8 */
[----:B------:R-:W2:Y:S04]  /*145f0*/  LDL.LU R72, [R1+0x2c] ;  /* 0x00002c0001487983 */ /* 0x000ea80000300800 */
[----:B------:R1:W-:Y:S01]  /*14600*/  @P0 STG.E desc[UR26][R4.64], R8 ;  /* 0x0000000804000986 */ /* 0x0003e2000c10191a */
[----:B------:R-:W-:-:S04]  /*14610*/  ISETP.GE.AND P0, PT, R6, UR19, PT ;  /* 0x0000001306007c0c */ /* 0x000fc8000bf06270 */
[----:B------:R-:W-:Y:S01]  /*14620*/  ISETP.LT.AND P1, PT, R203, UR4, !P0 ;  /* 0x00000004cb007c0c */ /* 0x000fe2000c721270 */
[----:B------:R-:W-:Y:S01]  /*14630*/  VIADD R0, R0, UR32 ;  /* 0x0000002000007c36 */ /* 0x000fe20008000000 */
[----:B------:R-:W4:Y:S03]  /*14640*/  LDCU UR4, c[0x0][0x398] ;  /* 0x00007300ff0477ac */ /* 0x000f260008000800 */
[----:B-1----:R-:W-:-:S08]  /*14650*/  IMAD.WIDE R4, R0, 0x4, R2 ;  /* 0x0000000400047825 */ /* 0x002fd000078e0202 */
[----:B---3--:R1:W-:Y:S04]  /*14660*/  @P1 STG.E desc[UR26][R4.64], R69 ;  /* 0x0000004504001986 */ /* 0x0083e8000c10191a */
[----:B-1----:R-:W3:Y:S01]  /*14670*/  LDL.LU R69, [R1+0x18] ;  /* 0x0000180001457983 */ /* 0x002ee20000300800 */
[----:B----4-:R-:W-:Y:S02]  /*14680*/  ISETP.LT.AND P1, PT, R206, UR4, !P0 ;  /* 0x00000004ce007c0c */ /* 0x010fe4000c721270 */
[----:B------:R-:W-:Y:S01]  /*14690*/  ISETP.LT.AND P2, PT, R205, UR52, !P0 ;  /* 0x00000034cd007c0c */ /* 0x000fe2000c741270 */
[----:B------:R-:W-:Y:S01]  /*146a0*/  IMAD.WIDE R4, R0, 0x4, R196 ;  /* 0x0000000400047825 */ /* 0x000fe200078e02c4 */
[----:B------:R-:W-:Y:S01]  /*146b0*/  ISETP.LT.AND P0, PT, R204, UR54, !P0 ;  /* 0x00000036cc007c0c */ /* 0x000fe2000c701270 */
[----:B------:R-:W1:Y:S01]  /*146c0*/  LDCU UR4, c[0x0][0x39c] ;  /* 0x00007380ff0477ac */ /* 0x000e620008000800 */
[C---:B------:R-:W-:Y:S01]  /*146d0*/  IADD3 R6, PT, PT, R202.reuse, 0x6, RZ ;  /* 0x00000006ca067810 */ /* 0x040fe20007ffe0ff */
[----:B------:R-:W-:Y:S01]  /*146e0*/  VIADD R8, R202, 0x8 ;  /* 0x00000008ca087836 */ /* 0x000fe20000000000 */
[----:B------:R-:W4:Y:S05]  /*146f0*/  LDCU UR52, c[0x0][0x398] ;  /* 0x00007300ff3477ac */ /* 0x000f2a0008000800 */
[----:B------:R1:W-:Y:S01]  /*14700*/  @P1 STG.E desc[UR26][R4.64], R137 ;  /* 0x0000008904001986 */ /* 0x0003e2000c10191a */
[----:B------:R-:W-:Y:S01]  /*14710*/  ISETP.GE.AND P5, PT, R6, UR19, PT ;  /* 0x0000001306007c0c */ /* 0x000fe2000bfa6270 */
[----:B------:R-:W2:Y:S01]  /*14720*/  LDCU UR54, c[0x0][0x398] ;  /* 0x00007300ff3677ac */ /* 0x000ea20008000800 */
[----:B-1----:R-:W-:Y:S01]  /*14730*/  IMAD.WIDE R4, R0, 0x4, R198 ;  /* 0x0000000400047825 */ /* 0x002fe200078e02c6 */
[----:B------:R-:W2:Y:S04]  /*14740*/  LDL.LU R137, [R1+0x28] ;  /* 0x0000280001897983 */ /* 0x000ea80000300800 */
[----:B------:R1:W-:Y:S01]  /*14750*/  @P2 STG.E desc[UR26][R4.64], R73 ;  /* 0x0000004904002986 */ /* 0x0003e2000c10191a */
[----:B------:R-:W-:Y:S01]  /*14760*/  ISETP.LT.AND P2, PT, R203, UR24, !P5 ;  /* 0x00000018cb007c0c */ /* 0x000fe2000ef41270 */
[----:B------:R-:W-:Y:S01]  /*14770*/  VIADD R6, R202, 0x7 ;  /* 0x00000007ca067836 */ /* 0x000fe20000000000 */
[----:B------:R-:W-:Y:S01]  /*14780*/  ISETP.LT.AND P1, PT, R205, UR18, !P5 ;  /* 0x00000012cd007c0c */ /* 0x000fe2000ef21270 */
[----:B------:R-:W2:Y:S01]  /*14790*/  LDCU UR24, c[0x0][0x398] ;  /* 0x00007300ff1877ac */ /* 0x000ea20008000800 */
[----:B-1----:R-:W-:-:S02]  /*147a0*/  IMAD.WIDE R4, R0, 0x4, R200 ;  /* 0x0000000400047825 */ /* 0x002fc400078e02c8 */
[----:B------:R-:W-:Y:S01]  /*147b0*/  ISETP.GE.AND P3, PT, R6, UR19, PT ;  /* 0x0000001306007c0c */ /* 0x000fe2000bf66270 */
[----:B------:R-:W2:Y:S01]  /*147c0*/  LDL.LU R73, [R1+0x24] ;  /* 0x0000240001497983 */ /* 0x000ea20000300800 */
[----:B------:R-:W-:Y:S01]  /*147d0*/  ISETP.GE.AND P4, PT, R8, UR19, PT ;  /* 0x0000001308007c0c */ /* 0x000fe2000bf86270 */
[----:B------:R-:W1:Y:S02]  /*147e0*/  LDCU UR18, c[0x0][0x398] ;  /* 0x00007300ff1277ac */ /* 0x000e640008000800 */
[----:B------:R4:W-:Y:S01]  /*147f0*/  @P0 STG.E desc[UR26][R4.64], R9 ;  /* 0x0000000904000986 */ /* 0x0009e2000c10191a */
[----:B------:R-:W-:Y:S01]  /*14800*/  ISETP.LT.AND P0, PT, R206, UR74, !P5 ;  /* 0x0000004ace007c0c */ /* 0x000fe2000ef01270 */
[----:B------:R-:W-:Y:S01]  /*14810*/  VIADD R0, R0, UR32 ;  /* 0x0000002000007c36 */ /* 0x000fe20008000000 */
[----:B------:R-:W1:Y:S03]  /*14820*/  LDCU UR74, c[0x0][0x39c] ;  /* 0x00007380ff4a77ac */ /* 0x000e660008000800 */
[----:B------:R-:W-:-:S04]  /*14830*/  IMAD.WIDE R6, R0, 0x4, R196 ;  /* 0x0000000400067825 */ /* 0x000fc800078e02c4 */
[----:B----4-:R-:W-:-:S05]  /*14840*/  IMAD.WIDE R4, R0, 0x4, R2 ;  /* 0x0000000400047825 */ /* 0x010fca00078e0202 */
[----:B---3--:R-:W-:Y:S04]  /*14850*/  @P2 STG.E desc[UR26][R4.64], R69 ;  /* 0x0000004504002986 */ /* 0x008fe8000c10191a */
[----:B------:R3:W-:Y:S04]  /*14860*/  @P0 STG.E desc[UR26][R6.64], R138 ;  /* 0x0000008a06000986 */ /* 0x0007e8000c10191a */
[----:B---3--:R-:W3:Y:S01]  /*14870*/  LDL.LU R138, [R1+0x20] ;  /* 0x00002000018a7983 */ /* 0x008ee20000300800 */
[----:B------:R-:W-:Y:S01]  /*14880*/  ISETP.LT.AND P5, PT, R204, UR34, !P5 ;  /* 0x00000022cc007c0c */ /* 0x000fe2000efa1270 */
[----:B------:R-:W-:Y:S01]  /*14890*/  IMAD.WIDE R4, R0, 0x4, R198 ;  /* 0x0000000400047825 */ /* 0x000fe200078e02c6 */
[----:B------:R-:W-:Y:S01]  /*148a0*/  ISETP.LT.AND P2, PT, R203, UR50, !P3 ;  /* 0x00000032cb007c0c */ /* 0x000fe2000df41270 */
[----:B------:R-:W4:Y:S01]  /*148b0*/  LDCU UR34, c[0x0][0x398] ;  /* 0x00007300ff2277ac */ /* 0x000f220008000800 */
[----:B------:R-:W-:Y:S01]  /*148c0*/  ISETP.LT.AND P0, PT, R206, UR42, !P3 ;  /* 0x0000002ace007c0c */ /* 0x000fe2000df01270 */
[----:B------:R-:W-:-:S02]  /*148d0*/  VIADD R8, R202, 0x9 ;  /* 0x00000009ca087836 */ /* 0x000fc40000000000 */
[----:B------:R-:W-:Y:S01]  /*148e0*/  VIADD R69, R0, UR32 ;  /* 0x0000002000457c36 */ /* 0x000fe20008000000 */
[----:B------:R1:W-:Y:S01]  /*148f0*/  @P1 STG.E desc[UR26][R4.64], R74 ;  /* 0x0000004a04001986 */ /* 0x0003e2000c10191a */
[----:B------:R-:W2:Y:S01]  /*14900*/  LDCU UR50, c[0x0][0x398] ;  /* 0x00007300ff3277ac */ /* 0x000ea20008000800 */
[----:B------:R-:W-:Y:S01]  /*14910*/  ISETP.GE.AND P6, PT, R8, UR19, PT ;  /* 0x0000001308007c0c */ /* 0x000fe2000bfc6270 */
[----:B------:R-:W-:Y:S01]  /*14920*/  IMAD.WIDE R8, R69, 0x4, R2 ;  /* 0x0000000445087825 */ /* 0x000fe200078e0202 */
[----:B------:R-:W-:Y:S01]  /*14930*/  ISETP.LT.AND P1, PT, R205, UR72, !P3 ;  /* 0x00000048cd007c0c */ /* 0x000fe2000df21270 */
[----:B------:R-:W2:Y:S02]  /*14940*/  LDCU UR42, c[0x0][0x398] ;  /* 0x00007300ff2a77ac */ /* 0x000ea40008000800 */
[----:B------:R-:W-:-:S04]  /*14950*/  IMAD.WIDE R6, R69, 0x4, R196 ;  /* 0x0000000445067825 */ /* 0x000fc800078e02c4 */
[----:B-1----:R-:W-:Y:S01]  /*14960*/  IMAD.WIDE R4, R0, 0x4, R200 ;  /* 0x0000000400047825 */ /* 0x002fe200078e02c8 */
[----:B------:R-:W-:Y:S01]  /*14970*/  ISETP.LT.AND P3, PT, R204, UR33, !P3 ;  /* 0x00000021cc007c0c */ /* 0x000fe2000df61270 */
[----:B------:R-:W1:Y:S03]  /*14980*/  LDCU UR72, c[0x0][0x39c] ;  /* 0x00007380ff4877ac */ /* 0x000e660008000800 */
[----:B------:R2:W-:Y:S01]  /*14990*/  @P5 STG.E desc[UR26][R4.64], R10 ;  /* 0x0000000a04005986 */ /* 0x0005e2000c10191a */
[----:B------:R-:W-:Y:S01]  /*149a0*/  IADD3 R0, PT, PT, R202, 0xa, RZ ;  /* 0x0000000aca007810 */ /* 0x000fe20007ffe0ff */
[----:B------:R-:W1:Y:S02]  /*149b0*/  LDCU UR33, c[0x0][0x398] ;  /* 0x00007300ff2177ac */ /* 0x000e640008000800 */
[----:B------:R4:W-:Y:S01]  /*149c0*/  @P2 STG.E desc[UR26][R8.64], R70 ;  /* 0x0000004608002986 */ /* 0x0009e2000c10191a */
[----:B------:R-:W-:Y:S01]  /*149d0*/  ISETP.LT.AND P2, PT, R203, UR75, !P4 ;  /* 0x0000004bcb007c0c */ /* 0x000fe2000e741270 */
[----:B------:R-:W1:Y:S02]  /*149e0*/  LDCU UR75, c[0x0][0x398] ;  /* 0x00007300ff4b77ac */ /* 0x000e640008000800 */
[----:B------:R1:W-:Y:S01]  /*149f0*/  @P0 STG.E desc[UR26][R6.64], R139 ;  /* 0x0000008b06000986 */ /* 0x0003e2000c10191a */
[----:B------:R-:W-:Y:S01]  /*14a00*/  ISETP.LT.AND P0, PT, R206, UR22, !P4 ;  /* 0x00000016ce007c0c */ /* 0x000fe2000e701270 */
[----:B------:R-:W3:Y:S01]  /*14a10*/  LDCU UR22, c[0x0][0x398] ;  /* 0x00007300ff1677ac */ /* 0x000ee20008000800 */
[----:B--2---:R-:W-:-:S04]  /*14a20*/  IMAD.WIDE R4, R69, 0x4, R198 ;  /* 0x0000000445047825 */ /* 0x004fc800078e02c6 */
[----:B----4-:R-:W-:-:S04]  /*14a30*/  IMAD.WIDE R70, R69, 0x4, R200 ;  /* 0x0000000445467825 */ /* 0x010fc800078e02c8 */
[----:B------:R-:W-:Y:S01]  /*14a40*/  VIADD R69, R69, UR32 ;  /* 0x0000002045457c36 */ /* 0x000fe20008000000 */
[----:B------:R2:W-:Y:S01]  /*14a50*/  @P1 STG.E desc[UR26][R4.64], R75 ;  /* 0x0000004b04001986 */ /* 0x0005e2000c10191a */
[----:B------:R-:W-:Y:S01]  /*14a60*/  ISETP.LT.AND P1, PT, R205, UR53, !P4 ;  /* 0x00000035cd007c0c */ /* 0x000fe2000e721270 */
[----:B------:R-:W4:Y:S01]  /*14a70*/  LDCU UR53, c[0x0][0x398] ;  /* 0x00007300ff3577ac */ /* 0x000f220008000800 */
[----:B-1----:R-:W-:Y:S01]  /*14a80*/  IMAD.WIDE R6, R69, 0x4, R2 ;  /* 0x0000000445067825 */ /* 0x002fe200078e0202 */
[----:B------:R1:W-:Y:S01]  /*14a90*/  @P3 STG.E desc[UR26][R70.64], R11 ;  /* 0x0000000b46003986 */ /* 0x0003e2000c10191a */
[----:B------:R-:W-:Y:S01]  /*14aa0*/  ISETP.LT.AND P4, PT, R204, UR70, !P4 ;  /* 0x00000046cc007c0c */ /* 0x000fe2000e781270 */
[----:B------:R-:W3:Y:S01]  /*14ab0*/  LDCU UR70, c[0x0][0x39c] ;  /* 0x00007380ff4677ac */ /* 0x000ee20008000800 */
[----:B------:R-:W-:Y:S01]  /*14ac0*/  ISETP.LT.AND P3, PT, R203, UR37, !P6 ;  /* 0x00000025cb007c0c */ /* 0x000fe2000f761270 */
[C---:B------:R-:W-:Y:S01]  /*14ad0*/  IMAD.WIDE R8, R69.reuse, 0x4, R198 ;  /* 0x0000000445087825 */ /* 0x040fe200078e02c6 */
[----:B------:R-:W-:Y:S01]  /*14ae0*/  ISETP.GE.AND P5, PT, R0, UR19, PT ;  /* 0x0000001300007c0c */ /* 0x000fe2000bfa6270 */
[----:B------:R-:W3:Y:S02]  /*14af0*/  LDCU UR37, c[0x0][0x398] ;  /* 0x00007300ff2577ac */ /* 0x000ee40008000800 */
[----:B--2---:R-:W-:-:S04]  /*14b00*/  IMAD.WIDE R4, R69, 0x4, R196 ;  /* 0x0000000445047825 */ /* 0x004fc800078e02c4 */
[----:B-1----:R-:W-:-:S04]  /*14b10*/  IMAD.WIDE R10, R69, 0x4, R200 ;  /* 0x00000004450a7825 */ /* 0x002fc800078e02c8 */
[----:B------:R-:W-:Y:S02]  /*14b20*/  VIADD R69, R69, UR32 ;  /* 0x0000002045457c36 */ /* 0x000fe40008000000 */
[----:B------:R-:W-:Y:S01]  /*14b30*/  VIADD R0, R202, 0xb ;  /* 0x0000000bca007836 */ /* 0x000fe20000000000 */
[----:B---3--:R1:W-:Y:S01]  /*14b40*/  @P2 STG.E desc[UR26][R6.64], R138 ;  /* 0x0000008a06002986 */ /* 0x0083e2000c10191a */
[----:B------:R-:W-:Y:S01]  /*14b50*/  ISETP.LT.AND P2, PT, R205, UR40, !P6 ;  /* 0x00000028cd007c0c */ /* 0x000fe2000f741270 */
[----:B------:R-:W2:Y:S02]  /*14b60*/  LDCU UR40, c[0x0][0x398] ;  /* 0x00007300ff2877ac */ /* 0x000ea40008000800 */
[----:B------:R3:W-:Y:S01]  /*14b70*/  @P0 STG.E desc[UR26][R4.64], R140 ;  /* 0x0000008c04000986 */ /* 0x0007e2000c10191a */
[----:B------:R-:W-:Y:S01]  /*14b80*/  ISETP.LT.AND P0, PT, R206, UR73, !P6 ;  /* 0x00000049ce007c0c */ /* 0x000fe2000f701270 */
[----:B------:R-:W2:Y:S02]  /*14b90*/  LDCU UR73, c[0x0][0x398] ;  /* 0x00007300ff4977ac */ /* 0x000ea40008000800 */
[----:B------:R4:W-:Y:S01]  /*14ba0*/  @P1 STG.E desc[UR26][R8.64], R76 ;  /* 0x0000004c08001986 */ /* 0x0009e2000c10191a */
[----:B-1----:R-:W-:-:S04]  /*14bb0*/  IMAD.WIDE R6, R69, 0x4, R196 ;  /* 0x0000000445067825 */ /* 0x002fc800078e02c4 */
[C---:B---3--:R-:W-:Y:S01]  /*14bc0*/  IMAD.WIDE R4, R69.reuse, 0x4, R2 ;  /* 0x0000000445047825 */ /* 0x048fe200078e0202 */
[----:B------:R1:W-:Y:S03]  /*14bd0*/  @P4 STG.E desc[UR26][R10.64], R12 ;  /* 0x0000000c0a004986 */ /* 0x0003e6000c10191a */
[----:B----4-:R-:W-:Y:S01]  /*14be0*/  IMAD.WIDE R8, R69, 0x4, R198 ;  /* 0x0000000445087825 */ /* 0x010fe200078e02c6 */
[----:B------:R3:W-:Y:S01]  /*14bf0*/  @P3 STG.E desc[UR26][R4.64], R73 ;  /* 0x0000004904003986 */ /* 0x0007e2000c10191a */
[----:B------:R-:W-:Y:S01]  /*14c00*/  ISETP.LT.AND P6, PT, R204, UR48, !P6 ;  /* 0x00000030cc007c0c */ /* 0x000fe2000f7c1270 */
[----:B------:R-:W4:Y:S01]  /*14c10*/  LDCU UR48, c[0x0][0x398] ;  /* 0x00007300ff3077ac */ /* 0x000f220008000800 */
[----:B------:R-:W-:Y:S01]  /*14c20*/  ISETP.LT.AND P3, PT, R203, UR68, !P5 ;  /* 0x00000044cb007c0c */ /* 0x000fe2000ef61270 */
[----:B------:R2:W-:Y:S01]  /*14c30*/  @P0 STG.E desc[UR26][R6.64], R141 ;  /* 0x0000008d06000986 */ /* 0x0005e2000c10191a */
[----:B------:R-:W-:Y:S01]  /*14c40*/  ISETP.LT.AND P4, PT, R205, UR71, !P5 ;  /* 0x00000047cd007c0c */ /* 0x000fe2000ef81270 */
[----:B------:R-:W4:Y:S02]  /*14c50*/  LDCU UR68, c[0x0][0x39c] ;  /* 0x00007380ff4477ac */ /* 0x000f240008000800 */
[----:B------:R2:W-:Y:S01]  /*14c60*/  @P2 STG.E desc[UR26][R8.64], R77 ;  /* 0x0000004d08002986 */ /* 0x0005e2000c10191a */
[----:B------:R-:W-:Y:S01]  /*14c70*/  ISETP.LT.AND P2, PT, R206, UR51, !P5 ;  /* 0x00000033ce007c0c */ /* 0x000fe2000ef41270 */
[C---:B-1----:R-:W-:Y:S01]  /*14c80*/  IMAD.WIDE R10, R69.reuse, 0x4, R200 ;  /* 0x00000004450a7825 */ /* 0x042fe200078e02c8 */
[----:B------:R-:W-:Y:S01]  /*14c90*/  ISETP.GE.AND P1, PT, R0, UR19, PT ;  /* 0x0000001300007c0c */ /* 0x000fe2000bf26270 */
[----:B------:R-:W1:Y:S02]  /*14ca0*/  LDCU UR51, c[0x0][0x398] ;  /* 0x00007300ff3377ac */ /* 0x000e640008000800 */
[----:B------:R-:W-:Y:S01]  /*14cb0*/  VIADD R69, R69, UR32 ;  /* 0x0000002045457c36 */ /* 0x000fe20008000000 */
[----:B------:R-:W1:Y:S03]  /*14cc0*/  LDCU UR71, c[0x0][0x398] ;  /* 0x00007300ff4777ac */ /* 0x000e660008000800 */
[C---:B---3--:R-:W-:Y:S01]  /*14cd0*/  IMAD.WIDE R4, R69.reuse, 0x4, R2 ;  /* 0x0000000445047825 */ /* 0x048fe200078e0202 */
[----:B------:R3:W-:Y:S03]  /*14ce0*/  @P6 STG.E desc[UR26][R10.64], R13 ;  /* 0x0000000d0a006986 */ /* 0x0007e6000c10191a */
[----:B--2---:R-:W-:Y:S01]  /*14cf0*/  IMAD.WIDE R6, R69, 0x4, R196 ;  /* 0x0000000445067825 */ /* 0x004fe200078e02c4 */
[----:B------:R-:W-:-:S03]  /*14d00*/  ISETP.LT.AND P5, PT, R204, UR30, !P5 ;  /* 0x0000001ecc007c0c */ /* 0x000fc6000efa1270 */
[----:B------:R-:W-:Y:S01]  /*14d10*/  IMAD.WIDE R8, R69, 0x4, R198 ;  /* 0x0000000445087825 */ /* 0x000fe200078e02c6 */
[----:B------:R2:W-:Y:S01]  /*14d20*/  @P3 STG.E desc[UR26][R4.64], R137 ;  /* 0x0000008904003986 */ /* 0x0005e2000c10191a */
[----:B------:R-:W-:Y:S01]  /*14d30*/  ISETP.LT.AND P3, PT, R203, UR8, !P1 ;  /* 0x00000008cb007c0c */ /* 0x000fe2000cf61270 */
[----:B------:R-:W1:Y:S02]  /*14d40*/  LDCU UR30, c[0x0][0x398] ;  /* 0x00007300ff1e77ac */ /* 0x000e640008000800 */
[----:B------:R1:W-:Y:S01]  /*14d50*/  @P2 STG.E desc[UR26][R6.64], R142 ;  /* 0x0000008e06002986 */ /* 0x0003e2000c10191a */
[----:B------:R-:W-:Y:S01]  /*14d60*/  VIADD R0, R202, 0xc ;  /* 0x0000000cca007836 */ /* 0x000fe20000000000 */
[----:B------:R-:W4:Y:S02]  /*14d70*/  LDCU UR8, c[0x0][0x398] ;  /* 0x00007300ff0877ac */ /* 0x000f240008000800 */
[----:B------:R1:W-:Y:S01]  /*14d80*/  @P4 STG.E desc[UR26][R8.64], R78 ;  /* 0x0000004e08004986 */ /* 0x0003e2000c10191a */
[----:B------:R-:W-:Y:S01]  /*14d90*/  ISETP.LT.AND P4, PT, R206, UR66, !P1 ;  /* 0x00000042ce007c0c */ /* 0x000fe2000cf81270 */
[----:B---3--:R-:W-:Y:S01]  /*14da0*/  IMAD.WIDE R10, R69, 0x4, R200 ;  /* 0x00000004450a7825 */ /* 0x008fe200078e02c8 */
[----:B------:R-:W-:Y:S01]  /*14db0*/  ISETP.LT.AND P2, PT, R205, UR46, !P1 ;  /* 0x0000002ecd007c0c */ /* 0x000fe2000cf41270 */
[----:B------:R-:W3:Y:S02]  /*14dc0*/  LDCU UR66, c[0x0][0x39c] ;  /* 0x00007380ff4277ac */ /* 0x000ee40008000800 */
[----:B------:R-:W-:Y:S01]  /*14dd0*/  VIADD R69, R69, UR32 ;  /* 0x0000002045457c36 */ /* 0x000fe20008000000 */
[----:B------:R-:W-:Y:S01]  /*14de0*/  ISETP.GE.AND P0, PT, R0, UR19, PT ;  /* 0x0000001300007c0c */ /* 0x000fe2000bf06270 */
[----:B------:R3:W-:Y:S01]  /*14df0*/  @P5 STG.E desc[UR26][R10.64], R14 ;  /* 0x0000000e0a005986 */ /* 0x0007e2000c10191a */
[----:B------:R-:W-:Y:S01]  /*14e00*/  ISETP.LT.AND P1, PT, R204, UR69, !P1 ;  /* 0x00000045cc007c0c */ /* 0x000fe2000cf21270 */
[----:B--2---:R-:W-:Y:S01]  /*14e10*/  IMAD.WIDE R4, R69, 0x4, R2 ;  /* 0x0000000445047825 */ /* 0x004fe200078e0202 */
[----:B------:R-:W-:Y:S01]  /*14e20*/  ISETP.LT.AND P5, PT, R203, UR49, !P0 ;  /* 0x00000031cb007c0c */ /* 0x000fe2000c7a1270 */
[----:B------:R-:W2:Y:S02]  /*14e30*/  LDCU UR46, c[0x0][0x398] ;  /* 0x00007300ff2e77ac */ /* 0x000ea40008000800 */
[C---:B-1----:R-:W-:Y:S01]  /*14e40*/  IMAD.WIDE R6, R69.reuse, 0x4, R196 ;  /* 0x0000000445067825 */ /* 0x042fe200078e02c4 */
[----:B------:R-:W-:Y:S01]  /*14e50*/  IADD3 R0, PT, PT, R202, 0xd, RZ ;  /* 0x0000000dca007810 */ /* 0x000fe20007ffe0ff */
[----:B------:R1:W-:Y:S01]  /*14e60*/  @P3 STG.E desc[UR26][R4.64], R72 ;  /* 0x0000004804003986 */ /* 0x0003e2000c10191a */
[----:B------:R-:W2:Y:S01]  /*14e70*/  LDCU UR69, c[0x0][0x398] ;  /* 0x00007300ff4577ac */ /* 0x000ea20008000800 */
[----:B------:R-:W-:-:S02]  /*14e80*/  IMAD.WIDE R8, R69, 0x4, R198 ;  /* 0x0000000445087825 */ /* 0x000fc400078e02c6 */
[----:B------:R4:W-:Y:S01]  /*14e90*/  @P4 STG.E desc[UR26][R6.64], R143 ;  /* 0x0000008f06004986 */ /* 0x0009e2000c10191a */
[----:B------:R-:W-:Y:S01]  /*14ea0*/  ISETP.LT.AND P4, PT, R206, UR36, !P0 ;  /* 0x00000024ce007c0c */ /* 0x000fe2000c781270 */
[C---:B------:R-:W-:Y:S02]  /*14eb0*/  VIADD R13, R69.reuse, UR32 ;  /* 0x00000020450d7c36 */ /* 0x040fe40008000000 */
[----:B---3--:R-:W-:Y:S01]  /*14ec0*/  IMAD.WIDE R10, R69, 0x4, R200 ;  /* 0x00000004450a7825 */ /* 0x008fe200078e02c8 */
[----:B------:R-:W-:Y:S01]  /*14ed0*/  ISETP.GE.AND P6, PT, R0, UR19, PT ;  /* 0x0000001300007c0c */ /* 0x000fe2000bfc6270 */
[----:B------:R3:W-:Y:S01]  /*14ee0*/  @P2 STG.E desc[UR26][R8.64], R79 ;  /* 0x0000004f08002986 */ /* 0x0007e2000c10191a */
[----:B------:R-:W-:Y:S01]  /*14ef0*/  ISETP.LT.AND P2, PT, R205, UR64, !P0 ;  /* 0x00000040cd007c0c */ /* 0x000fe2000c741270 */
[----:B-1----:R-:W-:Y:S01]  /*14f00*/  IMAD.WIDE R4, R13, 0x4, R2 ;  /* 0x000000040d047825 */ /* 0x002fe200078e0202 */
[----:B------:R-:W-:Y:S01]  /*14f10*/  ISETP.LT.AND P0, PT, R204, UR38, !P0 ;  /* 0x00000026cc007c0c */ /* 0x000fe2000c701270 */
[----:B------:R1:W-:Y:S01]  /*14f20*/  @P1 STG.E desc[UR26][R10.64], R15 ;  /* 0x0000000f0a001986 */ /* 0x0003e2000c10191a */
[----:B------:R-:W-:Y:S01]  /*14f30*/  ISETP.LT.AND P1, PT, R203, UR67, !P6 ;  /* 0x00000043cb007c0c */ /* 0x000fe2000f721270 */
[C---:B----4-:R-:W-:Y:S01]  /*14f40*/  IMAD.WIDE R6, R13.reuse, 0x4, R196 ;  /* 0x000000040d067825 */ /* 0x050fe200078e02c4 */
[----:B------:R-:W4:Y:S01]  /*14f50*/  LDCU UR49, c[0x0][0x398] ;  /* 0x00007300ff3177ac */ /* 0x000f220008000800 */
[----:B------:R2:W-:Y:S01]  /*14f60*/  @P5 STG.E desc[UR26][R4.64], R136 ;  /* 0x0000008804005986 */ /* 0x0005e2000c10191a */
[----:B------:R-:W-:Y:S01]  /*14f70*/  ISETP.LT.AND P5, PT, R206, UR44, !P6 ;  /* 0x0000002cce007c0c */ /* 0x000fe2000f7a1270 */
[----:B------:R-:W-:Y:S01]  /*14f80*/  VIADD R0, R202, 0xe ;  /* 0x0000000eca007836 */ /* 0x000fe20000000000 */
[----:B------:R-:W4:Y:S01]  /*14f90*/  LDCU UR36, c[0x0][0x398] ;  /* 0x00007300ff2477ac */ /* 0x000f220008000800 */
[C---:B---3--:R-:W-:Y:S01]  /*14fa0*/  IMAD.WIDE R8, R13.reuse, 0x4, R198 ;  /* 0x000000040d087825 */ /* 0x048fe200078e02c6 */
[----:B------:R3:W-:Y:S01]  /*14fb0*/  @P4 STG.E desc[UR26][R6.64], R144 ;  /* 0x0000009006004986 */ /* 0x0007e2000c10191a */
[----:B------:R-:W4:Y:S02]  /*14fc0*/  LDCU UR64, c[0x0][0x39c] ;  /* 0x00007380ff4077ac */ /* 0x000f240008000800 */
[----:B-1----:R-:W-:Y:S01]  /*14fd0*/  VIADD R15, R13, UR32 ;  /* 0x000000200d0f7c36 */ /* 0x002fe20008000000 */
[----:B------:R-:W-:Y:S01]  /*14fe0*/  ISETP.LT.AND P4, PT, R205, UR12, !P6 ;  /* 0x0000000ccd007c0c */ /* 0x000fe2000f781270 */
[----:B------:R-:W1:Y:S01]  /*14ff0*/  LDCU UR38, c[0x0][0x398] ;  /* 0x00007300ff2677ac */ /* 0x000e620008000800 */
[----:B--2---:R-:W-:Y:S01]  /*15000*/  IMAD.WIDE R4, R13, 0x4, R200 ;  /* 0x000000040d047825 */ /* 0x004fe200078e02c8 */
[----:B------:R-:W-:Y:S01]  /*15010*/  ISETP.GE.AND P3, PT, R0, UR19, PT ;  /* 0x0000001300007c0c */ /* 0x000fe2000bf66270 */
[----:B------:R-:W2:Y:S02]  /*15020*/  LDCU UR67, c[0x0][0x398] ;  /* 0x00007300ff4377ac */ /* 0x000ea40008000800 */
[----:B------:R-:W-:Y:S01]  /*15030*/  IMAD.WIDE R10, R15, 0x4, R2 ;  /* 0x000000040f0a7825 */ /* 0x000fe200078e0202 */
[----:B------:R-:W-:Y:S01]  /*15040*/  ISETP.LT.AND P6, PT, R204, UR62, !P6 ;  /* 0x0000003ecc007c0c */ /* 0x000fe2000f7c1270 */
[----:B------:R1:W-:Y:S01]  /*15050*/  @P2 STG.E desc[UR26][R8.64], R80 ;  /* 0x0000005008002986 */ /* 0x0003e2000c10191a */
[----:B------:R-:W-:Y:S01]  /*15060*/  ISETP.LT.AND P2, PT, R203, UR6, !P3 ;  /* 0x00000006cb007c0c */ /* 0x000fe2000df41270 */
[C---:B---3--:R-:W-:Y:S01]  /*15070*/  IMAD.WIDE R6, R15.reuse, 0x4, R196 ;  /* 0x000000040f067825 */ /* 0x048fe200078e02c4 */
[----:B------:R-:W-:Y:S01]  /*15080*/  IADD3 R13, PT, PT, R15, UR32, RZ ;  /* 0x000000200f0d7c10 */ /* 0x000fe2000fffe0ff */
[----:B------:R3:W-:Y:S01]  /*15090*/  @P0 STG.E desc[UR26][R4.64], R16 ;  /* 0x0000001004000986 */ /* 0x0007e2000c10191a */
[----:B------:R-:W2:Y:S01]  /*150a0*/  LDCU UR62, c[0x0][0x39c] ;  /* 0x00007380ff3e77ac */ /* 0x000ea20008000800 */
[----:B------:R-:W-:-:S02]  /*150b0*/  VIADD R0, R202, 0xf ;  /* 0x0000000fca007836 */ /* 0x000fc40000000000 */
[----:B-----5:R-:W-:Y:S01]  /*150c0*/  @P1 STG.E desc[UR26][R10.64], R135 ;  /* 0x000000870a001986 */ /* 0x020fe2000c10191a */
[----:B------:R-:W-:Y:S01]  /*150d0*/  ISETP.LT.AND P1, PT, R206, UR65, !P3 ;  /* 0x00000041ce007c0c */ /* 0x000fe2000df21270 */
[----:B------:R-:W5:Y:S01]  /*150e0*/  LDCU UR44, c[0x0][0x398] ;  /* 0x00007300ff2c77ac */ /* 0x000f620008000800 */
[----:B-1----:R-:W-:Y:S01]  /*150f0*/  IMAD.WIDE R8, R15, 0x4, R198 ;  /* 0x000000040f087825 */ /* 0x002fe200078e02c6 */
[----:B------:R1:W-:Y:S01]  /*15100*/  @P5 STG.E desc[UR26][R6.64], R145 ;  /* 0x0000009106005986 */ /* 0x0003e2000c10191a */
[----:B------:R-:W-:Y:S01]  /*15110*/  ISETP.LT.AND P5, PT, R205, UR35, !P3 ;  /* 0x00000023cd007c0c */ /* 0x000fe2000dfa1270 */
[----:B------:R-:W2:Y:S01]  /*15120*/  LDCU UR12, c[0x0][0x398] ;  /* 0x00007300ff0c77ac */ /* 0x000ea20008000800 */
[----:B---3--:R-:W-:Y:S01]  /*15130*/  IMAD.WIDE R4, R15, 0x4, R200 ;  /* 0x000000040f047825 */ /* 0x008fe200078e02c8 */
[----:B------:R-:W-:Y:S02]  /*15140*/  ISETP.GE.AND P0, PT, R0, UR19, PT ;  /* 0x0000001300007c0c */ /* 0x000fe4000bf06270 */
[----:B------:R-:W-:Y:S01]  /*15150*/  ISETP.LT.AND P3, PT, R204, UR47, !P3 ;  /* 0x0000002fcc007c0c */ /* 0x000fe2000df61270 */
[----:B------:R3:W-:Y:S01]  /*15160*/  @P4 STG.E desc[UR26][R8.64], R81 ;  /* 0x0000005108004986 */ /* 0x0007e2000c10191a */
[----:B------:R-:W-:Y:S01]  /*15170*/  ISETP.LT.AND P4, PT, R203, UR60, !P0 ;  /* 0x0000003ccb007c0c */ /* 0x000fe2000c781270 */
[----:B------:R-:W-:Y:S01]  /*15180*/  VIADD R0, R202, 0x10 ;  /* 0x00000010ca007836 */ /* 0x000fe20000000000 */
[----:B------:R-:W2:Y:S01]  /*15190*/  LDCU UR6, c[0x0][0x398] ;  /* 0x00007300ff0677ac */ /* 0x000ea20008000800 */
[C---:B-1----:R-:W-:Y:S01]  /*151a0*/  IMAD.WIDE R6, R13.reuse, 0x4, R2 ;  /* 0x000000040d067825 */ /* 0x042fe200078e0202 */
[----:B------:R1:W-:Y:S01]  /*151b0*/  @P6 STG.E desc[UR26][R4.64], R17 ;  /* 0x0000001104006986 */ /* 0x0003e2000c10191a */
[----:B------:R-:W-:Y:S01]  /*151c0*/  ISETP.LT.AND P6, PT, R206, UR16, !P0 ;  /* 0x00000010ce007c0c */ /* 0x000fe2000c7c1270 */
[----:B------:R-:W2:Y:S01]  /*151d0*/  LDCU UR65, c[0x0][0x398] ;  /* 0x00007300ff4177ac */ /* 0x000ea20008000800 */
[----:B---3--:R-:W-:Y:S01]  /*151e0*/  IMAD.WIDE R8, R13, 0x4, R196 ;  /* 0x000000040d087825 */ /* 0x008fe200078e02c4 */
[----:B------:R3:W-:Y:S01]  /*151f0*/  @P2 STG.E desc[UR26][R6.64], R134 ;  /* 0x0000008606002986 */ /* 0x0007e2000c10191a */
[----:B------:R-:W-:Y:S01]  /*15200*/  ISETP.LT.AND P2, PT, R205, UR63, !P0 ;  /* 0x0000003fcd007c0c */ /* 0x000fe2000c741270 */
[----:B------:R-:W2:Y:S01]  /*15210*/  LDCU UR35, c[0x0][0x398] ;  /* 0x00007300ff2377ac */ /* 0x000ea20008000800 */
[C---:B------:R-:W-:Y:S01]  /*15220*/  IMAD.WIDE R10, R13.reuse, 0x4, R198 ;  /* 0x000000040d0a7825 */ /* 0x040fe200078e02c6 */
[----:B------:R4:W-:Y:S01]  /*15230*/  @P1 STG.E desc[UR26][R8.64], R146 ;  /* 0x0000009208001986 */ /* 0x0009e2000c10191a */
[----:B------:R-:W-:Y:S01]  /*15240*/  ISETP.GE.AND P1, PT, R0, UR19, PT ;  /* 0x0000001300007c0c */ /* 0x000fe2000bf26270 */
[----:B------:R-:W2:Y:S01]  /*15250*/  LDCU UR47, c[0x0][0x398] ;  /* 0x00007300ff2f77ac */ /* 0x000ea20008000800 */
[----:B------:R-:W-:-:S02]  /*15260*/  VIADD R15, R13, UR32 ;  /* 0x000000200d0f7c36 */ /* 0x000fc40008000000 */
[----:B-1----:R-:W-:Y:S01]  /*15270*/  IMAD.WIDE R4, R13, 0x4, R200 ;  /* 0x000000040d047825 */ /* 0x002fe200078e02c8 */
[----:B------:R-:W-:Y:S01]  /*15280*/  ISETP.LT.AND P0, PT, R204, UR28, !P0 ;  /* 0x0000001ccc007c0c */ /* 0x000fe2000c701270 */
[----:B------:R1:W-:Y:S01]  /*15290*/  @P5 STG.E desc[UR26][R10.64], R82 ;  /* 0x000000520a005986 */ /* 0x0003e2000c10191a */
[----:B------:R-:W-:Y:S01]  /*152a0*/  ISETP.LT.AND P5, PT, R203, UR77, !P1 ;  /* 0x0000004dcb007c0c */ /* 0x000fe2000cfa1270 */
[C---:B---3--:R-:W-:Y:S01]  /*152b0*/  IMAD.WIDE R6, R15.reuse, 0x4, R2 ;  /* 0x000000040f067825 */ /* 0x048fe200078e0202 */
[----:B------:R-:W3:Y:S01]  /*152c0*/  LDCU UR60, c[0x0][0x39c] ;  /* 0x00007380ff3c77ac */ /* 0x000ee20008000800 */
[----:B------:R2:W-:Y:S01]  /*152d0*/  @P3 STG.E desc[UR26][R4.64], R18 ;  /* 0x0000001204003986 */ /* 0x0005e2000c10191a */
[----:B------:R-:W-:Y:S01]  /*152e0*/  ISETP.LT.AND P3, PT, R206, UR58, !P1 ;  /* 0x0000003ace007c0c */ /* 0x000fe2000cf61270 */
[C---:B----4-:R-:W-:Y:S01]  /*152f0*/  IMAD.WIDE R8, R15.reuse, 0x4, R196 ;  /* 0x000000040f087825 */ /* 0x050fe200078e02c4 */
[----:B------:R-:W4:Y:S03]  /*15300*/  LDCU UR16, c[0x0][0x398] ;  /* 0x00007300ff1077ac */ /* 0x000f260008000800 */
[----:B------:R-:W-:Y:S01]  /*15310*/  VIADD R0, R202, 0x11 ;  /* 0x00000011ca007836 */ /* 0x000fe20000000000 */
[----:B------:R3:W-:Y:S01]  /*15320*/  @P4 STG.E desc[UR26][R6.64], R68 ;  /* 0x0000004406004986 */ /* 0x0007e2000c10191a */
[----:B-1----:R-:W-:Y:S01]  /*15330*/  IMAD.WIDE R10, R15, 0x4, R198 ;  /* 0x000000040f0a7825 */ /* 0x002fe200078e02c6 */
[----:B------:R-:W-:Y:S01]  /*15340*/  ISETP.LT.AND P4, PT, R205, UR45, !P1 ;  /* 0x0000002dcd007c0c */ /* 0x000fe2000cf81270 */
[----:B------:R-:W1:Y:S01]  /*15350*/  LDCU UR63, c[0x0][0x398] ;  /* 0x00007300ff3f77ac */ /* 0x000e620008000800 */
[----:B------:R4:W-:Y:S01]  /*15360*/  @P6 STG.E desc[UR26][R8.64], R147 ;  /* 0x0000009308006986 */ /* 0x0009e2000c10191a */
[C---:B------:R-:W-:Y:S01]  /*15370*/  VIADD R13, R15.reuse, UR32 ;  /* 0x000000200f0d7c36 */ /* 0x040fe20008000000 */
[----:B------:R-:W-:Y:S01]  /*15380*/  ISETP.LT.AND P1, PT, R204, UR61, !P1 ;  /* 0x0000003dcc007c0c */ /* 0x000fe2000cf21270 */
[----:B--2---:R-:W-:Y:S01]  /*15390*/  IMAD.WIDE R4, R15, 0x4, R200 ;  /* 0x000000040f047825 */ /* 0x004fe200078e02c8 */
[----:B------:R-:W-:Y:S01]  /*153a0*/  ISETP.GE.AND P6, PT, R0, UR14, PT ;  /* 0x0000000e00007c0c */ /* 0x000fe2000bfc6270 */
[----:B------:R2:W-:Y:S01]  /*153b0*/  @P2 STG.E desc[UR26][R10.64], R83 ;  /* 0x000000530a002986 */ /* 0x0005e2000c10191a */
[----:B------:R-:W1:Y:S01]  /*153c0*/  LDCU UR77, c[0x0][0x39c] ;  /* 0x00007380ff4d77ac */ /* 0x000e620008000800 */
[----:B---3--:R-:W-:Y:S01]  /*153d0*/  IMAD.WIDE R6, R13, 0x4, R2 ;  /* 0x000000040d067825 */ /* 0x008fe200078e0202 */
[----:B------:R-:W-:Y:S01]  /*153e0*/  ISETP.LT.AND P2, PT, R203, UR20, !P6 ;  /* 0x00000014cb007c0c */ /* 0x000fe2000f741270 */
[----:B------:R3:W-:Y:S01]  /*153f0*/  @P0 STG.E desc[UR26][R4.64], R19 ;  /* 0x0000001304000986 */ /* 0x0007e2000c10191a */
[----:B------:R-:W1:Y:S01]  /*15400*/  LDCU UR28, c[0x0][0x398] ;  /* 0x00007300ff1c77ac */ /* 0x000e620008000800 */
[C---:B----4-:R-:W-:Y:S01]  /*15410*/  IMAD.WIDE R8, R13.reuse, 0x4, R196 ;  /* 0x000000040d087825 */ /* 0x050fe200078e02c4 */
[----:B------:R-:W-:Y:S01]  /*15420*/  ISETP.LT.AND P0, PT, R206, UR56, !P6 ;  /* 0x00000038ce007c0c */ /* 0x000fe2000f701270 */
[----:B------:R-:W4:Y:S02]  /*15430*/  LDCU UR19, c[0x0][0x398] ;  /* 0x00007300ff1377ac */ /* 0x000f240008000800 */
[----:B------:R-:W-:Y:S01]  /*15440*/  VIADD R0, R202, 0x12 ;  /* 0x00000012ca007836 */ /* 0x000fe20000000000 */
[----:B------:R1:W-:Y:S01]  /*15450*/  @P5 STG.E desc[UR26][R6.64], R132 ;  /* 0x0000008406005986 */ /* 0x0003e2000c10191a */
[C---:B--2---:R-:W-:Y:S01]  /*15460*/  IMAD.WIDE R10, R13.reuse, 0x4, R198 ;  /* 0x000000040d0a7825 */ /* 0x044fe200078e02c6 */
[C---:B------:R-:W-:Y:S01]  /*15470*/  IADD3 R15, PT, PT, R13.reuse, UR32, RZ ;  /* 0x000000200d0f7c10 */ /* 0x040fe2000fffe0ff */
[----:B------:R-:W2:Y:S01]  /*15480*/  LDCU UR58, c[0x0][0x398] ;  /* 0x00007300ff3a77ac */ /* 0x000ea20008000800 */
[----:B------:R4:W-:Y:S01]  /*15490*/  @P3 STG.E desc[UR26][R8.64], R148 ;  /* 0x0000009408003986 */ /* 0x0009e2000c10191a */
[----:B---3--:R-:W-:Y:S01]  /*154a0*/  IMAD.WIDE R4, R13, 0x4, R200 ;  /* 0x000000040d047825 */ /* 0x008fe200078e02c8 */
[----:B------:R-:W-:Y:S01]  /*154b0*/  ISETP.LT.AND P5, PT, R205, UR41, !P6 ;  /* 0x00000029cd007c0c */ /* 0x000fe2000f7a1270 */
[----:B------:R-:W3:Y:S01]  /*154c0*/  LDCU UR45, c[0x0][0x398] ;  /* 0x00007300ff2d77ac */ /* 0x000ee20008000800 */
[----:B------:R-:W-:-:S02]  /*154d0*/  ISETP.GE.AND P3, PT, R0, UR76, PT ;  /* 0x0000004c00007c0c */ /* 0x000fc4000bf66270 */
[----:B------:R-:W-:Y:S01]  /*154e0*/  ISETP.LT.AND P6, PT, R204, UR59, !P6 ;  /* 0x0000003bcc007c0c */ /* 0x000fe2000f7c1270 */
[----:B------:R2:W-:Y:S01]  /*154f0*/  @P4 STG.E desc[UR26][R10.64], R84 ;  /* 0x000000540a004986 */ /* 0x0005e2000c10191a */
[----:B-1----:R-:W-:Y:S01]  /*15500*/  IMAD.WIDE R6, R15, 0x4, R2 ;  /* 0x000000040f067825 */ /* 0x002fe200078e0202 */
[----:B------:R-:W-:Y:S01]  /*15510*/  ISETP.LT.AND P4, PT, R203, UR10, !P3 ;  /* 0x0000000acb007c0c */ /* 0x000fe2000df81270 */
[----:B------:R-:W1:Y:S01]  /*15520*/  LDCU UR61, c[0x0][0x398] ;  /* 0x00007300ff3d77ac */ /* 0x000e620008000800 */
[----:B------:R3:W-:Y:S01]  /*15530*/  @P1 STG.E desc[UR26][R4.64], R20 ;  /* 0x0000001404001986 */ /* 0x0007e2000c10191a */
[C---:B----4-:R-:W-:Y:S01]  /*15540*/  IMAD.WIDE R8, R15.reuse, 0x4, R196 ;  /* 0x000000040f087825 */ /* 0x050fe200078e02c4 */
[----:B------:R-:W-:Y:S01]  /*15550*/  ISETP.LT.AND P1, PT, R206, UR43, !P3 ;  /* 0x0000002bce007c0c */ /* 0x000fe2000df21270 */
[----:B------:R-:W4:Y:S02]  /*15560*/  LDCU UR14, c[0x0][0x398] ;  /* 0x00007300ff0e77ac */ /* 0x000f240008000800 */
[----:B------:R-:W-:Y:S01]  /*15570*/  VIADD R0, R202, 0x13 ;  /* 0x00000013ca007836 */ /* 0x000fe20000000000 */
[----:B------:R1:W-:Y:S01]  /*15580*/  @P2 STG.E desc[UR26][R6.64], R133 ;  /* 0x0000008506002986 */ /* 0x0003e2000c10191a */
[----:B------:R-:W-:Y:S01]  /*15590*/  VIADD R13, R15, UR32 ;  /* 0x000000200f0d7c36 */ /* 0x000fe20008000000 */
[----:B------:R-:W-:Y:S01]  /*155a0*/  ISETP.LT.AND P2, PT, R205, UR57, !P3 ;  /* 0x00000039cd007c0c */ /* 0x000fe2000df41270 */
[C---:B--2---:R-:W-:Y:S01]  /*155b0*/  IMAD.WIDE R10, R15.reuse, 0x4, R198 ;  /* 0x000000040f0a7825 */ /* 0x044fe200078e02c6 */
[----:B------:R2:W-:Y:S01]  /*155c0*/  @P0 STG.E desc[UR26][R8.64], R149 ;  /* 0x0000009508000986 */ /* 0x0005e2000c10191a */
[----:B------:R-:W-:Y:S01]  /*155d0*/  ISETP.LT.AND P3, PT, R204, UR39, !P3 ;  /* 0x00000027cc007c0c */ /* 0x000fe2000df61270 */
[----:B------:R-:W4:Y:S01]  /*155e0*/  LDCU UR20, c[0x0][0x39c] ;  /* 0x00007380ff1477ac */ /* 0x000f220008000800 */
[----:B---3--:R-:W-:Y:S01]  /*155f0*/  IMAD.WIDE R4, R15, 0x4, R200 ;  /* 0x000000040f047825 */ /* 0x008fe200078e02c8 */
[----:B------:R-:W-:Y:S01]  /*15600*/  ISETP.GE.AND P0, PT, R0, UR4, PT ;  /* 0x0000000400007c0c */ /* 0x000fe2000bf06270 */
[----:B------:R3:W-:Y:S01]  /*15610*/  @P5 STG.E desc[UR26][R10.64], R85 ;  /* 0x000000550a005986 */ /* 0x0007e2000c10191a */
[----:B------:R-:W4:Y:S01]  /*15620*/  LDCU UR56, c[0x0][0x398] ;  /* 0x00007300ff3877ac */ /* 0x000f220008000800 */
[----:B-1----:R-:W-:Y:S01]  /*15630*/  IMAD.WIDE R6, R13, 0x4, R2 ;  /* 0x000000040d067825 */ /* 0x002fe200078e0202 */
[----:B------:R-:W-:Y:S01]  /*15640*/  ISETP.LT.AND P5, PT, R203, UR52, !P0 ;  /* 0x00000034cb007c0c */ /* 0x000fe2000c7a1270 */
[----:B------:R1:W-:Y:S01]  /*15650*/  @P6 STG.E desc[UR26][R4.64], R21 ;  /* 0x0000001504006986 */ /* 0x0003e2000c10191a */
[----:B------:R-:W4:Y:S01]  /*15660*/  LDCU UR41, c[0x0][0x398] ;  /* 0x00007300ff2977ac */ /* 0x000f220008000800 */
[C---:B--2---:R-:W-:Y:S01]  /*15670*/  IMAD.WIDE R8, R13.reuse, 0x4, R196 ;  /* 0x000000040d087825 */ /* 0x044fe200078e02c4 */
[----:B------:R-:W-:Y:S01]  /*15680*/  ISETP.LT.AND P6, PT, R206, UR54, !P0 ;  /* 0x00000036ce007c0c */ /* 0x000fe2000c7c1270 */
[----:B------:R-:W2:Y:S02]  /*15690*/  LDCU UR59, c[0x0][0x398] ;  /* 0x00007300ff3b77ac */ /* 0x000ea40008000800 */
[----:B------:R-:W-:Y:S01]  /*156a0*/  VIADD R0, R202, 0x14 ;  /* 0x00000014ca007836 */ /* 0x000fe20000000000 */
[----:B------:R4:W-:Y:S01]  /*156b0*/  @P4 STG.E desc[UR26][R6.64], R208 ;  /* 0x000000d006004986 */ /* 0x0009e2000c10191a */
[----:B---3--:R-:W-:Y:S01]  /*156c0*/  IMAD.WIDE R10, R13, 0x4, R198 ;  /* 0x000000040d0a7825 */ /* 0x008fe200078e02c6 */
[----:B------:R-:W-:Y:S01]  /*156d0*/  ISETP.LT.AND P4, PT, R205, UR55, !P0 ;  /* 0x00000037cd007c0c */ /* 0x000fe2000c781270 */
[----:B------:R-:W3:Y:S01]  /*156e0*/  LDCU UR52, c[0x0][0x39c] ;  /* 0x00007380ff3477ac */ /* 0x000ee20008000800 */
[----:B------:R2:W-:Y:S01]  /*156f0*/  @P1 STG.E desc[UR26][R8.64], R150 ;  /* 0x0000009608001986 */ /* 0x0005e2000c10191a */
[C---:B------:R-:W-:Y:S01]  /*15700*/  VIADD R15, R13.reuse, UR32 ;  /* 0x000000200d0f7c36 */ /* 0x040fe20008000000 */
[----:B------:R-:W-:Y:S01]  /*15710*/  ISETP.GE.AND P1, PT, R0, UR74, PT ;  /* 0x0000004a00007c0c */ /* 0x000fe2000bf26270 */
[----:B-1----:R-:W-:Y:S01]  /*15720*/  IMAD.WIDE R4, R13, 0x4, R200 ;  /* 0x000000040d047825 */ /* 0x002fe200078e02c8 */
[----:B------:R-:W-:Y:S01]  /*15730*/  ISETP.LT.AND P0, PT, R204, UR24, !P0 ;  /* 0x00000018cc007c0c */ /* 0x000fe2000c701270 */
[----:B------:R1:W-:Y:S01]  /*15740*/  @P2 STG.E desc[UR26][R10.64], R86 ;  /* 0x000000560a002986 */ /* 0x0003e2000c10191a */
[----:B------:R-:W-:Y:S01]  /*15750*/  ISETP.LT.AND P2, PT, R203, UR18, !P1 ;  /* 0x00000012cb007c0c */ /* 0x000fe2000cf41270 */
[----:B------:R-:W3:Y:S01]  /*15760*/  LDCU UR10, c[0x0][0x39c] ;  /* 0x00007380ff0a77ac */ /* 0x000ee20008000800 */
[C---:B----4-:R-:W-:Y:S01]  /*15770*/  IMAD.WIDE R6, R15.reuse, 0x4, R2 ;  /* 0x000000040f067825 */ /* 0x050fe200078e0202 */
[----:B------:R4:W-:Y:S01]  /*15780*/  @P3 STG.E desc[UR26][R4.64], R22 ;  /* 0x0000001604003986 */ /* 0x0009e2000c10191a */
[----:B------:R-:W-:Y:S01]  /*15790*/  ISETP.LT.AND P3, PT, R206, UR34, !P1 ;  /* 0x00000022ce007c0c */ /* 0x000fe2000cf61270 */
[----:B------:R-:W3:Y:S01]  /*157a0*/  LDCU UR76, c[0x0][0x398] ;  /* 0x00007300ff4c77ac */ /* 0x000ee20008000800 */
[C---:B--2---:R-:W-:Y:S01]  /*157b0*/  IMAD.WIDE R8, R15.reuse, 0x4, R196 ;  /* 0x000000040f087825 */ /* 0x044fe200078e02c4 */
[C---:B------:R-:W-:Y:S01]  /*157c0*/  IADD3 R13, PT, PT, R15.reuse, UR32, RZ ;  /* 0x000000200f0d7c10 */ /* 0x040fe2000fffe0ff */
[----:B------:R-:W2:Y:S02]  /*157d0*/  LDCU UR43, c[0x0][0x398] ;  /* 0x00007300ff2b77ac */ /* 0x000ea40008000800 */
[----:B------:R-:W-:Y:S01]  /*157e0*/  VIADD R0, R202, 0x15 ;  /* 0x00000015ca007836 */ /* 0x000fe20000000000 */
[----:B------:R3:W-:Y:S01]  /*157f0*/  @P5 STG.E desc[UR26][R6.64], R209 ;  /* 0x000000d106005986 */ /* 0x0007e2000c10191a */
[----:B-1----:R-:W-:Y:S01]  /*15800*/  IMAD.WIDE R10, R15, 0x4, R198 ;  /* 0x000000040f0a7825 */ /* 0x002fe200078e02c6 */
[----:B------:R-:W-:Y:S01]  /*15810*/  ISETP.LT.AND P5, PT, R205, UR50, !P1 ;  /* 0x00000032cd007c0c */ /* 0x000fe2000cfa1270 */
[----:B------:R-:W1:Y:S01]  /*15820*/  LDCU UR57, c[0x0][0x398] ;  /* 0x00007300ff3977ac */ /* 0x000e620008000800 */
[----:B------:R2:W-:Y:S01]  /*15830*/  @P6 STG.E desc[UR26][R8.64], R151 ;  /* 0x0000009708006986 */ /* 0x0005e2000c10191a */
[----:B----4-:R-:W-:Y:S01]  /*15840*/  IMAD.WIDE R4, R15, 0x4, R200 ;  /* 0x000000040f047825 */ /* 0x010fe200078e02c8 */
[----:B------:R-:W-:Y:S01]  /*15850*/  ISETP.LT.AND P1, PT, R204, UR42, !P1 ;  /* 0x0000002acc007c0c */ /* 0x000fe2000cf21270 */
[----:B------:R-:W4:Y:S01]  /*15860*/  LDCU UR39, c[0x0][0x398] ;  /* 0x00007300ff2777ac */ /* 0x000f220008000800 */
[----:B------:R-:W-:Y:S01]  /*15870*/  ISETP.GE.AND P6, PT, R0, UR72, PT ;  /* 0x0000004800007c0c */ /* 0x000fe2000bfc6270 */
[----:B------:R1:W-:Y:S01]  /*15880*/  @P4 STG.E desc[UR26][R10.64], R87 ;  /* 0x000000570a004986 */ /* 0x0003e2000c10191a */
[----:B------:R-:W-:Y:S01]  /*15890*/  VIADD R0, R202, 0x16 ;  /* 0x00000016ca007836 */ /* 0x000fe20000000000 */
[----:B------:R-:W4:Y:S01]  /*158a0*/  LDCU UR4, c[0x0][0x398] ;  /* 0x00007300ff0477ac */ /* 0x000f220008000800 */
[----:B---3--:R-:W-:Y:S01]  /*158b0*/  IMAD.WIDE R6, R13, 0x4, R2 ;  /* 0x000000040d067825 */ /* 0x008fe200078e0202 */
[----:B------:R-:W-:Y:S01]  /*158c0*/  ISETP.LT.AND P4, PT, R203, UR33, !P6 ;  /* 0x00000021cb007c0c */ /* 0x000fe2000f781270 */
[----:B------:R3:W-:Y:S01]  /*158d0*/  @P0 STG.E desc[UR26][R4.64], R23 ;  /* 0x0000001704000986 */ /* 0x0007e2000c10191a */
[----:B------:R-:W4:Y:S01]  /*158e0*/  LDCU UR54, c[0x0][0x398] ;  /* 0x00007300ff3677ac */ /* 0x000f220008000800 */
[----:B--2---:R-:W-:Y:S01]  /*158f0*/  IMAD.WIDE R8, R13, 0x4, R196 ;  /* 0x000000040d087825 */ /* 0x004fe200078e02c4 */
[----:B------:R-:W-:Y:S01]  /*15900*/  ISETP.LT.AND P0, PT, R206, UR75, !P6 ;  /* 0x0000004bce007c0c */ /* 0x000fe2000f701270 */
[----:B------:R2:W-:Y:S01]  /*15910*/  @P2 STG.E desc[UR26][R6.64], R207 ;  /* 0x000000cf06002986 */ /* 0x0005e2000c10191a */
[----:B------:R-:W-:Y:S01]  /*15920*/  ISETP.LT.AND P2, PT, R205, UR22, !P6 ;  /* 0x00000016cd007c0c */ /* 0x000fe2000f741270 */
[C---:B------:R-:W-:Y:S01]  /*15930*/  VIADD R15, R13.reuse, UR32 ;  /* 0x000000200d0f7c36 */ /* 0x040fe20008000000 */
[----:B------:R-:W4:Y:S01]  /*15940*/  LDCU UR55, c[0x0][0x398] ;  /* 0x00007300ff3777ac */ /* 0x000f220008000800 */
[C---:B-1----:R-:W-:Y:S01]  /*15950*/  IMAD.WIDE R10, R13.reuse, 0x4, R198 ;  /* 0x000000040d0a7825 */ /* 0x042fe200078e02c6 */
[----:B------:R1:W-:Y:S01]  /*15960*/  @P3 STG.E desc[UR26][R8.64], R152 ;  /* 0x0000009808003986 */ /* 0x0003e2000c10191a */
[----:B------:R-:W-:Y:S01]  /*15970*/  ISETP.GE.AND P3, PT, R0, UR70, PT ;  /* 0x0000004600007c0c */ /* 0x000fe2000bf66270 */
[----:B------:R-:W4:Y:S01]  /*15980*/  LDCU UR24, c[0x0][0x398] ;  /* 0x00007300ff1877ac */ /* 0x000f220008000800 */
[----:B---3--:R-:W-:Y:S01]  /*15990*/  IMAD.WIDE R4, R13, 0x4, R200 ;  /* 0x000000040d047825 */ /* 0x008fe200078e02c8 */
[----:B------:R-:W-:Y:S01]  /*159a0*/  ISETP.LT.AND P6, PT, R204, UR53, !P6 ;  /* 0x00000035cc007c0c */ /* 0x000fe2000f7c1270 */
[----:B------:R3:W-:Y:S01]  /*159b0*/  @P5 STG.E desc[UR26][R10.64], R88 ;  /* 0x000000580a005986 */ /* 0x0007e2000c10191a */
[----:B------:R-:W-:Y:S01]  /*159c0*/  ISETP.LT.AND P5, PT, R203, UR37, !P3 ;  /* 0x00000025cb007c0c */ /* 0x000fe2000dfa1270 */
[C---:B--2---:R-:W-:Y:S01]  /*159d0*/  IMAD.WIDE R6, R15.reuse, 0x4, R2 ;  /* 0x000000040f067825 */ /* 0x044fe200078e0202 */
[----:B------:R-:W2:Y:S01]  /*159e0*/  LDCU UR18, c[0x0][0x39c] ;  /* 0x00007380ff1277ac */ /* 0x000ea20008000800 */
[----:B------:R4:W-:Y:S01]  /*159f0*/  @P1 STG.E desc[UR26][R4.64], R24 ;  /* 0x0000001804001986 */ /* 0x0009e2000c10191a */
[----:B------:R-:W-:Y:S01]  /*15a00*/  ISETP.LT.AND P1, PT, R206, UR73, !P3 ;  /* 0x00000049ce007c0c */ /* 0x000fe2000df21270 */
[----:B------:R-:W-:Y:S01]  /*15a10*/  VIADD R0, R202, 0x17 ;  /* 0x00000017ca007836 */ /* 0x000fe20000000000 */
[----:B------:R-:W2:Y:S01]  /*15a20*/  LDCU UR74, c[0x0][0x398] ;  /* 0x00007300ff4a77ac */ /* 0x000ea20008000800 */
[----:B-1----:R-:W-:Y:S01]  /*15a30*/  IMAD.WIDE R8, R15, 0x4, R196 ;  /* 0x000000040f087825 */ /* 0x002fe200078e02c4 */
[----:B------:R1:W-:Y:S01]  /*15a40*/  @P4 STG.E desc[UR26][R6.64], R252 ;  /* 0x000000fc06004986 */ /* 0x0003e2000c10191a */
[----:B------:R-:W-:Y:S01]  /*15a50*/  ISETP.LT.AND P4, PT, R205, UR40, !P3 ;  /* 0x00000028cd007c0c */ /* 0x000fe2000df81270 */
[----:B------:R-:W2:Y:S01]  /*15a60*/  LDCU UR34, c[0x0][0x398] ;  /* 0x00007300ff2277ac */ /* 0x000ea20008000800 */
[C---:B---3--:R-:W-:Y:S01]  /*15a70*/  IMAD.WIDE R10, R15.reuse, 0x4, R198 ;  /* 0x000000040f0a7825 */ /* 0x048fe200078e02c6 */
[----:B------:R3:W-:Y:S01]  /*15a80*/  @P0 STG.E desc[UR26][R8.64], R153 ;  /* 0x0000009908000986 */ /* 0x0007e2000c10191a */
[----:B------:R-:W-:Y:S01]  /*15a90*/  ISETP.LT.AND P3, PT, R204, UR48, !P3 ;  /* 0x00000030cc007c0c */ /* 0x000fe2000df61270 */
[----:B------:R-:W2:Y:S01]  /*15aa0*/  LDCU UR50, c[0x0][0x398] ;  /* 0x00007300ff3277ac */ /* 0x000ea20008000800 */
[C---:B------:R-:W-:Y:S01]  /*15ab0*/  VIADD R13, R15.reuse, UR32 ;  /* 0x000000200f0d7c36 */ /* 0x040fe20008000000 */
[----:B------:R-:W-:Y:S01]  /*15ac0*/  ISETP.GE.AND P0, PT, R0, UR68, PT ;  /* 0x0000004400007c0c */ /* 0x000fe2000bf06270 */
[----:B----4-:R-:W-:Y:S01]  /*15ad0*/  IMAD.WIDE R4, R15, 0x4, R200 ;  /* 0x000000040f047825 */ /* 0x010fe200078e02c8 */
[----:B------:R4:W-:Y:S01]  /*15ae0*/  @P2 STG.E desc[UR26][R10.64], R89 ;  /* 0x000000590a002986 */ /* 0x0009e2000c10191a */
[----:B------:R-:W2:Y:S02]  /*15af0*/  LDCU UR42, c[0x0][0x398] ;  /* 0x00007300ff2a77ac */ /* 0x000ea40008000800 */
[----:B-1----:R-:W-:Y:S01]  /*15b00*/  IMAD.WIDE R6, R13, 0x4, R2 ;  /* 0x000000040d067825 */ /* 0x002fe200078e0202 */
[----:B------:R-:W-:Y:S01]  /*15b10*/  ISETP.LT.AND P2, PT, R203, UR51, !P0 ;  /* 0x00000033cb007c0c */ /* 0x000fe2000c741270 */
[----:B------:R1:W-:Y:S01]  /*15b20*/  @P6 STG.E desc[UR26][R4.64], R25 ;  /* 0x0000001904006986 */ /* 0x0003e2000c10191a */
[----:B------:R-:W2:Y:S01]  /*15b30*/  LDCU UR72, c[0x0][0x398] ;  /* 0x00007300ff4877ac */ /* 0x000ea20008000800 */
[C---:B---3--:R-:W-:Y:S01]  /*15b40*/  IMAD.WIDE R8, R13.reuse, 0x4, R196 ;  /* 0x000000040d087825 */ /* 0x048fe200078e02c4 */
[----:B------:R-:W-:Y:S01]  /*15b50*/  ISETP.LT.AND P6, PT, R206, UR71, !P0 ;  /* 0x00000047ce007c0c */ /* 0x000fe2000c7c1270 */
[----:B------:R-:W3:Y:S02]  /*15b60*/  LDCU UR33, c[0x0][0x39c] ;  /* 0x00007380ff2177ac */ /* 0x000ee40008000800 */
[----:B------:R-:W-:Y:S01]  /*15b70*/  VIADD R0, R202, 0x18 ;  /* 0x00000018ca007836 */ /* 0x000fe20000000000 */
[----:B------:R2:W-:Y:S01]  /*15b80*/  @P5 STG.E desc[UR26][R6.64], R251 ;  /* 0x000000fb06005986 */ /* 0x0005e2000c10191a */
[C---:B----4-:R-:W-:Y:S01]  /*15b90*/  IMAD.WIDE R10, R13.reuse, 0x4, R198 ;  /* 0x000000040d0a7825 */ /* 0x050fe200078e02c6 */
[C---:B------:R-:W-:Y:S01]  /*15ba0*/  IADD3 R15, PT, PT, R13.reuse, UR32, RZ ;  /* 0x000000200d0f7c10 */ /* 0x040fe2000fffe0ff */
[----:B------:R-:W4:Y:S01]  /*15bb0*/  LDCU UR75, c[0x0][0x398] ;  /* 0x00007300ff4b77ac */ /* 0x000f220008000800 */
[----:B------:R3:W-:Y:S01]  /*15bc0*/  @P1 STG.E desc[UR26][R8.64], R154 ;  /* 0x0000009a08001986 */ /* 0x0007e2000c10191a */
[----:B-1----:R-:W-:Y:S01]  /*15bd0*/  IMAD.WIDE R4, R13, 0x4, R200 ;  /* 0x000000040d047825 */ /* 0x002fe200078e02c8 */
[----:B------:R-:W-:Y:S01]  /*15be0*/  ISETP.LT.AND P5, PT, R205, UR30, !P0 ;  /* 0x0000001ecd007c0c */ /* 0x000fe2000c7a1270 */
[----:B------:R-:W1:Y:S01]  /*15bf0*/  LDCU UR22, c[0x0][0x398] ;  /* 0x00007300ff1677ac */ /* 0x000e620008000800 */
[----:B------:R-:W-:Y:S01]  /*15c00*/  ISETP.GE.AND P1, PT, R0, UR66, PT ;  /* 0x0000004200007c0c */ /* 0x000fe2000bf26270 */
[----:B------:R4:W-:Y:S01]  /*15c10*/  @P4 STG.E desc[UR26][R10.64], R90 ;  /* 0x0000005a0a004986 */ /* 0x0009e2000c10191a */
[----:B------:R-:W-:Y:S01]  /*15c20*/  ISETP.LT.AND P0, PT, R204, UR8, !P0 ;  /* 0x00000008cc007c0c */ /* 0x000fe2000c701270 */
[----:B------:R-:W1:Y:S01]  /*15c30*/  LDCU UR53, c[0x0][0x398] ;  /* 0x00007300ff3577ac */ /* 0x000e620008000800 */
[----:B--2---:R-:W-:Y:S01]  /*15c40*/  IMAD.WIDE R6, R15, 0x4, R2 ;  /* 0x000000040f067825 */ /* 0x004fe200078e0202 */
[----:B------:R-:W-:Y:S01]  /*15c50*/  ISETP.LT.AND P4, PT, R203, UR46, !P1 ;  /* 0x0000002ecb007c0c */ /* 0x000fe2000cf81270 */
[----:B------:R2:W-:Y:S01]  /*15c60*/  @P3 STG.E desc[UR26][R4.64], R26 ;  /* 0x0000001a04003986 */ /* 0x0005e2000c10191a */
[----:B------:R-:W-:Y:S01]  /*15c70*/  ISETP.LT.AND P3, PT, R206, UR69, !P1 ;  /* 0x00000045ce007c0c */ /* 0x000fe2000cf61270 */
[C---:B---3--:R-:W-:Y:S01]  /*15c80*/  IMAD.WIDE R8, R15.reuse, 0x4, R196 ;  /* 0x000000040f087825 */ /* 0x048fe200078e02c4 */
[----:B------:R-:W3:Y:S03]  /*15c90*/  LDCU UR70, c[0x0][0x398] ;  /* 0x00007300ff4677ac */ /* 0x000ee60008000800 */
[----:B------:R-:W-:Y:S01]  /*15ca0*/  VIADD R0, R202, 0x19 ;  /* 0x00000019ca007836 */ /* 0x000fe20000000000 */
[----:B------:R1:W-:Y:S01]  /*15cb0*/  @P2 STG.E desc[UR26][R6.64], R250 ;  /* 0x000000fa06002986 */ /* 0x0003e2000c10191a */
[----:B----4-:R-:W-:Y:S01]  /*15cc0*/  IMAD.WIDE R10, R15, 0x4, R198 ;  /* 0x000000040f0a7825 */ /* 0x010fe200078e02c6 */
[----:B------:R-:W-:Y:S01]  /*15cd0*/  ISETP.LT.AND P2, PT, R205, UR49, !P1 ;  /* 0x00000031cd007c0c */ /* 0x000fe2000cf41270 */
[----:B------:R-:W4:Y:S01]  /*15ce0*/  LDCU UR37, c[0x0][0x39c] ;  /* 0x00007380ff2577ac */ /* 0x000f220008000800 */
[----:B------:R3:W-:Y:S01]  /*15cf0*/  @P6 STG.E desc[UR26][R8.64], R155 ;  /* 0x0000009b08006986 */ /* 0x0007e2000c10191a */
[C---:B------:R-:W-:Y:S01]  /*15d00*/  VIADD R13, R15.reuse, UR32 ;  /* 0x000000200f0d7c36 */ /* 0x040fe20008000000 */
[----:B------:R-:W-:Y:S01]  /*15d10*/  ISETP.LT.AND P1, PT, R204, UR36, !P1 ;  /* 0x00000024cc007c0c */ /* 0x000fe2000cf21270 */
[----:B--2---:R-:W-:Y:S01]  /*15d20*/  IMAD.WIDE R4, R15, 0x4, R200 ;  /* 0x000000040f047825 */ /* 0x004fe200078e02c8 */
[----:B------:R-:W-:Y:S01]  /*15d30*/  ISETP.GE.AND P6, PT, R0, UR64, PT ;  /* 0x0000004000007c0c */ /* 0x000fe2000bfc6270 */
[----:B------:R2:W-:Y:S01]  /*15d40*/  @P5 STG.E desc[UR26][R10.64], R91 ;  /* 0x0000005b0a005986 */ /* 0x0005e2000c10191a */
[----:B------:R-:W4:Y:S01]  /*15d50*/  LDCU UR73, c[0x0][0x398] ;  /* 0x00007300ff4977ac */ /* 0x000f220008000800 */
[----:B-1----:R-:W-:Y:S01]  /*15d60*/  IMAD.WIDE R6, R13, 0x4, R2 ;  /* 0x000000040d067825 */ /* 0x002fe200078e0202 */
[----:B------:R-:W-:Y:S01]  /*15d70*/  ISETP.LT.AND P5, PT, R203, UR38, !P6 ;  /* 0x00000026cb007c0c */ /* 0x000fe2000f7a1270 */
[----:B------:R-:W1:Y:S02]  /*15d80*/  LDCU UR40, c[0x0][0x398] ;  /* 0x00007300ff2877ac */ /* 0x000e640008000800 */
[C---:B---3--:R-:W-:Y:S01]  /*15d90*/  IMAD.WIDE R8, R13.reuse, 0x4, R196 ;  /* 0x000000040d087825 */ /* 0x048fe200078e02c4 */
[----:B------:R3:W-:Y:S01]  /*15da0*/  @P0 STG.E desc[UR26][R4.64], R27 ;  /* 0x0000001b04000986 */ /* 0x0007e2000c10191a */
[----:B------:R-:W1:Y:S02]  /*15db0*/  LDCU UR48, c[0x0][0x398] ;  /* 0x00007300ff3077ac */ /* 0x000e640008000800 */
[----:B------:R-:W-:Y:S01]  /*15dc0*/  VIADD R0, R202, 0x1a ;  /* 0x0000001aca007836 */ /* 0x000fe20000000000 */
[----:B------:R-:W-:Y:S01]  /*15dd0*/  ISETP.LT.AND P0, PT, R206, UR67, !P6 ;  /* 0x00000043ce007c0c */ /* 0x000fe2000f701270 */
[----:B------:R4:W-:Y:S01]  /*15de0*/  @P4 STG.E desc[UR26][R6.64], R249 ;  /* 0x000000f906004986 */ /* 0x0009e2000c10191a */
[C---:B--2---:R-:W-:Y:S01]  /*15df0*/  IMAD.WIDE R10, R13.reuse, 0x4, R198 ;  /* 0x000000040d0a7825 */ /* 0x044fe200078e02c6 */
[----:B------:R-:W2:Y:S02]  /*15e00*/  LDCU UR68, c[0x0][0x398] ;  /* 0x00007300ff4477ac */ /* 0x000ea40008000800 */
[----:B------:R1:W-:Y:S01]  /*15e10*/  @P3 STG.E desc[UR26][R8.64], R156 ;  /* 0x0000009c08003986 */ /* 0x0003e2000c10191a */
[C---:B------:R-:W-:Y:S01]  /*15e20*/  VIADD R15, R13.reuse, UR32 ;  /* 0x000000200d0f7c36 */ /* 0x040fe20008000000 */
[----:B------:R-:W-:Y:S01]  /*15e30*/  ISETP.GE.AND P3, PT, R0, UR62, PT ;  /* 0x0000003e00007c0c */ /* 0x000fe2000bf66270 */
[----:B---3--:R-:W-:Y:S01]  /*15e40*/  IMAD.WIDE R4, R13, 0x4, R200 ;  /* 0x000000040d047825 */ /* 0x008fe200078e02c8 */
[----:B-----5:R-:W-:Y:S01]  /*15e50*/  ISETP.LT.AND P4, PT, R205, UR44, !P6 ;  /* 0x0000002ccd007c0c */ /* 0x020fe2000f781270 */
[----:B------:R3:W-:Y:S01]  /*15e60*/  @P2 STG.E desc[UR26][R10.64], R92 ;  /* 0x0000005c0a002986 */ /* 0x0007e2000c10191a */
[----:B------:R-:W-:Y:S01]  /*15e70*/  ISETP.LT.AND P6, PT, R204, UR12, !P6 ;  /* 0x0000000ccc007c0c */ /* 0x000fe2000f7c1270 */
[----:B------:R-:W5:Y:S01]  /*15e80*/  LDCU UR51, c[0x0][0x39c] ;  /* 0x00007380ff3377ac */ /* 0x000f620008000800 */
[----:B----4-:R-:W-:Y:S01]  /*15e90*/  IMAD.WIDE R6, R15, 0x4, R2 ;  /* 0x000000040f067825 */ /* 0x010fe200078e0202 */
[----:B------:R-:W-:Y:S01]  /*15ea0*/  ISETP.LT.AND P2, PT, R203, UR6, !P3 ;  /* 0x00000006cb007c0c */ /* 0x000fe2000df41270 */
[----:B------:R4:W-:Y:S01]  /*15eb0*/  @P1 STG.E desc[UR26][R4.64], R28 ;  /* 0x0000001c04001986 */ /* 0x0009e2000c10191a */
[----:B------:R-:W-:Y:S01]  /*15ec0*/  ISETP.LT.AND P1, PT, R206, UR65, !P3 ;  /* 0x00000041ce007c0c */ /* 0x000fe2000df21270 */
[C---:B-1----:R-:W-:Y:S01]  /*15ed0*/  IMAD.WIDE R8, R15.reuse, 0x4, R196 ;  /* 0x000000040f087825 */ /* 0x042fe200078e02c4 */
[----:B------:R-:W-:Y:S01]  /*15ee0*/  IADD3 R13, PT, PT, R15, UR32, RZ ;  /* 0x000000200f0d7c10 */ /* 0x000fe2000fffe0ff */
[----:B------:R1:W-:Y:S01]  /*15ef0*/  @P5 STG.E desc[UR26][R6.64], R248 ;  /* 0x000000f806005986 */ /* 0x0003e2000c10191a */
[----:B------:R-:W2:Y:S01]  /*15f00*/  LDCU UR71, c[0x0][0x398] ;  /* 0x00007300ff4777ac */ /* 0x000ea20008000800 */
[----:B------:R-:W-:Y:S01]  /*15f10*/  VIADD R0, R202, 0x1b ;  /* 0x0000001bca007836 */ /* 0x000fe20000000000 */
[----:B------:R-:W-:Y:S01]  /*15f20*/  ISETP.LT.AND P5, PT, R205, UR35, !P3 ;  /* 0x00000023cd007c0c */ /* 0x000fe2000dfa1270 */
[C---:B---3--:R-:W-:Y:S01]  /*15f30*/  IMAD.WIDE R10, R15.reuse, 0x4, R198 ;  /* 0x000000040f0a7825 */ /* 0x048fe200078e02c6 */
[----:B------:R-:W-:Y:S01]  /*15f40*/  ISETP.LT.AND P3, PT, R204, UR47, !P3 ;  /* 0x0000002fcc007c0c */ /* 0x000fe2000df61270 */
[----:B------:R3:W-:Y:S01]  /*15f50*/  @P0 STG.E desc[UR26][R8.64], R157 ;  /* 0x0000009d08000986 */ /* 0x0007e2000c10191a */
[----:B------:R-:W-:Y:S01]  /*15f60*/  ISETP.GE.AND P0, PT, R0, UR60, PT ;  /* 0x0000003c00007c0c */ /* 0x000fe2000bf06270 */
[----:B----4-:R-:W-:Y:S01]  /*15f70*/  IMAD.WIDE R4, R15, 0x4, R200 ;  /* 0x000000040f047825 */ /* 0x010fe200078e02c8 */
[----:B------:R-:W4:Y:S03]  /*15f80*/  LDCU UR30, c[0x0][0x398] ;  /* 0x00007300ff1e77ac */ /* 0x000f260008000800 */
[----:B-1----:R-:W-:Y:S01]  /*15f90*/  IMAD.WIDE R6, R13, 0x4, R2 ;  /* 0x000000040d067825 */ /* 0x002fe200078e0202 */
[----:B------:R1:W-:Y:S01]  /*15fa0*/  @P4 STG.E desc[UR26][R10.64], R93 ;  /* 0x0000005d0a004986 */ /* 0x0003e2000c10191a */
[----:B------:R-:W-:Y:S01]  /*15fb0*/  ISETP.LT.AND P4, PT, R203, UR16, !P0 ;  /* 0x00000010cb007c0c */ /* 0x000fe2000c781270 */
[----:B------:R-:W2:Y:S01]  /*15fc0*/  LDCU UR8, c[0x0][0x398] ;  /* 0x00007300ff0877ac */ /* 0x000ea20008000800 */
[----:B------:R-:W-:-:S02]  /*15fd0*/  VIADD R0, R202, 0x1c ;  /* 0x0000001cca007836 */ /* 0x000fc40000000000 */
[C---:B---3--:R-:W-:Y:S01]  /*15fe0*/  IMAD.WIDE R8, R13.reuse, 0x4, R196 ;  /* 0x000000040d087825 */ /* 0x048fe200078e02c4 */
[----:B------:R3:W-:Y:S01]  /*15ff0*/  @P6 STG.E desc[UR26][R4.64], R29 ;  /* 0x0000001d04006986 */ /* 0x0007e2000c10191a */
[----:B------:R-:W-:Y:S01]  /*16000*/  ISETP.LT.AND P6, PT, R206, UR63, !P0 ;  /* 0x0000003fce007c0c */ /* 0x000fe2000c7c1270 */
[----:B------:R-:W2:Y:S02]  /*16010*/  LDCU UR66, c[0x0][0x398] ;  /* 0x00007300ff4277ac */ /* 0x000ea40008000800 */
[----:B------:R4:W-:Y:S01]  /*16020*/  @P2 STG.E desc[UR26][R6.64], R247 ;  /* 0x000000f706002986 */ /* 0x0009e2000c10191a */
[C---:B-1----:R-:W-:Y:S01]  /*16030*/  IMAD.WIDE R10, R13.reuse, 0x4, R198 ;  /* 0x000000040d0a7825 */ /* 0x042fe200078e02c6 */
[----:B------:R-:W1:Y:S02]  /*16040*/  LDCU UR46, c[0x0][0x39c] ;  /* 0x00007380ff2e77ac */ /* 0x000e640008000800 */
[----:B------:R1:W-:Y:S01]  /*16050*/  @P1 STG.E desc[UR26][R8.64], R158 ;  /* 0x0000009e08001986 */ /* 0x0003e2000c10191a */
[----:B------:R-:W-:Y:S01]  /*16060*/  ISETP.GE.AND P1, PT, R0, UR77, PT ;  /* 0x0000004d00007c0c */ /* 0x000fe2000bf26270 */
[C---:B------:R-:W-:Y:S01]  /*16070*/  VIADD R15, R13.reuse, UR32 ;  /* 0x000000200d0f7c36 */ /* 0x040fe20008000000 */
[----:B------:R-:W2:Y:S01]  /*16080*/  LDCU UR69, c[0x0][0x398] ;  /* 0x00007300ff4577ac */ /* 0x000ea20008000800 */
[----:B---3--:R-:W-:Y:S01]  /*16090*/  IMAD.WIDE R4, R13, 0x4, R200 ;  /* 0x000000040d047825 */ /* 0x008fe200078e02c8 */
[----:B------:R-:W-:Y:S01]  /*160a0*/  ISETP.LT.AND P2, PT, R205, UR28, !P0 ;  /* 0x0000001ccd007c0c */ /* 0x000fe2000c741270 */
[----:B------:R-:W-:Y:S01]  /*160b0*/  @P5 STG.E desc[UR26][R10.64], R94 ;  /* 0x0000005e0a005986 */ /* 0x000fe2000c10191a */
[----:B------:R-:W-:Y:S01]  /*160c0*/  ISETP.LT.AND P0, PT, R204, UR19, !P0 ;  /* 0x00000013cc007c0c */ /* 0x000fe2000c701270 */
[----:B----4-:R-:W-:Y:S01]  /*160d0*/  IMAD.WIDE R6, R15, 0x4, R2 ;  /* 0x000000040f067825 */ /* 0x010fe200078e0202 */
[----:B------:R-:W-:Y:S01]  /*160e0*/  ISETP.LT.AND P5, PT, R203, UR58, !P1 ;  /* 0x0000003acb007c0c */ /* 0x000fe2000cfa1270 */
[----:B------:R3:W-:Y:S01]  /*160f0*/  @P3 STG.E desc[UR26][R4.64], R30 ;  /* 0x0000001e04003986 */ /* 0x0007e2000c10191a */
[----:B------:R-:W-:Y:S01]  /*16100*/  ISETP.LT.AND P3, PT, R206, UR45, !P1 ;  /* 0x0000002dce007c0c */ /* 0x000fe2000cf61270 */
[C---:B------:R-:W-:Y:S01]  /*16110*/  IMAD.WIDE R12, R15.reuse, 0x4, R196 ;  /* 0x000000040f0c7825 */ /* 0x040fe200078e02c4 */
[----:B------:R-:W4:Y:S01]  /*16120*/  LDCU UR49, c[0x0][0x398] ;  /* 0x00007300ff3177ac */ /* 0x000f220008000800 */
[----:B------:R2:W-:Y:S02]  /*16130*/  @P4 STG.E desc[UR26][R6.64], R246 ;  /* 0x000000f606004986 */ /* 0x0005e4000c10191a */
[----:B------:R-:W-:Y:S01]  /*16140*/  VIADD R0, R202, 0x1d ;  /* 0x0000001dca007836 */ /* 0x000fe20000000000 */
[----:B------:R-:W4:Y:S01]  /*16150*/  LDCU UR36, c[0x0][0x398] ;  /* 0x00007300ff2477ac */ /* 0x000f220008000800 */
[C---:B------:R-:W-:Y:S01]  /*16160*/  VIADD R17, R15.reuse, UR32 ;  /* 0x000000200f117c36 */ /* 0x040fe20008000000 */
[----:B------:R2:W-:Y:S01]  /*16170*/  @P6 STG.E desc[UR26][R12.64], R159 ;  /* 0x0000009f0c006986 */ /* 0x0005e2000c10191a */
[----:B-1----:R-:W-:Y:S01]  /*16180*/  IMAD.WIDE R8, R15, 0x4, R198 ;  /* 0x000000040f087825 */ /* 0x002fe200078e02c6 */
[----:B------:R-:W-:Y:S01]  /*16190*/  ISETP.LT.AND P4, PT, R205, UR61, !P1 ;  /* 0x0000003dcd007c0c */ /* 0x000fe2000cf81270 */
[----:B------:R-:W1:Y:S01]  /*161a0*/  LDCU UR64, c[0x0][0x398] ;  /* 0x00007300ff4077ac */ /* 0x000e620008000800 */
[----:B------:R-:W-:Y:S01]  /*161b0*/  ISETP.LT.AND P6, PT, R204, UR14, !P1 ;  /* 0x0000000ecc007c0c */ /* 0x000fe2000cfc1270 */
[----:B---3--:R-:W-:Y:S01]  /*161c0*/  IMAD.WIDE R4, R15, 0x4, R200 ;  /* 0x000000040f047825 */ /* 0x008fe200078e02c8 */
[----:B------:R-:W-:Y:S01]  /*161d0*/  ISETP.GE.AND P1, PT, R0, UR20, PT ;  /* 0x0000001400007c0c */ /* 0x000fe2000bf26270 */
[----:B------:R-:W3:Y:S02]  /*161e0*/  LDCU UR38, c[0x0][0x39c] ;  /* 0x00007380ff2677ac */ /* 0x000ee40008000800 */
[C---:B------:R-:W-:Y:S01]  /*161f0*/  IMAD.WIDE R10, R17.reuse, 0x4, R2 ;  /* 0x00000004110a7825 */ /* 0x040fe200078e0202 */
[----:B------:R1:W-:Y:S01]  /*16200*/  @P2 STG.E desc[UR26][R8.64], R95 ;  /* 0x0000005f08002986 */ /* 0x0003e2000c10191a */
[----:B------:R-:W3:Y:S02]  /*16210*/  LDCU UR67, c[0x0][0x398] ;  /* 0x00007300ff4377ac */ /* 0x000ee40008000800 */
[----:B--2---:R-:W-:Y:S01]  /*16220*/  IMAD.WIDE R6, R17, 0x4, R196 ;  /* 0x0000000411067825 */ /* 0x004fe200078e02c4 */
[----:B------:R2:W-:Y:S01]  /*16230*/  @P0 STG.E desc[UR26][R4.64], R31 ;  /* 0x0000001f04000986 */ /* 0x0005e2000c10191a */
[----:B------:R-:W-:Y:S01]  /*16240*/  ISETP.LT.AND P2, PT, R203, UR56, !P1 ;  /* 0x00000038cb007c0c */ /* 0x000fe2000cf41270 */
[----:B------:R-:W3:Y:S02]  /*16250*/  LDCU UR44, c[0x0][0x398] ;  /* 0x00007300ff2c77ac */ /* 0x000ee40008000800 */
[----:B------:R-:W-:Y:S01]  /*16260*/  @P5 STG.E desc[UR26][R10.64], R245 ;  /* 0x000000f50a005986 */ /* 0x000fe2000c10191a */
[----:B------:R-:W-:Y:S01]  /*16270*/  ISETP.LT.AND P5, PT, R206, UR41, !P1 ;  /* 0x00000029ce007c0c */ /* 0x000fe2000cfa1270 */
[----:B------:R-:W-:Y:S01]  /*16280*/  IMAD.WIDE R12, R17, 0x4, R198 ;  /* 0x00000004110c7825 */ /* 0x000fe200078e02c6 */
[----:B------:R-:W3:Y:S01]  /*16290*/  LDCU UR12, c[0x0][0x398] ;  /* 0x00007300ff0c77ac */ /* 0x000ee20008000800 */
[----:B------:R4:W-:Y:S01]  /*162a0*/  @P3 STG.E desc[UR26][R6.64], R160 ;  /* 0x000000a006003986 */ /* 0x0009e2000c10191a */
[----:B------:R-:W-:Y:S01]  /*162b0*/  ISETP.LT.AND P3, PT, R205, UR59, !P1 ;  /* 0x0000003bcd007c0c */ /* 0x000fe2000cf61270 */
[C---:B------:R-:W-:Y:S01]  /*162c0*/  VIADD R0, R202.reuse, 0x1e ;  /* 0x0000001eca007836 */ /* 0x040fe20000000000 */
[----:B-1----:R-:W-:Y:S01]  /*162d0*/  IADD3 R8, PT, PT, R202, 0x1f, RZ ;  /* 0x0000001fca087810 */ /* 0x002fe20007ffe0ff */
[C---:B--2---:R-:W-:Y:S01]  /*162e0*/  IMAD.WIDE R4, R17.reuse, 0x4, R200 ;  /* 0x0000000411047825 */ /* 0x044fe200078e02c8 */
[----:B------:R-:W-:Y:S01]  /*162f0*/  @P4 STG.E desc[UR26][R12.64], R96 ;  /* 0x000000600c004986 */ /* 0x000fe2000c10191a */
[----:B------:R-:W1:Y:S02]  /*16300*/  LDCU UR62, c[0x0][0x398] ;  /* 0x00007300ff3e77ac */ /* 0x000e640008000800 */
[----:B------:R-:W-:Y:S01]  /*16310*/  VIADD R17, R17, UR32 ;  /* 0x0000002011117c36 */ /* 0x000fe20008000000 */
[----:B------:R-:W-:Y:S01]  /*16320*/  ISETP.GE.AND P4, PT, R8, UR52, PT ;  /* 0x0000003408007c0c */ /* 0x000fe2000bf86270 */
[----:B------:R-:W2:Y:S02]  /*16330*/  LDCU UR6, c[0x0][0x39c] ;  /* 0x00007380ff0677ac */ /* 0x000ea40008000800 */
[C---:B----4-:R-:W-:Y:S01]  /*16340*/  IMAD.WIDE R6, R17.reuse, 0x4, R2 ;  /* 0x0000000411067825 */ /* 0x050fe200078e0202 */
[----:B------:R-:W-:Y:S01]  /*16350*/  ISETP.GE.AND P0, PT, R0, UR10, PT ;  /* 0x0000000a00007c0c */ /* 0x000fe2000bf06270 */
[----:B------:R4:W-:Y:S01]  /*16360*/  @P6 STG.E desc[UR26][R4.64], R32 ;  /* 0x0000002004006986 */ /* 0x0009e2000c10191a */
[----:B------:R-:W-:Y:S01]  /*16370*/  ISETP.LT.AND P1, PT, R204, UR76, !P1 ;  /* 0x0000004ccc007c0c */ /* 0x000fe2000cf21270 */
[C---:B------:R-:W-:Y:S01]  /*16380*/  IMAD.WIDE R8, R17.reuse, 0x4, R196 ;  /* 0x0000000411087825 */ /* 0x040fe200078e02c4 */
[----:B------:R-:W1:Y:S03]  /*16390*/  LDCU UR65, c[0x0][0x398] ;  /* 0x00007300ff4177ac */ /* 0x000e660008000800 */
[----:B------:R-:W-:Y:S01]  /*163a0*/  IMAD.WIDE R10, R17, 0x4, R198 ;  /* 0x00000004110a7825 */ /* 0x000fe200078e02c6 */
[----:B------:R1:W-:Y:S01]  /*163b0*/  @P2 STG.E desc[UR26][R6.64], R244 ;  /* 0x000000f406002986 */ /* 0x0003e2000c10191a */
[----:B------:R-:W-:Y:S01]  /*163c0*/  ISETP.LT.AND P2, PT, R203, UR43, !P0 ;  /* 0x0000002bcb007c0c */ /* 0x000fe2000c741270 */
[----:B------:R-:W2:Y:S02]  /*163d0*/  LDCU UR35, c[0x0][0x398] ;  /* 0x00007300ff2377ac */ /* 0x000ea40008000800 */
[----:B------:R3:W-:Y:S01]  /*163e0*/  @P5 STG.E desc[UR26][R8.64], R161 ;  /* 0x000000a108005986 */ /* 0x0007e2000c10191a */
[----:B------:R-:W-:Y:S01]  /*163f0*/  ISETP.LT.AND P5, PT, R206, UR57, !P0 ;  /* 0x00000039ce007c0c */ /* 0x000fe2000c7a1270 */
[----:B----4-:R-:W-:Y:S01]  /*16400*/  IMAD.WIDE R4, R17, 0x4, R200 ;  /* 0x0000000411047825 */ /* 0x010fe200078e02c8 */
[----:B------:R-:W4:Y:S01]  /*16410*/  LDCU UR47, c[0x0][0x398] ;  /* 0x00007300ff2f77ac */ /* 0x000f220008000800 */
[----:B------:R2:W-:Y:S01]  /*16420*/  @P3 STG.E desc[UR26][R10.64], R97 ;  /* 0x000000610a003986 */ /* 0x0005e2000c10191a */
[----:B------:R-:W-:Y:S01]  /*16430*/  ISETP.LT.AND P3, PT, R205, UR39, !P0 ;  /* 0x00000027cd007c0c */ /* 0x000fe2000c761270 */
[----:B------:R-:W-:Y:S01]  /*16440*/  VIADD R17, R17, UR32 ;  /* 0x0000002011117c36 */ /* 0x000fe20008000000 */
[----:B------:R-:W4:Y:S03]  /*16450*/  LDCU UR60, c[0x0][0x398] ;  /* 0x00007300ff3c77ac */ /* 0x000f260008000800 */
[C---:B-1----:R-:W-:Y:S01]  /*16460*/  IMAD.WIDE R6, R17.reuse, 0x4, R2 ;  /* 0x0000000411067825 */ /* 0x042fe200078e0202 */
[----:B------:R1:W-:Y:S01]  /*16470*/  @P1 STG.E desc[UR26][R4.64], R33 ;  /* 0x0000002104001986 */ /* 0x0003e2000c10191a */
[----:B------:R-:W4:Y:S02]  /*16480*/  LDCU UR16, c[0x0][0x39c] ;  /* 0x00007380ff1077ac */ /* 0x000f240008000800 */
[C---:B---3--:R-:W-:Y:S01]  /*16490*/  IMAD.WIDE R8, R17.reuse, 0x4, R196 ;  /* 0x0000000411087825 */ /* 0x048fe200078e02c4 */
[----:B------:R3:W-:Y:S01]  /*164a0*/  @P2 STG.E desc[UR26][R6.64], R243 ;  /* 0x000000f306002986 */ /* 0x0007e2000c10191a */
[----:B------:R-:W3:Y:S02]  /*164b0*/  LDCU UR63, c[0x0][0x398] ;  /* 0x00007300ff3f77ac */ /* 0x000ee40008000800 */
[----:B--2---:R-:W-:Y:S01]  /*164c0*/  IMAD.WIDE R10, R17, 0x4, R198 ;  /* 0x00000004110a7825 */ /* 0x004fe200078e02c6 */
[----:B------:R-:W-:Y:S01]  /*164d0*/  ISETP.LT.AND P1, PT, R204, UR4, !P0 ;  /* 0x00000004cc007c0c */ /* 0x000fe2000c721270 */
[----:B------:R2:W-:Y:S01]  /*164e0*/  @P5 STG.E desc[UR26][R8.64], R162 ;  /* 0x000000a208005986 */ /* 0x0005e2000c10191a */
[----:B------:R-:W-:Y:S01]  /*164f0*/  ISETP.LT.AND P5, PT, R203, UR54, !P4 ;  /* 0x00000036cb007c0c */ /* 0x000fe2000e7a1270 */
[----:B------:R-:W-:Y:S01]  /*16500*/  VIADD R0, R202, 0x20 ;  /* 0x00000020ca007836 */ /* 0x000fe20000000000 */
[----:B------:R-:W-:Y:S01]  /*16510*/  ISETP.LT.AND P2, PT, R205, UR24, !P4 ;  /* 0x00000018cd007c0c */ /* 0x000fe2000e741270 */
[----:B------:R2:W-:Y:S01]  /*16520*/  @P3 STG.E desc[UR26][R10.64], R98 ;  /* 0x000000620a003986 */ /* 0x0005e2000c10191a */
[----:B------:R-:W-:Y:S01]  /*16530*/  ISETP.LT.AND P3, PT, R206, UR55, !P4 ;  /* 0x00000037ce007c0c */ /* 0x000fe2000e761270 */
[C---:B-1----:R-:W-:Y:S01]  /*16540*/  IMAD.WIDE R4, R17.reuse, 0x4, R200 ;  /* 0x0000000411047825 */ /* 0x042fe200078e02c8 */
[----:B------:R-:W-:Y:S01]  /*16550*/  ISETP.GE.AND P6, PT, R0, UR18, PT ;  /* 0x0000001200007c0c */ /* 0x000fe2000bfc6270 */
[----:B------:R-:W1:Y:S02]  /*16560*/  LDCU UR28, c[0x0][0x398] ;  /* 0x00007300ff1c77ac */ /* 0x000e640008000800 */
[----:B------:R-:W-:Y:S01]  /*16570*/  VIADD R17, R17, UR32 ;  /* 0x0000002011117c36 */ /* 0x000fe20008000000 */
[----:B------:R-:W-:Y:S01]  /*16580*/  ISETP.LT.AND P4, PT, R204, UR74, !P4 ;  /* 0x0000004acc007c0c */ /* 0x000fe2000e781270 */
[----:B------:R1:W-:Y:S01]  /*16590*/  @P1 STG.E desc[UR26][R4.64], R34 ;  /* 0x0000002204001986 */ /* 0x0003e2000c10191a */
[----:B------:R-:W-:Y:S01]  /*165a0*/  VIADD R0, R202, 0x21 ;  /* 0x00000021ca007836 */ /* 0x000fe20000000000 */
[----:B------:R-:W4:Y:S01]  /*165b0*/  LDCU UR19, c[0x0][0x398] ;  /* 0x00007300ff1377ac */ /* 0x000f220008000800 */
[C---:B---3--:R-:W-:Y:S01]  /*165c0*/  IMAD.WIDE R6, R17.reuse, 0x4, R2 ;  /* 0x0000000411067825 */ /* 0x048fe200078e0202 */
[----:B------:R-:W3:Y:S03]  /*165d0*/  LDCU UR77, c[0x0][0x398] ;  /* 0x00007300ff4d77ac */ /* 0x000ee60008000800 */
[C---:B--2---:R-:W-:Y:S01]  /*165e0*/  IMAD.WIDE R8, R17.reuse, 0x4, R196 ;  /* 0x0000000411087825 */ /* 0x044fe200078e02c4 */
[----:B------:R2:W-:Y:S01]  /*165f0*/  @P5 STG.E desc[UR26][R6.64], R242 ;  /* 0x000000f206005986 */ /* 0x0005e2000c10191a */
[----:B------:R-:W3:Y:S02]  /*16600*/  LDCU UR58, c[0x0][0x39c] ;  /* 0x00007380ff3a77ac */ /* 0x000ee40008000800 */
[----:B------:R-:W-:Y:S01]  /*16610*/  IMAD.WIDE R10, R17, 0x4, R198 ;  /* 0x00000004110a7825 */ /* 0x000fe200078e02c6 */
[----:B------:R2:W-:Y:S01]  /*16620*/  @P3 STG.E desc[UR26][R8.64], R163 ;  /* 0x000000a308003986 */ /* 0x0005e2000c10191a */
[----:B------:R-:W-:Y:S01]  /*16630*/  ISETP.LT.AND P5, PT, R203, UR34, !P6 ;  /* 0x00000022cb007c0c */ /* 0x000fe2000f7a1270 */
[----:B------:R-:W3:Y:S01]  /*16640*/  LDCU UR45, c[0x0][0x398] ;  /* 0x00007300ff2d77ac */ /* 0x000ee20008000800 */
        /* <DEDUP_REMOVED lines=9> */
[----:B------:R-:W-:Y:S01]  /*166e0*/  IADD3 R0, PT, PT, R202, 0x22, RZ ;  /* 0x00000022ca007810 */ /* 0x000fe20007ffe0ff */
[C---:B--2---:R-:W-:Y:S01]  /*166f0*/  IMAD.WIDE R6, R17.reuse, 0x4, R2 ;  /* 0x0000000411067825 */ /* 0x044fe200078e0202 */
[----:B------:R-:W2:Y:S03]  /*16700*/  LDCU UR14, c[0x0][0x398] ;  /* 0x00007300ff0e77ac */ /* 0x000ea60008000800 */
[C---:B------:R-:W-:Y:S01]  /*16710*/  IMAD.WIDE R8, R17.reuse, 0x4, R196 ;  /* 0x0000000411087825 */ /* 0x040fe200078e02c4 */
[----:B------:R2:W-:Y:S01]  /*16720*/  @P5 STG.E desc[UR26][R6.64], R241 ;  /* 0x000000f106005986 */ /* 0x0005e2000c10191a */
[----:B------:R-:W2:Y:S02]  /*16730*/  LDCU UR20, c[0x0][0x398] ;  /* 0x00007300ff1477ac */ /* 0x000ea40008000800 */
[----:B---3--:R-:W-:Y:S01]  /*16740*/  IMAD.WIDE R10, R17, 0x4, R198 ;  /* 0x00000004110a7825 */ /* 0x008fe200078e02c6 */
[----:B------:R3:W-:Y:S01]  /*16750*/  @P3 STG.E desc[UR26][R8.64], R164 ;  /* 0x000000a408003986 */ /* 0x0007e2000c10191a */
[----:B------:R-:W-:Y:S01]  /*16760*/  ISETP.LT.AND P5, PT, R203, UR75, !P0 ;  /* 0x0000004bcb007c0c */ /* 0x000fe2000c7a1270 */
[----:B------:R-:W4:Y:S01]  /*16770*/  LDCU UR56, c[0x0][0x39c] ;  /* 0x00007380ff3877ac */ /* 0x000f220008000800 */
[----:B------:R-:W-:Y:S01]  /*16780*/  ISETP.LT.AND P3, PT, R206, UR22, !P0 ;  /* 0x00000016ce007c0c */ /* 0x000fe2000c761270 */
[----:B------:R3:W-:Y:S01]  /*16790*/  @P2 STG.E desc[UR26][R10.64], R100 ;  /* 0x000000640a002986 */ /* 0x0007e2000c10191a */
[----:B------:R-:W-:Y:S01]  /*167a0*/  ISETP.LT.AND P2, PT, R205, UR53, !P0 ;  /* 0x00000035cd007c0c */ /* 0x000fe2000c741270 */
[C---:B-1----:R-:W-:Y:S01]  /*167b0*/  IMAD.WIDE R4, R17.reuse, 0x4, R200 ;  /* 0x0000000411047825 */ /* 0x042fe200078e02c8 */
[----:B------:R-:W-:Y:S01]  /*167c0*/  ISETP.GE.AND P1, PT, R0, UR37, PT ;  /* 0x0000002500007c0c */ /* 0x000fe2000bf26270 */
[----:B------:R-:W1:Y:S02]  /*167d0*/  LDCU UR41, c[0x0][0x398] ;  /* 0x00007300ff2977ac */ /* 0x000e640008000800 */
[----:B------:R-:W-:Y:S01]  /*167e0*/  VIADD R17, R17, UR32 ;  /* 0x0000002011117c36 */ /* 0x000fe20008000000 */
[----:B------:R1:W-:Y:S01]  /*167f0*/  @P6 STG.E desc[UR26][R4.64], R36 ;  /* 0x0000002404006986 */ /* 0x0003e2000c10191a */
[----:B------:R-:W-:Y:S01]  /*16800*/  ISETP.LT.AND P6, PT, R204, UR70, !P0 ;  /* 0x00000046cc007c0c */ /* 0x000fe2000c7c1270 */
[----:B------:R-:W-:Y:S01]  /*16810*/  VIADD R0, R202, 0x23 ;  /* 0x00000023ca007836 */ /* 0x000fe20000000000 */
[----:B------:R-:W4:Y:S01]  /*16820*/  LDCU UR10, c[0x0][0x398] ;  /* 0x00007300ff0a77ac */ /* 0x000f220008000800 */
[C---:B--2---:R-:W-:Y:S01]  /*16830*/  IMAD.WIDE R6, R17.reuse, 0x4, R2 ;  /* 0x0000000411067825 */ /* 0x044fe200078e0202 */
[----:B------:R-:W2:Y:S03]  /*16840*/  LDCU UR59, c[0x0][0x398] ;  /* 0x00007300ff3b77ac */ /* 0x000ea60008000800 */
[C---:B---3--:R-:W-:Y:S01]  /*16850*/  IMAD.WIDE R8, R17.reuse, 0x4, R196 ;  /* 0x0000000411087825 */ /* 0x048fe200078e02c4 */
[----:B------:R3:W-:Y:S01]  /*16860*/  @P5 STG.E desc[UR26][R6.64], R240 ;  /* 0x000000f006005986 */ /* 0x0007e2000c10191a */
[----:B------:R-:W2:Y:S02]  /*16870*/  LDCU UR18, c[0x0][0x398] ;  /* 0x00007300ff1277ac */ /* 0x000ea40008000800 */
[----:B------:R-:W-:Y:S01]  /*16880*/  IMAD.WIDE R10, R17, 0x4, R198 ;  /* 0x00000004110a7825 */ /* 0x000fe200078e02c6 */
[----:B------:R2:W-:Y:S01]  /*16890*/  @P3 STG.E desc[UR26][R8.64], R165 ;  /* 0x000000a508003986 */ /* 0x0005e2000c10191a */
[----:B------:R-:W-:Y:S01]  /*168a0*/  ISETP.LT.AND P5, PT, R203, UR73, !P1 ;  /* 0x00000049cb007c0c */ /* 0x000fe2000cfa1270 */
[----:B------:R-:W4:Y:S01]  /*168b0*/  LDCU UR52, c[0x0][0x39c] ;  /* 0x00007380ff3477ac */ /* 0x000f220008000800 */
[----:B------:R-:W-:Y:S01]  /*168c0*/  ISETP.LT.AND P3, PT, R206, UR40, !P1 ;  /* 0x00000028ce007c0c */ /* 0x000fe2000cf61270 */
[----:B------:R2:W-:Y:S01]  /*168d0*/  @P2 STG.E desc[UR26][R10.64], R101 ;  /* 0x000000650a002986 */ /* 0x0005e2000c10191a */
[----:B------:R-:W-:Y:S01]  /*168e0*/  ISETP.LT.AND P2, PT, R205, UR48, !P1 ;  /* 0x00000030cd007c0c */ /* 0x000fe2000cf41270 */
[C---:B-1----:R-:W-:Y:S01]  /*168f0*/  IMAD.WIDE R4, R17.reuse, 0x4, R200 ;  /* 0x0000000411047825 */ /* 0x042fe200078e02c8 */
[----:B-----5:R-:W-:Y:S01]  /*16900*/  ISETP.GE.AND P4, PT, R0, UR51, PT ;  /* 0x0000003300007c0c */ /* 0x020fe2000bf86270 */
[----:B------:R-:W1:Y:S02]  /*16910*/  LDCU UR43, c[0x0][0x398] ;  /* 0x00007300ff2b77ac */ /* 0x000e640008000800 */
[----:B------:R-:W-:Y:S01]  /*16920*/  VIADD R17, R17, UR32 ;  /* 0x0000002011117c36 */ /* 0x000fe20008000000 */
[----:B------:R5:W-:Y:S01]  /*16930*/  @P6 STG.E desc[UR26][R4.64], R37 ;  /* 0x0000002504006986 */ /* 0x000be2000c10191a */
[----:B------:R-:W-:Y:S01]  /*16940*/  ISETP.LT.AND P6, PT, R204, UR68, !P1 ;  /* 0x00000044cc007c0c */ /* 0x000fe2000cfc1270 */
[----:B------:R-:W-:Y:S01]  /*16950*/  VIADD R0, R202, 0x24 ;  /* 0x00000024ca007836 */ /* 0x000fe20000000000 */
[----:B------:R-:W1:Y:S01]  /*16960*/  LDCU UR57, c[0x0][0x398] ;  /* 0x00007300ff3977ac */ /* 0x000e620008000800 */
[C---:B---3--:R-:W-:Y:S01]  /*16970*/  IMAD.WIDE R6, R17.reuse, 0x4, R2 ;  /* 0x0000000411067825 */ /* 0x048fe200078e0202 */
[----:B------:R-:W3:Y:S03]  /*16980*/  LDCU UR39, c[0x0][0x398] ;  /* 0x00007300ff2777ac */ /* 0x000ee60008000800 */
[C---:B--2---:R-:W-:Y:S01]  /*16990*/  IMAD.WIDE R8, R17.reuse, 0x4, R196 ;  /* 0x0000000411087825 */ /* 0x044fe200078e02c4 */
[----:B------:R2:W-:Y:S01]  /*169a0*/  @P5 STG.E desc[UR26][R6.64], R239 ;  /* 0x000000ef06005986 */ /* 0x0005e2000c10191a */
[----:B------:R-:W1:Y:S02]  /*169b0*/  LDCU UR4, c[0x0][0x398] ;  /* 0x00007300ff0477ac */ /* 0x000e640008000800 */
[----:B------:R-:W-:Y:S01]  /*169c0*/  IMAD.WIDE R10, R17, 0x4, R198 ;  /* 0x00000004110a7825 */ /* 0x000fe200078e02c6 */
[----:B------:R1:W-:Y:S01]  /*169d0*/  @P3 STG.E desc[UR26][R8.64], R166 ;  /* 0x000000a608003986 */ /* 0x0003e2000c10191a */
[----:B------:R-:W-:Y:S01]  /*169e0*/  ISETP.LT.AND P5, PT, R203, UR71, !P4 ;  /* 0x00000047cb007c0c */ /* 0x000fe2000e7a1270 */
[----:B------:R-:W3:Y:S01]  /*169f0*/  LDCU UR33, c[0x0][0x39c] ;  /* 0x00007380ff2177ac */ /* 0x000ee20008000800 */
[----:B------:R-:W-:Y:S01]  /*16a00*/  ISETP.LT.AND P3, PT, R206, UR30, !P4 ;  /* 0x0000001ece007c0c */ /* 0x000fe2000e761270 */
[----:B------:R1:W-:Y:S01]  /*16a10*/  @P2 STG.E desc[UR26][R10.64], R102 ;  /* 0x000000660a002986 */ /* 0x0003e2000c10191a */
[----:B------:R-:W-:Y:S01]  /*16a20*/  ISETP.LT.AND P2, PT, R205, UR8, !P4 ;  /* 0x00000008cd007c0c */ /* 0x000fe2000e741270 */
[C---:B-----5:R-:W-:Y:S01]  /*16a30*/  IMAD.WIDE R4, R17.reuse, 0x4, R200 ;  /* 0x0000000411047825 */ /* 0x060fe200078e02c8 */
[----:B------:R-:W-:Y:S01]  /*16a40*/  ISETP.GE.AND P0, PT, R0, UR46, PT ;  /* 0x0000002e00007c0c */ /* 0x000fe2000bf06270 */
[----:B------:R-:W5:Y:S02]  /*16a50*/  LDCU UR24, c[0x0][0x398] ;  /* 0x00007300ff1877ac */ /* 0x000f640008000800 */
[----:B------:R-:W-:Y:S01]  /*16a60*/  VIADD R17, R17, UR32 ;  /* 0x0000002011117c36 */ /* 0x000fe20008000000 */
[----:B------:R3:W-:Y:S01]  /*16a70*/  @P6 STG.E desc[UR26][R4.64], R38 ;  /* 0x0000002604006986 */ /* 0x0007e2000c10191a */
[----:B------:R-:W-:Y:S01]  /*16a80*/  ISETP.LT.AND P6, PT, R204, UR66, !P4 ;  /* 0x00000042cc007c0c */ /* 0x000fe2000e7c1270 */
[----:B------:R-:W4:Y:S01]  /*16a90*/  LDCU UR37, c[0x0][0x398] ;  /* 0x00007300ff2577ac */ /* 0x000f220008000800 */
[C---:B--2---:R-:W-:Y:S01]  /*16aa0*/  IMAD.WIDE R6, R17.reuse, 0x4, R2 ;  /* 0x0000000411067825 */ /* 0x044fe200078e0202 */
[----:B------:R-:W-:Y:S01]  /*16ab0*/  IADD3 R0, PT, PT, R202, 0x25, RZ ;  /* 0x00000025ca007810 */ /* 0x000fe20007ffe0ff */
[----:B------:R-:W2:Y:S02]  /*16ac0*/  LDCU UR54, c[0x0][0x398] ;  /* 0x00007300ff3677ac */ /* 0x000ea40008000800 */
[C---:B-1----:R-:W-:Y:S01]  /*16ad0*/  IMAD.WIDE R8, R17.reuse, 0x4, R196 ;  /* 0x0000000411087825 */ /* 0x042fe200078e02c4 */
[----:B------:R1:W-:Y:S01]  /*16ae0*/  @P5 STG.E desc[UR26][R6.64], R238 ;  /* 0x000000ee06005986 */ /* 0x0003e2000c10191a */
[----:B------:R-:W1:Y:S02]  /*16af0*/  LDCU UR34, c[0x0][0x398] ;  /* 0x00007300ff2277ac */ /* 0x000e640008000800 */
[----:B------:R-:W-:Y:S01]  /*16b00*/  IMAD.WIDE R10, R17, 0x4, R198 ;  /* 0x00000004110a7825 */ /* 0x000fe200078e02c6 */
[----:B------:R1:W-:Y:S01]  /*16b10*/  @P3 STG.E desc[UR26][R8.64], R167 ;  /* 0x000000a708003986 */ /* 0x0003e2000c10191a */
[----:B------:R-:W-:Y:S01]  /*16b20*/  ISETP.LT.AND P5, PT, R203, UR69, !P0 ;  /* 0x00000045cb007c0c */ /* 0x000fe2000c7a1270 */
[----:B------:R-:W2:Y:S01]  /*16b30*/  LDCU UR50, c[0x0][0x39c] ;  /* 0x00007380ff3277ac */ /* 0x000ea20008000800 */
[----:B------:R-:W-:Y:S01]  /*16b40*/  ISETP.LT.AND P3, PT, R206, UR49, !P0 ;  /* 0x00000031ce007c0c */ /* 0x000fe2000c761270 */
[----:B------:R2:W-:Y:S01]  /*16b50*/  @P2 STG.E desc[UR26][R10.64], R103 ;  /* 0x000000670a002986 */ /* 0x0005e2000c10191a */
[----:B------:R-:W-:Y:S01]  /*16b60*/  ISETP.LT.AND P2, PT, R205, UR36, !P0 ;  /* 0x00000024cd007c0c */ /* 0x000fe2000c741270 */
[C---:B---3--:R-:W-:Y:S01]  /*16b70*/  IMAD.WIDE R4, R17.reuse, 0x4, R200 ;  /* 0x0000000411047825 */ /* 0x048fe200078e02c8 */
[----:B------:R-:W-:Y:S01]  /*16b80*/  ISETP.GE.AND P1, PT, R0, UR38, PT ;  /* 0x0000002600007c0c */ /* 0x000fe2000bf26270 */
[----:B------:R-:W3:Y:S02]  /*16b90*/  LDCU UR42, c[0x0][0x398] ;  /* 0x00007300ff2a77ac */ /* 0x000ee40008000800 */
[----:B------:R-:W-:Y:S01]  /*16ba0*/  VIADD R17, R17, UR32 ;  /* 0x0000002011117c36 */ /* 0x000fe20008000000 */
[----:B------:R2:W-:Y:S01]  /*16bb0*/  @P6 STG.E desc[UR26][R4.64], R39 ;  /* 0x0000002704006986 */ /* 0x0005e2000c10191a */
[----:B------:R-:W-:Y:S01]  /*16bc0*/  ISETP.LT.AND P6, PT, R204, UR64, !P0 ;  /* 0x00000040cc007c0c */ /* 0x000fe2000c7c1270 */
[----:B------:R-:W-:Y:S01]  /*16bd0*/  VIADD R0, R202, 0x26 ;  /* 0x00000026ca007836 */ /* 0x000fe20000000000 */
[----:B------:R-:W3:Y:S01]  /*16be0*/  LDCU UR22, c[0x0][0x398] ;  /* 0x00007300ff1677ac */ /* 0x000ee20008000800 */
[C---:B-1----:R-:W-:Y:S01]  /*16bf0*/  IMAD.WIDE R6, R17.reuse, 0x4, R2 ;  /* 0x0000000411067825 */ /* 0x042fe200078e0202 */
[----:B------:R-:W1:Y:S03]  /*16c00*/  LDCU UR51, c[0x0][0x398] ;  /* 0x00007300ff3377ac */ /* 0x000e660008000800 */
[C---:B------:R-:W-:Y:S01]  /*16c10*/  IMAD.WIDE R8, R17.reuse, 0x4, R196 ;  /* 0x0000000411087825 */ /* 0x040fe200078e02c4 */
[----:B------:R1:W-:Y:S01]  /*16c20*/  @P5 STG.E desc[UR26][R6.64], R237 ;  /* 0x000000ed06005986 */ /* 0x0003e2000c10191a */
[----:B------:R-:W1:Y:S02]  /*16c30*/  LDCU UR46, c[0x0][0x398] ;  /* 0x00007300ff2e77ac */ /* 0x000e640008000800 */
[----:B--2---:R-:W-:Y:S01]  /*16c40*/  IMAD.WIDE R10, R17, 0x4, R198 ;  /* 0x00000004110a7825 */ /* 0x004fe200078e02c6 */
[----:B------:R2:W-:Y:S01]  /*16c50*/  @P3 STG.E desc[UR26][R8.64], R168 ;  /* 0x000000a808003986 */ /* 0x0005e2000c10191a */
[----:B------:R-:W-:Y:S01]  /*16c60*/  ISETP.LT.AND P5, PT, R203, UR67, !P1 ;  /* 0x00000043cb007c0c */ /* 0x000fe2000cfa1270 */
[----:B------:R-:W3:Y:S01]  /*16c70*/  LDCU UR40, c[0x0][0x39c] ;  /* 0x00007380ff2877ac */ /* 0x000ee20008000800 */
[----:B------:R-:W-:Y:S01]  /*16c80*/  ISETP.LT.AND P3, PT, R206, UR44, !P1 ;  /* 0x0000002cce007c0c */ /* 0x000fe2000cf61270 */
[----:B------:R2:W-:Y:S01]  /*16c90*/  @P2 STG.E desc[UR26][R10.64], R104 ;  /* 0x000000680a002986 */ /* 0x0005e2000c10191a */
[----:B------:R-:W-:Y:S01]  /*16ca0*/  ISETP.LT.AND P2, PT, R205, UR12, !P1 ;  /* 0x0000000ccd007c0c */ /* 0x000fe2000cf41270 */
[C---:B------:R-:W-:Y:S01]  /*16cb0*/  IMAD.WIDE R4, R17.reuse, 0x4, R200 ;  /* 0x0000000411047825 */ /* 0x040fe200078e02c8 */
[----:B------:R-:W-:Y:S01]  /*16cc0*/  ISETP.GE.AND P4, PT, R0, UR6, PT ;  /* 0x0000000600007c0c */ /* 0x000fe2000bf86270 */
[----:B------:R-:W3:Y:S02]  /*16cd0*/  LDCU UR38, c[0x0][0x398] ;  /* 0x00007300ff2677ac */ /* 0x000ee40008000800 */
[----:B------:R-:W-:Y:S01]  /*16ce0*/  VIADD R17, R17, UR32 ;  /* 0x0000002011117c36 */ /* 0x000fe20008000000 */
[----:B------:R3:W-:Y:S01]  /*16cf0*/  @P6 STG.E desc[UR26][R4.64], R40 ;  /* 0x0000002804006986 */ /* 0x0007e2000c10191a */
[----:B------:R-:W-:Y:S01]  /*16d00*/  ISETP.LT.AND P6, PT, R204, UR62, !P1 ;  /* 0x0000003ecc007c0c */ /* 0x000fe2000cfc1270 */
[----:B------:R-:W-:Y:S01]  /*16d10*/  VIADD R0, R202, 0x27 ;  /* 0x00000027ca007836 */ /* 0x000fe20000000000 */
[----:B------:R-:W5:Y:S01]  /*16d20*/  LDCU UR48, c[0x0][0x398] ;  /* 0x00007300ff3077ac */ /* 0x000f620008000800 */
[C---:B-1----:R-:W-:Y:S01]  /*16d30*/  IMAD.WIDE R6, R17.reuse, 0x4, R2 ;  /* 0x0000000411067825 */ /* 0x042fe200078e0202 */
[----:B------:R-:W1:Y:S03]  /*16d40*/  LDCU UR8, c[0x0][0x398] ;  /* 0x00007300ff0877ac */ /* 0x000e660008000800 */
[C---:B--2---:R-:W-:Y:S01]  /*16d50*/  IMAD.WIDE R8, R17.reuse, 0x4, R196 ;  /* 0x0000000411087825 */ /* 0x044fe200078e02c4 */
[----:B------:R2:W-:Y:S01]  /*16d60*/  @P5 STG.E desc[UR26][R6.64], R236 ;  /* 0x000000ec06005986 */ /* 0x0005e2000c10191a */
[----:B------:R-:W1:Y:S02]  /*16d70*/  LDCU UR6, c[0x0][0x398] ;  /* 0x00007300ff0677ac */ /* 0x000e640008000800 */
[----:B------:R-:W-:Y:S01]  /*16d80*/  IMAD.WIDE R10, R17, 0x4, R198 ;  /* 0x00000004110a7825 */ /* 0x000fe200078e02c6 */
[----:B------:R1:W-:Y:S01]  /*16d90*/  @P3 STG.E desc[UR26][R8.64], R169 ;  /* 0x000000a908003986 */ /* 0x0003e2000c10191a */
[----:B------:R-:W-:Y:S01]  /*16da0*/  ISETP.LT.AND P5, PT, R203, UR65, !P4 ;  /* 0x00000041cb007c0c */ /* 0x000fe2000e7a1270 */
[----:B------:R-:W5:Y:S01]  /*16db0*/  LDCU UR30, c[0x0][0x39c] ;  /* 0x00007380ff1e77ac */ /* 0x000f620008000800 */
[----:B------:R-:W-:Y:S01]  /*16dc0*/  ISETP.LT.AND P3, PT, R206, UR35, !P4 ;  /* 0x00000023ce007c0c */ /* 0x000fe2000e761270 */
[----:B------:R1:W-:Y:S01]  /*16dd0*/  @P2 STG.E desc[UR26][R10.64], R105 ;  /* 0x000000690a002986 */ /* 0x0003e2000c10191a */
[----:B----4-:R-:W-:Y:S01]  /*16de0*/  ISETP.LT.AND P2, PT, R205, UR47, !P4 ;  /* 0x0000002fcd007c0c */ /* 0x010fe2000e741270 */
[C---:B---3--:R-:W-:Y:S01]  /*16df0*/  IMAD.WIDE R4, R17.reuse, 0x4, R200 ;  /* 0x0000000411047825 */ /* 0x048fe200078e02c8 */
[----:B------:R-:W-:Y:S01]  /*16e00*/  ISETP.GE.AND P0, PT, R0, UR16, PT ;  /* 0x0000001000007c0c */ /* 0x000fe2000bf06270 */
[----:B------:R-:W3:Y:S02]  /*16e10*/  LDCU UR36, c[0x0][0x398] ;  /* 0x00007300ff2477ac */ /* 0x000ee40008000800 */
[----:B------:R-:W-:Y:S01]  /*16e20*/  VIADD R17, R17, UR32 ;  /* 0x0000002011117c36 */ /* 0x000fe20008000000 */
[----:B------:R4:W-:Y:S01]  /*16e30*/  @P6 STG.E desc[UR26][R4.64], R41 ;  /* 0x0000002904006986 */ /* 0x0009e2000c10191a */
[----:B------:R-:W-:Y:S01]  /*16e40*/  ISETP.LT.AND P6, PT, R204, UR60, !P4 ;  /* 0x0000003ccc007c0c */ /* 0x000fe2000e7c1270 */
[----:B------:R-:W3:Y:S01]  /*16e50*/  LDCU UR16, c[0x0][0x398] ;  /* 0x00007300ff1077ac */ /* 0x000ee20008000800 */
[C---:B--2---:R-:W-:Y:S01]  /*16e60*/  IMAD.WIDE R6, R17.reuse, 0x4, R2 ;  /* 0x0000000411067825 */ /* 0x044fe200078e0202 */
[----:B------:R-:W2:Y:S03]  /*16e70*/  LDCU UR49, c[0x0][0x398] ;  /* 0x00007300ff3177ac */ /* 0x000ea60008000800 */
[C---:B-1----:R-:W-:Y:S01]  /*16e80*/  IMAD.WIDE R8, R17.reuse, 0x4, R196 ;  /* 0x0000000411087825 */ /* 0x042fe200078e02c4 */
[----:B------:R1:W-:Y:S01]  /*16e90*/  @P5 STG.E desc[UR26][R6.64], R235 ;  /* 0x000000eb06005986 */ /* 0x0003e2000c10191a */
[----:B------:R-:W2:Y:S02]  /*16ea0*/  LDCU UR12, c[0x0][0x398] ;  /* 0x00007300ff0c77ac */ /* 0x000ea40008000800 */
[----:B------:R-:W-:Y:S01]  /*16eb0*/  IMAD.WIDE R10, R17, 0x4, R198 ;  /* 0x00000004110a7825 */ /* 0x000fe200078e02c6 */
[----:B------:R1:W-:Y:S01]  /*16ec0*/  @P3 STG.E desc[UR26][R8.64], R170 ;  /* 0x000000aa08003986 */ /* 0x0003e2000c10191a */
[----:B------:R-:W-:Y:S01]  /*16ed0*/  ISETP.LT.AND P5, PT, R203, UR63, !P0 ;  /* 0x0000003fcb007c0c */ /* 0x000fe2000c7a1270 */
[----:B------:R-:W2:Y:S01]  /*16ee0*/  LDCU UR53, c[0x0][0x39c] ;  /* 0x00007380ff3577ac */ /* 0x000ea20008000800 */
[----:B------:R-:W-:Y:S01]  /*16ef0*/  ISETP.LT.AND P3, PT, R206, UR28, !P0 ;  /* 0x0000001cce007c0c */ /* 0x000fe2000c761270 */
[----:B------:R2:W-:Y:S01]  /*16f00*/  @P2 STG.E desc[UR26][R10.64], R106 ;  /* 0x0000006a0a002986 */ /* 0x0005e2000c10191a */
[----:B------:R-:W-:Y:S01]  /*16f10*/  ISETP.LT.AND P2, PT, R205, UR19, !P0 ;  /* 0x00000013cd007c0c */ /* 0x000fe2000c741270 */
[C---:B----4-:R-:W-:Y:S01]  /*16f20*/  IMAD.WIDE R4, R17.reuse, 0x4, R200 ;  /* 0x0000000411047825 */ /* 0x050fe200078e02c8 */
[----:B------:R-:W-:Y:S01]  /*16f30*/  IADD3 R0, PT, PT, R202, 0x28, RZ ;  /* 0x00000028ca007810 */ /* 0x000fe20007ffe0ff */
[----:B------:R-:W4:Y:S02]  /*16f40*/  LDCU UR44, c[0x0][0x398] ;  /* 0x00007300ff2c77ac */ /* 0x000f240008000800 */
[----:B------:R-:W-:Y:S01]  /*16f50*/  VIADD R17, R17, UR32 ;  /* 0x0000002011117c36 */ /* 0x000fe20008000000 */
[----:B------:R3:W-:Y:S01]  /*16f60*/  @P6 STG.E desc[UR26][R4.64], R42 ;  /* 0x0000002a04006986 */ /* 0x0007e2000c10191a */
[----:B------:R-:W-:Y:S01]  /*16f70*/  ISETP.LT.AND P6, PT, R204, UR77, !P0 ;  /* 0x0000004dcc007c0c */ /* 0x000fe2000c7c1270 */
[----:B------:R-:W4:Y:S01]  /*16f80*/  LDCU UR35, c[0x0][0x398] ;  /* 0x00007300ff2377ac */ /* 0x000f220008000800 */
[C---:B-1----:R-:W-:Y:S01]  /*16f90*/  IMAD.WIDE R6, R17.reuse, 0x4, R2 ;  /* 0x0000000411067825 */ /* 0x042fe200078e0202 */
[----:B------:R-:W-:Y:S01]  /*16fa0*/  ISETP.GE.AND P1, PT, R0, UR58, PT ;  /* 0x0000003a00007c0c */ /* 0x000fe2000bf26270 */
[----:B------:R-:W1:Y:S02]  /*16fb0*/  LDCU UR55, c[0x0][0x398] ;  /* 0x00007300ff3777ac */ /* 0x000e640008000800 */
[C---:B------:R-:W-:Y:S01]  /*16fc0*/  IMAD.WIDE R8, R17.reuse, 0x4, R196 ;  /* 0x0000000411087825 */ /* 0x040fe200078e02c4 */
[----:B------:R1:W-:Y:S01]  /*16fd0*/  @P5 STG.E desc[UR26][R6.64], R234 ;  /* 0x000000ea06005986 */ /* 0x0003e2000c10191a */
[----:B------:R-:W4:Y:S02]  /*16fe0*/  LDCU UR47, c[0x0][0x398] ;  /* 0x00007300ff2f77ac */ /* 0x000f240008000800 */
[----:B--2---:R-:W-:Y:S01]  /*16ff0*/  IMAD.WIDE R10, R17, 0x4, R198 ;  /* 0x00000004110a7825 */ /* 0x004fe200078e02c6 */
[----:B------:R2:W-:Y:S01]  /*17000*/  @P3 STG.E desc[UR26][R8.64], R171 ;  /* 0x000000ab08003986 */ /* 0x0005e2000c10191a */
[----:B------:R-:W-:Y:S01]  /*17010*/  ISETP.LT.AND P5, PT, R203, UR45, !P1 ;  /* 0x0000002dcb007c0c */ /* 0x000fe2000cfa1270 */
[----:B------:R-:W4:Y:S01]  /*17020*/  LDCU UR28, c[0x0][0x398] ;  /* 0x00007300ff1c77ac */ /* 0x000f220008000800 */
[----:B------:R-:W-:Y:S01]  /*17030*/  ISETP.LT.AND P3, PT, R206, UR61, !P1 ;  /* 0x0000003dce007c0c */ /* 0x000fe2000cf61270 */
[----:B------:R2:W-:Y:S01]  /*17040*/  @P2 STG.E desc[UR26][R10.64], R107 ;  /* 0x0000006b0a002986 */ /* 0x0005e2000c10191a */
[----:B------:R-:W-:Y:S01]  /*17050*/  ISETP.LT.AND P2, PT, R205, UR14, !P1 ;  /* 0x0000000ecd007c0c */ /* 0x000fe2000cf41270 */
[C---:B---3--:R-:W-:Y:S01]  /*17060*/  IMAD.WIDE R4, R17.reuse, 0x4, R200 ;  /* 0x0000000411047825 */ /* 0x048fe200078e02c8 */
[----:B------:R-:W3:Y:S03]  /*17070*/  LDCU UR19, c[0x0][0x398] ;  /* 0x00007300ff1377ac */ /* 0x000ee60008000800 */
[----:B------:R-:W-:-:S02]  /*17080*/  VIADD R17, R17, UR32 ;  /* 0x0000002011117c36 */ /* 0x000fc40008000000 */
[----:B------:R-:W-:Y:S01]  /*17090*/  VIADD R0, R202, 0x29 ;  /* 0x00000029ca007836 */ /* 0x000fe20000000000 */
[----:B------:R3:W-:Y:S01]  /*170a0*/  @P6 STG.E desc[UR26][R4.64], R43 ;  /* 0x0000002b04006986 */ /* 0x0007e2000c10191a */
[C---:B-1----:R-:W-:Y:S01]  /*170b0*/  IMAD.WIDE R6, R17.reuse, 0x4, R2 ;  /* 0x0000000411067825 */ /* 0x042fe200078e0202 */
[----:B------:R-:W-:Y:S01]  /*170c0*/  ISETP.LT.AND P6, PT, R204, UR20, !P1 ;  /* 0x00000014cc007c0c */ /* 0x000fe2000cfc1270 */
[----:B------:R-:W1:Y:S01]  /*170d0*/  LDCU UR14, c[0x0][0x398] ;  /* 0x00007300ff0e77ac */ /* 0x000e620008000800 */
[----:B------:R-:W-:Y:S01]  /*170e0*/  ISETP.GE.AND P4, PT, R0, UR56, PT ;  /* 0x0000003800007c0c */ /* 0x000fe2000bf86270 */
[C---:B--2---:R-:W-:Y:S01]  /*170f0*/  IMAD.WIDE R8, R17.reuse, 0x4, R196 ;  /* 0x0000000411087825 */ /* 0x044fe200078e02c4 */
[----:B------:R2:W-:Y:S01]  /*17100*/  @P5 STG.E desc[UR26][R6.64], R233 ;  /* 0x000000e906005986 */ /* 0x0005e2000c10191a */
[----:B------:R-:W1:Y:S02]  /*17110*/  LDCU UR56, c[0x0][0x39c] ;  /* 0x00007380ff3877ac */ /* 0x000e640008000800 */
[----:B------:R-:W-:Y:S01]  /*17120*/  IMAD.WIDE R10, R17, 0x4, R198 ;  /* 0x00000004110a7825 */ /* 0x000fe200078e02c6 */
        /* <DEDUP_REMOVED lines=8> */
[----:B------:R-:W-:Y:S01]  /*171b0*/  VIADD R17, R17, UR32 ;  /* 0x0000002011117c36 */ /* 0x000fe20008000000 */
[----:B------:R-:W3:Y:S01]  /*171c0*/  LDCU UR45, c[0x0][0x398] ;  /* 0x00007300ff2d77ac */ /* 0x000ee20008000800 */
[----:B------:R-:W-:Y:S01]  /*171d0*/  VIADD R0, R202, 0x2a ;  /* 0x0000002aca007836 */ /* 0x000fe20000000000 */
[----:B------:R3:W-:Y:S01]  /*171e0*/  @P6 STG.E desc[UR26][R4.64], R44 ;  /* 0x0000002c04006986 */ /* 0x0007e2000c10191a */
[C---:B--2---:R-:W-:Y:S01]  /*171f0*/  IMAD.WIDE R6, R17.reuse, 0x4, R2 ;  /* 0x0000000411067825 */ /* 0x044fe200078e0202 */
[----:B------:R-:W-:Y:S01]  /*17200*/  ISETP.LT.AND P6, PT, R204, UR18, !P4 ;  /* 0x00000012cc007c0c */ /* 0x000fe2000e7c1270 */
[----:B------:R-:W2:Y:S01]  /*17210*/  LDCU UR18, c[0x0][0x398] ;  /* 0x00007300ff1277ac */ /* 0x000ea20008000800 */
[----:B------:R-:W-:Y:S01]  /*17220*/  ISETP.GE.AND P0, PT, R0, UR52, PT ;  /* 0x0000003400007c0c */ /* 0x000fe2000bf06270 */
[C---:B-1----:R-:W-:Y:S01]  /*17230*/  IMAD.WIDE R8, R17.reuse, 0x4, R196 ;  /* 0x0000000411087825 */ /* 0x042fe200078e02c4 */
[----:B------:R1:W-:Y:S01]  /*17240*/  @P5 STG.E desc[UR26][R6.64], R232 ;  /* 0x000000e806005986 */ /* 0x0003e2000c10191a */
[----:B------:R-:W2:Y:S02]  /*17250*/  LDCU UR10, c[0x0][0x39c] ;  /* 0x00007380ff0a77ac */ /* 0x000ea40008000800 */
[----:B------:R-:W-:Y:S01]  /*17260*/  IMAD.WIDE R10, R17, 0x4, R198 ;  /* 0x00000004110a7825 */ /* 0x000fe200078e02c6 */
[----:B------:R1:W-:Y:S01]  /*17270*/  @P3 STG.E desc[UR26][R8.64], R173 ;  /* 0x000000ad08003986 */ /* 0x0003e2000c10191a */
[----:B------:R-:W-:-:S02]  /*17280*/  ISETP.LT.AND P5, PT, R203, UR43, !P0 ;  /* 0x0000002bcb007c0c */ /* 0x000fc4000c7a1270 */
[----:B------:R-:W-:Y:S01]  /*17290*/  ISETP.LT.AND P3, PT, R206, UR57, !P0 ;  /* 0x00000039ce007c0c */ /* 0x000fe2000c761270 */
[----:B------:R2:W-:Y:S01]  /*172a0*/  @P2 STG.E desc[UR26][R10.64], R109 ;  /* 0x0000006d0a002986 */ /* 0x0005e2000c10191a */
[----:B------:R-:W-:Y:S01]  /*172b0*/  ISETP.LT.AND P2, PT, R205, UR39, !P0 ;  /* 0x00000027cd007c0c */ /* 0x000fe2000c741270 */
[C---:B---3--:R-:W-:Y:S01]  /*172c0*/  IMAD.WIDE R4, R17.reuse, 0x4, R200 ;  /* 0x0000000411047825 */ /* 0x048fe200078e02c8 */
[----:B------:R-:W-:Y:S01]  /*172d0*/  IADD3 R0, PT, PT, R202, 0x2b, RZ ;  /* 0x0000002bca007810 */ /* 0x000fe20007ffe0ff */
[----:B------:R-:W3:Y:S02]  /*172e0*/  LDCU UR39, c[0x0][0x398] ;  /* 0x00007300ff2777ac */ /* 0x000ee40008000800 */
        /* <DEDUP_REMOVED lines=8> */
[----:B------:R1:W-:Y:S03]  /*17370*/  @P5 STG.E desc[UR26][R6.64], R231 ;  /* 0x000000e706005986 */ /* 0x0003e6000c10191a */
[----:B--2---:R-:W-:Y:S01]  /*17380*/  IMAD.WIDE R10, R17, 0x4, R198 ;  /* 0x00000004110a7825 */ /* 0x004fe200078e02c6 */
[----:B------:R2:W-:Y:S01]  /*17390*/  @P3 STG.E desc[UR26][R8.64], R174 ;  /* 0x000000ae08003986 */ /* 0x0005e2000c10191a */
[----:B-----5:R-:W-:Y:S01]  /*173a0*/  ISETP.LT.AND P5, PT, R203, UR24, !P1 ;  /* 0x00000018cb007c0c */ /* 0x020fe2000cfa1270 */
[----:B------:R-:W5:Y:S01]  /*173b0*/  LDCU UR24, c[0x0][0x398] ;  /* 0x00007300ff1877ac */ /* 0x000f620008000800 */
        /* <DEDUP_REMOVED lines=13> */
[----:B------:R2:W-:Y:S03]  /*17490*/  @P5 STG.E desc[UR26][R6.64], R230 ;  /* 0x000000e606005986 */ /* 0x0005e6000c10191a */
[----:B------:R-:W-:Y:S01]  /*174a0*/  IMAD.WIDE R10, R17, 0x4, R198 ;  /* 0x00000004110a7825 */ /* 0x000fe200078e02c6 */
[----:B------:R1:W-:Y:S01]  /*174b0*/  @P3 STG.E desc[UR26][R8.64], R175 ;  /* 0x000000af08003986 */ /* 0x0003e2000c10191a */
[----:B------:R-:W-:-:S02]  /*174c0*/  ISETP.LT.AND P5, PT, R203, UR42, !P4 ;  /* 0x0000002acb007c0c */ /* 0x000fc4000e7a1270 */
[----:B------:R-:W-:Y:S01]  /*174d0*/  ISETP.LT.AND P3, PT, R206, UR22, !P4 ;  /* 0x00000016ce007c0c */ /* 0x000fe2000e761270 */
[----:B------:R1:W-:Y:S01]  /*174e0*/  @P2 STG.E desc[UR26][R10.64], R111 ;  /* 0x0000006f0a002986 */ /* 0x0003e2000c10191a */
[----:B------:R-:W-:Y:S01]  /*174f0*/  ISETP.LT.AND P2, PT, R205, UR51, !P4 ;  /* 0x00000033cd007c0c */ /* 0x000fe2000e741270 */
[C---:B---3--:R-:W-:Y:S01]  /*17500*/  IMAD.WIDE R4, R17.reuse, 0x4, R200 ;  /* 0x0000000411047825 */ /* 0x048fe200078e02c8 */
[----:B------:R-:W3:Y:S03]  /*17510*/  LDCU UR22, c[0x0][0x398] ;  /* 0x00007300ff1677ac */ /* 0x000ee60008000800 */
[----:B------:R-:W-:Y:S02]  /*17520*/  VIADD R17, R17, UR32 ;  /* 0x0000002011117c36 */ /* 0x000fe40008000000 */
[----:B------:R-:W-:Y:S01]  /*17530*/  VIADD R0, R202, 0x2d ;  /* 0x0000002dca007836 */ /* 0x000fe20000000000 */
[----:B------:R3:W-:Y:S01]  /*17540*/  @P6 STG.E desc[UR26][R4.64], R47 ;  /* 0x0000002f04006986 */ /* 0x0007e2000c10191a */
[----:B--2---:R-:W-:Y:S01]  /*17550*/  IMAD.WIDE R6, R17, 0x4, R2 ;  /* 0x0000000411067825 */ /* 0x004fe200078e0202 */
[----:B------:R-:W-:-:S02]  /*17560*/  ISETP.LT.AND P6, PT, R204, UR46, !P4 ;  /* 0x0000002ecc007c0c */ /* 0x000fc4000e7c1270 */
[----:B------:R-:W-:Y:S01]  /*17570*/  ISETP.GE.AND P0, PT, R0, UR40, PT ;  /* 0x0000002800007c0c */ /* 0x000fe2000bf06270 */
[C---:B-1----:R-:W-:Y:S01]  /*17580*/  IMAD.WIDE R8, R17.reuse, 0x4, R196 ;  /* 0x0000000411087825 */ /* 0x042fe200078e02c4 */
[----:B------:R1:W-:Y:S03]  /*17590*/  @P5 STG.E desc[UR26][R6.64], R229 ;  /* 0x000000e506005986 */ /* 0x0003e6000c10191a */
        /* <DEDUP_REMOVED lines=17> */
[C---:B--2---:R-:W-:Y:S01]  /*176b0*/  IMAD.WIDE R8, R17.reuse, 0x4, R196 ;  /* 0x0000000411087825 */ /* 0x044fe200078e02c4 */
        /* <DEDUP_REMOVED lines=22> */
[----:B----4-:R-:W-:-:S02]  /*17820*/  ISETP.LT.AND P5, PT, R203, UR44, !P4 ;  /* 0x0000002ccb007c0c */ /* 0x010fc4000e7a1270 */
        /* <DEDUP_REMOVED lines=8> */
[----:B-1----:R-:W-:Y:S01]  /*178b0*/  IMAD.WIDE R6, R17, 0x4, R2 ;  /* 0x0000000411067825 */ /* 0x002fe200078e0202 */
[----:B------:R-:W-:-:S02]  /*178c0*/  ISETP.LT.AND P6, PT, R204, UR47, !P4 ;  /* 0x0000002fcc007c0c */ /* 0x000fc4000e7c1270 */
[----:B------:R-:W-:Y:S01]  /*178d0*/  ISETP.GE.AND P0, PT, R0, UR56, PT ;  /* 0x0000003800007c0c */ /* 0x000fe2000bf06270 */
[C---:B------:R-:W-:Y:S01]  /*178e0*/  IMAD.WIDE R8, R17.reuse, 0x4, R196 ;  /* 0x0000000411087825 */ /* 0x040fe200078e02c4 */
[----:B------:R1:W-:Y:S03]  /*178f0*/  @P5 STG.E desc[UR26][R6.64], R226 ;  /* 0x000000e206005986 */ /* 0x0003e6000c10191a */
[----:B----4-:R-:W-:Y:S01]  /*17900*/  IMAD.WIDE R10, R17, 0x4, R198 ;  /* 0x00000004110a7825 */ /* 0x010fe200078e02c6 */
[----:B------:R4:W-:Y:S01]  /*17910*/  @P3 STG.E desc[UR26][R8.64], R179 ;  /* 0x000000b308003986 */ /* 0x0009e2000c10191a */
[----:B------:R-:W-:Y:S01]  /*17920*/  ISETP.LT.AND P5, PT, R203, UR28, !P0 ;  /* 0x0000001ccb007c0c */ /* 0x000fe2000c7a1270 */
[----:B------:R-:W3:Y:S01]  /*17930*/  LDCU UR28, c[0x0][0x398] ;  /* 0x00007300ff1c77ac */ /* 0x000ee20008000800 */
[----:B------:R-:W-:Y:S01]  /*17940*/  ISETP.LT.AND P3, PT, R206, UR19, !P0 ;  /* 0x00000013ce007c0c */ /* 0x000fe2000c761270 */
[----:B------:R3:W-:Y:S01]  /*17950*/  @P2 STG.E desc[UR26][R10.64], R115 ;  /* 0x000000730a002986 */ /* 0x0007e2000c10191a */
[----:B------:R-:W-:Y:S01]  /*17960*/  ISETP.LT.AND P2, PT, R205, UR14, !P0 ;  /* 0x0000000ecd007c0c */ /* 0x000fe2000c741270 */
[C---:B--2---:R-:W-:Y:S01]  /*17970*/  IMAD.WIDE R4, R17.reuse, 0x4, R200 ;  /* 0x0000000411047825 */ /* 0x044fe200078e02c8 */
[----:B------:R-:W-:Y:S01]  /*17980*/  IADD3 R0, PT, PT, R202, 0x31, RZ ;  /* 0x00000031ca007810 */ /* 0x000fe20007ffe0ff */
[----:B------:R-:W2:Y:S02]  /*17990*/  LDCU UR14, c[0x0][0x398] ;  /* 0x00007300ff0e77ac */ /* 0x000ea40008000800 */
[----:B------:R-:W-:Y:S01]  /*179a0*/  VIADD R17, R17, UR32 ;  /* 0x0000002011117c36 */ /* 0x000fe20008000000 */
[----:B------:R2:W-:Y:S01]  /*179b0*/  @P6 STG.E desc[UR26][R4.64], R51 ;  /* 0x0000003304006986 */ /* 0x0005e2000c10191a */
[----:B------:R-:W-:Y:S01]  /*179c0*/  ISETP.LT.AND P6, PT, R204, UR20, !P0 ;  /* 0x00000014cc007c0c */ /* 0x000fe2000c7c1270 */
[----:B------:R-:W5:Y:S01]  /*179d0*/  LDCU UR19, c[0x0][0x398] ;  /* 0x00007300ff1377ac */ /* 0x000f620008000800 */
[C---:B-1----:R-:W-:Y:S01]  /*179e0*/  IMAD.WIDE R6, R17.reuse, 0x4, R2 ;  /* 0x0000000411067825 */ /* 0x042fe200078e0202 */
[----:B------:R-:W-:Y:S01]  /*179f0*/  ISETP.GE.AND P1, PT, R0, UR33, PT ;  /* 0x0000002100007c0c */ /* 0x000fe2000bf26270 */
[----:B------:R-:W1:Y:S02]  /*17a00*/  LDCU UR33, c[0x0][0x398] ;  /* 0x00007300ff2177ac */ /* 0x000e640008000800 */
[C---:B----4-:R-:W-:Y:S01]  /*17a10*/  IMAD.WIDE R8, R17.reuse, 0x4, R196 ;  /* 0x0000000411087825 */ /* 0x050fe200078e02c4 */
[----:B------:R4:W-:Y:S03]  /*17a20*/  @P5 STG.E desc[UR26][R6.64], R225 ;  /* 0x000000e106005986 */ /* 0x0009e6000c10191a */
[----:B---3--:R-:W-:Y:S01]  /*17a30*/  IMAD.WIDE R10, R17, 0x4, R198 ;  /* 0x00000004110a7825 */ /* 0x008fe200078e02c6 */
[----:B------:R3:W-:Y:S01]  /*17a40*/  @P3 STG.E desc[UR26][R8.64], R180 ;  /* 0x000000b408003986 */ /* 0x0007e2000c10191a */
[----:B------:R-:W-:Y:S01]  /*17a50*/  ISETP.LT.AND P5, PT, R203, UR41, !P1 ;  /* 0x00000029cb007c0c */ /* 0x000fe2000cfa1270 */
[----:B------:R-:W1:Y:S01]  /*17a60*/  LDCU UR20, c[0x0][0x398] ;  /* 0x00007300ff1477ac */ /* 0x000e620008000800 */
[----:B------:R-:W-:Y:S01]  /*17a70*/  ISETP.LT.AND P3, PT, R206, UR18, !P1 ;  /* 0x00000012ce007c0c */ /* 0x000fe2000cf61270 */
[----:B------:R1:W-:Y:S01]  /*17a80*/  @P2 STG.E desc[UR26][R10.64], R116 ;  /* 0x000000740a002986 */ /* 0x0003e2000c10191a */
[----:B------:R-:W-:Y:S01]  /*17a90*/  ISETP.LT.AND P2, PT, R205, UR45, !P1 ;  /* 0x0000002dcd007c0c */ /* 0x000fe2000cf41270 */
[C---:B--2---:R-:W-:Y:S01]  /*17aa0*/  IMAD.WIDE R4, R17.reuse, 0x4, R200 ;  /* 0x0000000411047825 */ /* 0x044fe200078e02c8 */
[----:B------:R-:W2:Y:S03]  /*17ab0*/  LDCU UR18, c[0x0][0x398] ;  /* 0x00007300ff1277ac */ /* 0x000ea60008000800 */
[----:B------:R-:W-:-:S02]  /*17ac0*/  VIADD R17, R17, UR32 ;  /* 0x0000002011117c36 */ /* 0x000fc40008000000 */
[----:B------:R-:W-:Y:S01]  /*17ad0*/  VIADD R0, R202, 0x32 ;  /* 0x00000032ca007836 */ /* 0x000fe20000000000 */
[----:B------:R2:W-:Y:S01]  /*17ae0*/  @P6 STG.E desc[UR26][R4.64], R52 ;  /* 0x0000003404006986 */ /* 0x0005e2000c10191a */
[C---:B----4-:R-:W-:Y:S01]  /*17af0*/  IMAD.WIDE R6, R17.reuse, 0x4, R2 ;  /* 0x0000000411067825 */ /* 0x050fe200078e0202 */
[----:B------:R-:W-:Y:S02]  /*17b00*/  ISETP.LT.AND P6, PT, R204, UR39, !P1 ;  /* 0x00000027cc007c0c */ /* 0x000fe4000cfc1270 */
[----:B------:R-:W-:Y:S01]  /*17b10*/  ISETP.GE.AND P4, PT, R0, UR4, PT ;  /* 0x0000000400007c0c */ /* 0x000fe2000bf86270 */
[C---:B---3--:R-:W-:Y:S01]  /*17b20*/  IMAD.WIDE R8, R17.reuse, 0x4, R196 ;  /* 0x0000000411087825 */ /* 0x048fe200078e02c4 */
[----:B------:R3:W-:Y:S01]  /*17b30*/  @P5 STG.E desc[UR26][R6.64], R224 ;  /* 0x000000e006005986 */ /* 0x0007e2000c10191a */
[----:B------:R-:W4:Y:S02]  /*17b40*/  LDCU UR4, c[0x0][0x398] ;  /* 0x00007300ff0477ac */ /* 0x000f240008000800 */
[----:B-1----:R-:W-:Y:S01]  /*17b50*/  IMAD.WIDE R10, R17, 0x4, R198 ;  /* 0x00000004110a7825 */ /* 0x002fe200078e02c6 */
[----:B------:R1:W-:Y:S01]  /*17b60*/  @P3 STG.E desc[UR26][R8.64], R181 ;  /* 0x000000b508003986 */ /* 0x0003e2000c10191a */
[----:B------:R-:W-:-:S02]  /*17b70*/  ISETP.LT.AND P5, PT, R203, UR40, !P4 ;  /* 0x00000028cb007c0c */ /* 0x000fc4000e7a1270 */
[----:B-----5:R-:W-:Y:S01]  /*17b80*/  ISETP.LT.AND P3, PT, R206, UR24, !P4 ;  /* 0x00000018ce007c0c */ /* 0x020fe2000e761270 */
[----:B------:R5:W-:Y:S01]  /*17b90*/  @P2 STG.E desc[UR26][R10.64], R117 ;  /* 0x000000750a002986 */ /* 0x000be2000c10191a */
[----:B------:R-:W-:Y:S01]  /*17ba0*/  ISETP.LT.AND P2, PT, R205, UR30, !P4 ;  /* 0x0000001ecd007c0c */ /* 0x000fe2000e741270 */
[C---:B--2---:R-:W-:Y:S01]  /*17bb0*/  IMAD.WIDE R4, R17.reuse, 0x4, R200 ;  /* 0x0000000411047825 */ /* 0x044fe200078e02c8 */
[----:B------:R-:W2:Y:S03]  /*17bc0*/  LDCU UR24, c[0x0][0x398] ;  /* 0x00007300ff1877ac */ /* 0x000ea60008000800 */
[----:B------:R-:W-:Y:S02]  /*17bd0*/  VIADD R17, R17, UR32 ;  /* 0x0000002011117c36 */ /* 0x000fe40008000000 */
[----:B------:R-:W-:Y:S01]  /*17be0*/  VIADD R0, R202, 0x33 ;  /* 0x00000033ca007836 */ /* 0x000fe20000000000 */
[----:B------:R2:W-:Y:S01]  /*17bf0*/  @P6 STG.E desc[UR26][R4.64], R53 ;  /* 0x0000003504006986 */ /* 0x0005e2000c10191a */
[----:B---3--:R-:W-:Y:S01]  /*17c00*/  IMAD.WIDE R6, R17, 0x4, R2 ;  /* 0x0000000411067825 */ /* 0x008fe200078e0202 */
[----:B------:R-:W-:-:S02]  /*17c10*/  ISETP.LT.AND P6, PT, R204, UR34, !P4 ;  /* 0x00000022cc007c0c */ /* 0x000fc4000e7c1270 */
[----:B------:R-:W-:Y:S01]  /*17c20*/  ISETP.GE.AND P0, PT, R0, UR10, PT ;  /* 0x0000000a00007c0c */ /* 0x000fe2000bf06270 */
[C---:B-1----:R-:W-:Y:S01]  /*17c30*/  IMAD.WIDE R8, R17.reuse, 0x4, R196 ;  /* 0x0000000411087825 */ /* 0x042fe200078e02c4 */
[----:B------:R1:W-:Y:S03]  /*17c40*/  @P5 STG.E desc[UR26][R6.64], R223 ;  /* 0x000000df06005986 */ /* 0x0003e6000c10191a */
[----:B-----5:R-:W-:Y:S01]  /*17c50*/  IMAD.WIDE R10, R17, 0x4, R198 ;  /* 0x00000004110a7825 */ /* 0x020fe200078e02c6 */
[----:B------:R3:W-:Y:S01]  /*17c60*/  @P3 STG.E desc[UR26][R8.64], R182 ;  /* 0x000000b608003986 */ /* 0x0007e2000c10191a */
[----:B------:R-:W-:Y:S01]  /*17c70*/  ISETP.LT.AND P5, PT, R203, UR22, !P0 ;  /* 0x00000016cb007c0c */ /* 0x000fe2000c7a1270 */
[----:B------:R-:W5:Y:S01]  /*17c80*/  LDCU UR10, c[0x0][0x398] ;  /* 0x00007300ff0a77ac */ /* 0x000f620008000800 */
        /* <DEDUP_REMOVED lines=9> */
[----:B------:R-:W4:Y:S01]  /*17d20*/  LDCU UR22, c[0x0][0x398] ;  /* 0x00007300ff1677ac */ /* 0x000f220008000800 */
[C---:B-1----:R-:W-:Y:S01]  /*17d30*/  IMAD.WIDE R6, R17.reuse, 0x4, R2 ;  /* 0x0000000411067825 */ /* 0x042fe200078e0202 */
[----:B------:R-:W-:Y:S01]  /*17d40*/  ISETP.GE.AND P1, PT, R0, UR6, PT ;  /* 0x0000000600007c0c */ /* 0x000fe2000bf26270 */
[----:B------:R-:W1:Y:S02]  /*17d50*/  LDCU UR6, c[0x0][0x398] ;  /* 0x00007300ff0677ac */ /* 0x000e640008000800 */
[C---:B---3--:R-:W-:Y:S01]  /*17d60*/  IMAD.WIDE R8, R17.reuse, 0x4, R196 ;  /* 0x0000000411087825 */ /* 0x048fe200078e02c4 */
        /* <DEDUP_REMOVED lines=13> */
[C---:B---3--:R-:W-:Y:S01]  /*17e40*/  IMAD.WIDE R6, R17.reuse, 0x4, R2 ;  /* 0x0000000411067825 */ /* 0x048fe200078e0202 */
[----:B------:R-:W-:Y:S02]  /*17e50*/  ISETP.LT.AND P6, PT, R204, UR35, !P1 ;  /* 0x00000023cc007c0c */ /* 0x000fe4000cfc1270 */
[----:B------:R-:W-:Y:S01]  /*17e60*/  ISETP.GE.AND P4, PT, R0, UR9, PT ;  /* 0x0000000900007c0c */ /* 0x000fe2000bf86270 */
[C---:B-1----:R-:W-:Y:S01]  /*17e70*/  IMAD.WIDE R8, R17.reuse, 0x4, R196 ;  /* 0x0000000411087825 */ /* 0x042fe200078e02c4 */
[----:B------:R1:W-:Y:S01]  /*17e80*/  @P5 STG.E desc[UR26][R6.64], R221 ;  /* 0x000000dd06005986 */ /* 0x0003e2000c10191a */
[----:B------:R-:W3:Y:S02]  /*17e90*/  LDCU UR9, c[0x0][0x398] ;  /* 0x00007300ff0977ac */ /* 0x000ee40008000800 */
[----:B------:R-:W-:Y:S01]  /*17ea0*/  IMAD.WIDE R10, R17, 0x4, R198 ;  /* 0x00000004110a7825 */ /* 0x000fe200078e02c6 */
[----:B------:R1:W-:Y:S01]  /*17eb0*/  @P3 STG.E desc[UR26][R8.64], R184 ;  /* 0x000000b808003986 */ /* 0x0003e2000c10191a */
[----:B----4-:R-:W-:Y:S01]  /*17ec0*/  ISETP.LT.AND P5, PT, R203, UR4, !P4 ;  /* 0x00000004cb007c0c */ /* 0x010fe2000e7a1270 */
        /* <DEDUP_REMOVED lines=9> */
[C---:B-1----:R-:W-:Y:S01]  /*17f60*/  IMAD.WIDE R6, R17.reuse, 0x4, R2 ;  /* 0x0000000411067825 */ /* 0x042fe200078e0202 */
[----:B-----5:R-:W-:Y:S01]  /*17f70*/  ISETP.LT.AND P6, PT, R204, UR10, !P4 ;  /* 0x0000000acc007c0c */ /* 0x020fe2000e7c1270 */
[----:B------:R-:W1:Y:S01]  /*17f80*/  LDCU UR10, c[0x0][0x398] ;  /* 0x00007300ff0a77ac */ /* 0x000e620008000800 */
[----:B------:R-:W-:Y:S01]  /*17f90*/  ISETP.GE.AND P0, PT, R0, UR7, PT ;  /* 0x0000000700007c0c */ /* 0x000fe2000bf06270 */
[C---:B------:R-:W-:Y:S01]  /*17fa0*/  IMAD.WIDE R8, R17.reuse, 0x4, R196 ;  /* 0x0000000411087825 */ /* 0x040fe200078e02c4 */
        /* <DEDUP_REMOVED lines=15> */
[C---:B-----5:R-:W-:Y:S01]  /*180a0*/  IMAD.WIDE R6, R17.reuse, 0x4, R2 ;  /* 0x0000000411067825 */ /* 0x060fe200078e0202 */
[----:B------:R-:W-:Y:S01]  /*180b0*/  ISETP.GE.AND P1, PT, R0, UR5, PT ;  /* 0x0000000500007c0c */ /* 0x000fe2000bf26270 */
[----:B------:R-:W5:Y:S02]  /*180c0*/  LDCU UR5, c[0x0][0x398] ;  /* 0x00007300ff0577ac */ /* 0x000f640008000800 */
[C---:B---3--:R-:W-:Y:S01]  /*180d0*/  IMAD.WIDE R8, R17.reuse, 0x4, R196 ;  /* 0x0000000411087825 */ /* 0x048fe200078e02c4 */
[----:B------:R3:W-:Y:S01]  /*180e0*/  @P5 STG.E desc[UR26][R6.64], R219 ;  /* 0x000000db06005986 */ /* 0x0007e2000c10191a */
[----:B------:R-:W4:Y:S02]  /*180f0*/  LDCU UR19, c[0x0][0x398] ;  /* 0x00007300ff1377ac */ /* 0x000f240008000800 */
[----:B-1----:R-:W-:Y:S01]  /*18100*/  IMAD.WIDE R10, R17, 0x4, R198 ;  /* 0x00000004110a7825 */ /* 0x002fe200078e02c6 */
        /* <DEDUP_REMOVED lines=12> */
[----:B------:R-:W-:Y:S01]  /*181d0*/  ISETP.LT.AND P6, PT, R204, UR8, !P1 ;  /* 0x00000008cc007c0c */ /* 0x000fe2000cfc1270 */
[----:B------:R-:W3:Y:S01]  /*181e0*/  LDCU UR8, c[0x0][0x398] ;  /* 0x00007300ff0877ac */ /* 0x000ee20008000800 */
[----:B------:R-:W-:Y:S01]  /*181f0*/  ISETP.GE.AND P4, PT, R0, UR31, PT ;  /* 0x0000001f00007c0c */ /* 0x000fe2000bf86270 */
[C---:B-1----:R-:W-:Y:S01]  /*18200*/  IMAD.WIDE R8, R17.reuse, 0x4, R196 ;  /* 0x0000000411087825 */ /* 0x042fe200078e02c4 */
[----:B------:R1:W-:Y:S03]  /*18210*/  @P5 STG.E desc[UR26][R6.64], R218 ;  /* 0x000000da06005986 */ /* 0x0003e6000c10191a */
[----:B------:R-:W-:Y:S01]  /*18220*/  IMAD.WIDE R10, R17, 0x4, R198 ;  /* 0x00000004110a7825 */ /* 0x000fe200078e02c6 */
[----:B------:R1:W-:Y:S01]  /*18230*/  @P3 STG.E desc[UR26][R8.64], R187 ;  /* 0x000000bb08003986 */ /* 0x0003e2000c10191a */
[----:B------:R-:W-:Y:S01]  /*18240*/  ISETP.LT.AND P5, PT, R203, UR7, !P4 ;  /* 0x00000007cb007c0c */ /* 0x000fe2000e7a1270 */
[----:B------:R-:W3:Y:S01]  /*18250*/  LDCU UR7, c[0x0][0x398] ;  /* 0x00007300ff0777ac */ /* 0x000ee20008000800 */
        /* <DEDUP_REMOVED lines=18> */
[----:B----4-:R-:W-:Y:S01]  /*18380*/  ISETP.LT.AND P3, PT, R206, UR4, !P0 ;  /* 0x00000004ce007c0c */ /* 0x010fe2000c761270 */
        /* <DEDUP_REMOVED lines=8> */
[----:B------:R-:W2:Y:S01]  /*18410*/  LDCU UR10, c[0x0][0x398] ;  /* 0x00007300ff0a77ac */ /* 0x000ea20008000800 */
[C---:B-----5:R-:W-:Y:S01]  /*18420*/  IMAD.WIDE R6, R17.reuse, 0x4, R2 ;  /* 0x0000000411067825 */ /* 0x060fe200078e0202 */
[----:B------:R-:W-:Y:S01]  /*18430*/  ISETP.GE.AND P1, PT, R0, UR25, PT ;  /* 0x0000001900007c0c */ /* 0x000fe2000bf26270 */
[----:B------:R-:W5:Y:S02]  /*18440*/  LDCU UR14, c[0x0][0x398] ;  /* 0x00007300ff0e77ac */ /* 0x000f640008000800 */
[C---:B---3--:R-:W-:Y:S01]  /*18450*/  IMAD.WIDE R8, R17.reuse, 0x4, R196 ;  /* 0x0000000411087825 */ /* 0x048fe200078e02c4 */
[----:B------:R3:W-:Y:S03]  /*18460*/  @P5 STG.E desc[UR26][R6.64], R216 ;  /* 0x000000d806005986 */ /* 0x0007e6000c10191a */
[----:B----4-:R-:W-:Y:S01]  /*18470*/  IMAD.WIDE R10, R17, 0x4, R198 ;  /* 0x00000004110a7825 */ /* 0x010fe200078e02c6 */
[----:B------:R4:W-:Y:S01]  /*18480*/  @P3 STG.E desc[UR26][R8.64], R189 ;  /* 0x000000bd08003986 */ /* 0x0009e2000c10191a */
[----:B------:R-:W-:Y:S01]  /*18490*/  ISETP.LT.AND P5, PT, R203, UR6, !P1 ;  /* 0x00000006cb007c0c */ /* 0x000fe2000cfa1270 */
[----:B------:R-:W2:Y:S01]  /*184a0*/  LDCU UR6, c[0x0][0x398] ;  /* 0x00007300ff0677ac */ /* 0x000ea20008000800 */
[----:B------:R-:W-:Y:S01]  /*184b0*/  ISETP.LT.AND P3, PT, R206, UR18, !P1 ;  /* 0x00000012ce007c0c */ /* 0x000fe2000cf61270 */
[----:B------:R2:W-:Y:S01]  /*184c0*/  @P2 STG.E desc[UR26][R10.64], R125 ;  /* 0x0000007d0a002986 */ /* 0x0005e2000c10191a */
[----:B------:R-:W-:Y:S01]  /*184d0*/  ISETP.LT.AND P2, PT, R205, UR19, !P1 ;  /* 0x00000013cd007c0c */ /* 0x000fe2000cf41270 */
[----:B-1----:R-:W-:-:S04]  /*184e0*/  IMAD.WIDE R4, R17, 0x4, R200 ;  /* 0x0000000411047825 */ /* 0x002fc800078e02c8 */
[----:B------:R-:W-:Y:S02]  /*184f0*/  VIADD R17, R17, UR32 ;  /* 0x0000002011117c36 */ /* 0x000fe40008000000 */
[----:B------:R-:W-:Y:S01]  /*18500*/  VIADD R0, R202, 0x3b ;  /* 0x0000003bca007836 */ /* 0x000fe20000000000 */
[----:B------:R1:W-:Y:S01]  /*18510*/  @P6 STG.E desc[UR26][R4.64], R61 ;  /* 0x0000003d04006986 */ /* 0x0003e2000c10191a */
[C---:B---3--:R-:W-:Y:S01]  /*18520*/  IMAD.WIDE R6, R17.reuse, 0x4, R2 ;  /* 0x0000000411067825 */ /* 0x048fe200078e0202 */
[----:B------:R-:W-:Y:S01]  /*18530*/  ISETP.LT.AND P6, PT, R204, UR9, !P1 ;  /* 0x00000009cc007c0c */ /* 0x000fe2000cfc1270 */
[----:B------:R-:W3:Y:S01]  /*18540*/  LDCU UR9, c[0x0][0x398] ;  /* 0x00007300ff0977ac */ /* 0x000ee20008000800 */
[----:B------:R-:W-:Y:S01]  /*18550*/  ISETP.GE.AND P4, PT, R0, UR23, PT ;  /* 0x0000001700007c0c */ /* 0x000fe2000bf86270 */
[C---:B----4-:R-:W-:Y:S01]  /*18560*/  IMAD.WIDE R8, R17.reuse, 0x4, R196 ;  /* 0x0000000411087825 */ /* 0x050fe200078e02c4 */
[----:B------:R4:W-:Y:S03]  /*18570*/  @P5 STG.E desc[UR26][R6.64], R215 ;  /* 0x000000d706005986 */ /* 0x0009e6000c10191a */
[----:B--2---:R-:W-:Y:S01]  /*18580*/  IMAD.WIDE R10, R17, 0x4, R198 ;  /* 0x00000004110a7825 */ /* 0x004fe200078e02c6 */
[----:B------:R2:W-:Y:S01]  /*18590*/  @P3 STG.E desc[UR26][R8.64], R190 ;  /* 0x000000be08003986 */ /* 0x0005e2000c10191a */
[----:B------:R-:W-:Y:S01]  /*185a0*/  ISETP.LT.AND P5, PT, R203, UR8, !P4 ;  /* 0x00000008cb007c0c */ /* 0x000fe2000e7a1270 */
[----:B------:R-:W3:Y:S01]  /*185b0*/  LDCU UR8, c[0x0][0x398] ;  /* 0x00007300ff0877ac */ /* 0x000ee20008000800 */
[----:B------:R-:W-:Y:S01]  /*185c0*/  ISETP.LT.AND P3, PT, R206, UR20, !P4 ;  /* 0x00000014ce007c0c */ /* 0x000fe2000e761270 */
[----:B------:R2:W-:Y:S01]  /*185d0*/  @P2 STG.E desc[UR26][R10.64], R126 ;  /* 0x0000007e0a002986 */ /* 0x0005e2000c10191a */
[----:B------:R-:W-:Y:S01]  /*185e0*/  ISETP.LT.AND P2, PT, R205, UR7, !P4 ;  /* 0x00000007cd007c0c */ /* 0x000fe2000e741270 */
[C---:B-1----:R-:W-:Y:S01]  /*185f0*/  IMAD.WIDE R4, R17.reuse, 0x4, R200 ;  /* 0x0000000411047825 */ /* 0x042fe200078e02c8 */
[----:B------:R-:W1:Y:S03]  /*18600*/  LDCU UR7, c[0x0][0x398] ;  /* 0x00007300ff0777ac */ /* 0x000e660008000800 */
[----:B------:R-:W-:Y:S01]  /*18610*/  VIADD R17, R17, UR32 ;  /* 0x0000002011117c36 */ /* 0x000fe20008000000 */
[----:B------:R1:W-:Y:S01]  /*18620*/  @P6 STG.E desc[UR26][R4.64], R62 ;  /* 0x0000003e04006986 */ /* 0x0003e2000c10191a */
[----:B------:R-:W-:Y:S01]  /*18630*/  VIADD R0, R202, 0x3c ;  /* 0x0000003cca007836 */ /* 0x000fe20000000000 */
[----:B------:R-:W-:Y:S01]  /*18640*/  ISETP.LT.AND P6, PT, R204, UR5, !P4 ;  /* 0x00000005cc007c0c */ /* 0x000fe2000e7c1270 */
[C---:B----4-:R-:W-:Y:S01]  /*18650*/  IMAD.WIDE R6, R17.reuse, 0x4, R2 ;  /* 0x0000000411067825 */ /* 0x050fe200078e0202 */
[----:B------:R-:W4:Y:S03]  /*18660*/  LDCU UR5, c[0x0][0x398] ;  /* 0x00007300ff0577ac */ /* 0x000f260008000800 */
[----:B--2---:R-:W-:Y:S01]  /*18670*/  IMAD.WIDE R8, R17, 0x4, R196 ;  /* 0x0000000411087825 */ /* 0x004fe200078e02c4 */
[----:B------:R-:W-:-:S03]  /*18680*/  ISETP.GE.AND P0, PT, R0, UR21, PT ;  /* 0x0000001500007c0c */ /* 0x000fc6000bf06270 */
[C---:B------:R-:W-:Y:S01]  /*18690*/  IMAD.WIDE R10, R17.reuse, 0x4, R198 ;  /* 0x00000004110a7825 */ /* 0x040fe200078e02c6 */
[----:B------:R2:W-:Y:S04]  /*186a0*/  @P5 STG.E desc[UR26][R6.64], R214 ;  /* 0x000000d606005986 */ /* 0x0005e8000c10191a */
[----:B------:R2:W-:Y:S01]  /*186b0*/  @P3 STG.E desc[UR26][R8.64], R191 ;  /* 0x000000bf08003986 */ /* 0x0005e2000c10191a */
[----:B-1----:R-:W-:Y:S01]  /*186c0*/  IMAD.WIDE R4, R17, 0x4, R200 ;  /* 0x0000000411047825 */ /* 0x002fe200078e02c8 */
[----:B------:R-:W-:Y:S01]  /*186d0*/  ISETP.LT.AND P3, PT, R206, UR4, !P0 ;  /* 0x00000004ce007c0c */ /* 0x000fe2000c761270 */
[----:B------:R-:W1:Y:S01]  /*186e0*/  LDCU UR4, c[0x0][0x398] ;  /* 0x00007300ff0477ac */ /* 0x000e620008000800 */
[----:B------:R1:W-:Y:S01]  /*186f0*/  @P2 STG.E desc[UR26][R10.64], R127 ;  /* 0x0000007f0a002986 */ /* 0x0003e2000c10191a */
[----:B------:R-:W-:-:S02]  /*18700*/  ISETP.LT.AND P2, PT, R203, UR12, !P0 ;  /* 0x0000000ccb007c0c */ /* 0x000fc4000c741270 */
[----:B------:R-:W-:Y:S01]  /*18710*/  ISETP.LT.AND P5, PT, R205, UR10, !P0 ;  /* 0x0000000acd007c0c */ /* 0x000fe2000c7a1270 */
[----:B------:R-:W-:Y:S01]  /*18720*/  VIADD R17, R17, UR32 ;  /* 0x0000002011117c36 */ /* 0x000fe20008000000 */
[----:B------:R-:W-:Y:S01]  /*18730*/  IADD3 R0, PT, PT, R202, 0x3d, RZ ;  /* 0x0000003dca007810 */ /* 0x000fe20007ffe0ff */
[----:B------:R1:W-:Y:S01]  /*18740*/  @P6 STG.E desc[UR26][R4.64], R63 ;  /* 0x0000003f04006986 */ /* 0x0003e2000c10191a */
[----:B-----5:R-:W-:Y:S01]  /*18750*/  ISETP.LT.AND P6, PT, R204, UR14, !P0 ;  /* 0x0000000ecc007c0c */ /* 0x020fe2000c7c1270 */
[C---:B--2---:R-:W-:Y:S01]  /*18760*/  IMAD.WIDE R6, R17.reuse, 0x4, R2 ;  /* 0x0000000411067825 */ /* 0x044fe200078e0202 */
[----:B------:R-:W-:Y:S01]  /*18770*/  ISETP.GE.AND P1, PT, R0, UR17, PT ;  /* 0x0000001100007c0c */ /* 0x000fe2000bf26270 */
[----:B------:R-:W2:Y:S02]  /*18780*/  LDCU UR12, c[0x0][0x398] ;  /* 0x00007300ff0c77ac */ /* 0x000ea40008000800 */
[----:B------:R-:W-:Y:S01]  /*18790*/  IMAD.WIDE R8, R17, 0x4, R196 ;  /* 0x0000000411087825 */ /* 0x000fe200078e02c4 */
[----:B------:R-:W5:Y:S03]  /*187a0*/  LDCU UR10, c[0x0][0x398] ;  /* 0x00007300ff0a77ac */ /* 0x000f660008000800 */
[----:B------:R-:W-:-:S02]  /*187b0*/  VIADD R0, R202, 0x3e ;  /* 0x0000003eca007836 */ /* 0x000fc40000000000 */
[----:B-1----:R-:W-:Y:S01]  /*187c0*/  IMAD.WIDE R10, R17, 0x4, R198 ;  /* 0x00000004110a7825 */ /* 0x002fe200078e02c6 */
[----:B------:R1:W-:Y:S01]  /*187d0*/  @P2 STG.E desc[UR26][R6.64], R213 ;  /* 0x000000d506002986 */ /* 0x0003e2000c10191a */
[----:B------:R-:W-:Y:S01]  /*187e0*/  ISETP.LT.AND P2, PT, R203, UR6, !P1 ;  /* 0x00000006cb007c0c */ /* 0x000fe2000cf41270 */
[----:B------:R-:W2:Y:S01]  /*187f0*/  LDCU UR6, c[0x0][0x398] ;  /* 0x00007300ff0677ac */ /* 0x000ea20008000800 */
[----:B------:R-:W-:Y:S01]  /*18800*/  ISETP.GE.AND P4, PT, R0, UR13, PT ;  /* 0x0000000d00007c0c */ /* 0x000fe2000bf86270 */
[----:B------:R5:W-:Y:S01]  /*18810*/  @P3 STG.E desc[UR26][R8.64], R192 ;  /* 0x000000c008003986 */ /* 0x000be2000c10191a */
[----:B------:R-:W-:Y:S01]  /*18820*/  IMAD.WIDE R4, R17, 0x4, R200 ;  /* 0x0000000411047825 */ /* 0x000fe200078e02c8 */
[----:B---3--:R-:W-:Y:S01]  /*18830*/  ISETP.LT.AND P3, PT, R206, UR9, !P1 ;  /* 0x00000009ce007c0c */ /* 0x008fe2000cf61270 */
[----:B------:R-:W3:Y:S01]  /*18840*/  LDCU UR13, c[0x0][0x398] ;  /* 0x00007300ff0d77ac */ /* 0x000ee20008000800 */
[----:B------:R2:W-:Y:S01]  /*18850*/  @P5 STG.E desc[UR26][R10.64], R128 ;  /* 0x000000800a005986 */ /* 0x0005e2000c10191a */
[----:B------:R-:W-:Y:S01]  /*18860*/  ISETP.LT.AND P5, PT, R205, UR16, !P1 ;  /* 0x00000010cd007c0c */ /* 0x000fe2000cfa1270 */
[----:B------:R-:W-:Y:S01]  /*18870*/  VIADD R17, R17, UR32 ;  /* 0x0000002011117c36 */ /* 0x000fe20008000000 */
[----:B------:R-:W-:Y:S01]  /*18880*/  ISETP.LT.AND P1, PT, R204, UR7, !P1 ;  /* 0x00000007cc007c0c */ /* 0x000fe2000cf21270 */
[----:B------:R-:W3:Y:S01]  /*18890*/  LDCU UR9, c[0x0][0x398] ;  /* 0x00007300ff0977ac */ /* 0x000ee20008000800 */
[----:B------:R2:W-:Y:S01]  /*188a0*/  @P6 STG.E desc[UR26][R4.64], R64 ;  /* 0x0000004004006986 */ /* 0x0005e2000c10191a */
[----:B----4-:R-:W-:Y:S01]  /*188b0*/  ISETP.LT.AND P6, PT, R203, UR5, !P4 ;  /* 0x00000005cb007c0c */ /* 0x010fe2000e7c1270 */
[C---:B-1----:R-:W-:Y:S01]  /*188c0*/  IMAD.WIDE R6, R17.reuse, 0x4, R2 ;  /* 0x0000000411067825 */ /* 0x042fe200078e0202 */
[----:B------:R-:W-:-:S03]  /*188d0*/  IADD3 R15, PT, PT, R17, UR32, RZ ;  /* 0x00000020110f7c10 */ /* 0x000fc6000fffe0ff */
[C---:B-----5:R-:W-:Y:S01]  /*188e0*/  IMAD.WIDE R8, R17.reuse, 0x4, R196 ;  /* 0x0000000411087825 */ /* 0x060fe200078e02c4 */
[----:B------:R1:W-:Y:S03]  /*188f0*/  @P2 STG.E desc[UR26][R6.64], R212 ;  /* 0x000000d406002986 */ /* 0x0003e6000c10191a */
[----:B------:R-:W-:Y:S02]  /*18900*/  VIADD R202, R202, 0x3f ;  /* 0x0000003fcaca7836 */ /* 0x000fe40000000000 */
[C---:B--2---:R-:W-:Y:S01]  /*18910*/  IMAD.WIDE R10, R17.reuse, 0x4, R198 ;  /* 0x00000004110a7825 */ /* 0x044fe200078e02c6 */
[----:B------:R2:W-:Y:S03]  /*18920*/  @P3 STG.E desc[UR26][R8.64], R193 ;  /* 0x000000c108003986 */ /* 0x0005e6000c10191a */
[----:B------:R-:W-:Y:S01]  /*18930*/  IMAD.WIDE R4, R17, 0x4, R200 ;  /* 0x0000000411047825 */ /* 0x000fe200078e02c8 */
[----:B------:R-:W-:Y:S01]  /*18940*/  ISETP.GE.AND P0, PT, R202, UR15, PT ;  /* 0x0000000fca007c0c */ /* 0x000fe2000bf06270 */
[----:B------:R4:W-:Y:S01]  /*18950*/  @P5 STG.E desc[UR26][R10.64], R129 ;  /* 0x000000810a005986 */ /* 0x0009e2000c10191a */
[----:B------:R-:W-:Y:S01]  /*18960*/  ISETP.LT.AND P3, PT, R206, UR8, !P4 ;  /* 0x00000008ce007c0c */ /* 0x000fe2000e761270 */
[----:B------:R-:W-:-:S02]  /*18970*/  IMAD.WIDE R12, R15, 0x4, R2 ;  /* 0x000000040f0c7825 */ /* 0x000fc400078e0202 */
[----:B------:R1:W-:Y:S01]  /*18980*/  @P1 STG.E desc[UR26][R4.64], R65 ;  /* 0x0000004104001986 */ /* 0x0003e2000c10191a */
[----:B------:R-:W-:Y:S02]  /*18990*/  ISETP.LT.AND P1, PT, R205, UR12, !P4 ;  /* 0x0000000ccd007c0c */ /* 0x000fe4000e721270 */
[----:B------:R-:W-:Y:S01]  /*189a0*/  ISETP.LT.AND P4, PT, R204, UR4, !P4 ;  /* 0x00000004cc007c0c */ /* 0x000fe2000e781270 */
[----:B------:R2:W-:Y:S01]  /*189b0*/  @P6 STG.E desc[UR26][R12.64], R211 ;  /* 0x000000d30c006986 */ /* 0x0005e2000c10191a */
[----:B------:R-:W-:Y:S02]  /*189c0*/  ISETP.LT.AND P2, PT, R203, UR10, !P0 ;  /* 0x0000000acb007c0c */ /* 0x000fe4000c741270 */
[----:B---3--:R-:W-:Y:S02]  /*189d0*/  ISETP.LT.AND P5, PT, R206, UR13, !P0 ;  /* 0x0000000dce007c0c */ /* 0x008fe4000c7a1270 */
[----:B------:R-:W-:Y:S01]  /*189e0*/  ISETP.LT.AND P6, PT, R205, UR6, !P0 ;  /* 0x00000006cd007c0c */ /* 0x000fe2000c7c1270 */
[C---:B------:R-:W-:Y:S01]  /*189f0*/  VIADD R17, R15.reuse, UR32 ;  /* 0x000000200f117c36 */ /* 0x040fe20008000000 */
[----:B------:R-:W-:Y:S01]  /*18a00*/  ISETP.LT.AND P0, PT, R204, UR9, !P0 ;  /* 0x00000009cc007c0c */ /* 0x000fe2000c701270 */
[----:B-1----:R-:W-:-:S04]  /*18a10*/  IMAD.WIDE R6, R15, 0x4, R196 ;  /* 0x000000040f067825 */ /* 0x002fc800078e02c4 */
[C---:B--2---:R-:W-:Y:S01]  /*18a20*/  IMAD.WIDE R8, R15.reuse, 0x4, R198 ;  /* 0x000000040f087825 */ /* 0x044fe200078e02c6 */
[----:B------:R1:W-:Y:S03]  /*18a30*/  @P3 STG.E desc[UR26][R6.64], R194 ;  /* 0x000000c206003986 */ /* 0x0003e6000c10191a */
[----:B----4-:R-:W-:Y:S01]  /*18a40*/  IMAD.WIDE R10, R15, 0x4, R200 ;  /* 0x000000040f0a7825 */ /* 0x010fe200078e02c8 */
[----:B------:R1:W-:Y:S03]  /*18a50*/  @P1 STG.E desc[UR26][R8.64], R130 ;  /* 0x0000008208001986 */ /* 0x0003e6000c10191a */
[C---:B------:R-:W-:Y:S01]  /*18a60*/  IMAD.WIDE R2, R17.reuse, 0x4, R2 ;  /* 0x0000000411027825 */ /* 0x040fe200078e0202 */
[----:B------:R1:W-:Y:S03]  /*18a70*/  @P4 STG.E desc[UR26][R10.64], R66 ;  /* 0x000000420a004986 */ /* 0x0003e6000c10191a */
[C---:B------:R-:W-:Y:S01]  /*18a80*/  IMAD.WIDE R196, R17.reuse, 0x4, R196 ;  /* 0x0000000411c47825 */ /* 0x040fe200078e02c4 */
[----:B------:R1:W-:Y:S03]  /*18a90*/  @P2 STG.E desc[UR26][R2.64], R210 ;  /* 0x000000d202002986 */ /* 0x0003e6000c10191a */
[C---:B------:R-:W-:Y:S01]  /*18aa0*/  IMAD.WIDE R198, R17.reuse, 0x4, R198 ;  /* 0x0000000411c67825 */ /* 0x040fe200078e02c6 */
[----:B------:R1:W-:Y:S03]  /*18ab0*/  @P5 STG.E desc[UR26][R196.64], R195 ;  /* 0x000000c3c4005986 */ /* 0x0003e6000c10191a */
[----:B------:R-:W-:Y:S01]  /*18ac0*/  IMAD.WIDE R200, R17, 0x4, R200 ;  /* 0x0000000411c87825 */ /* 0x000fe200078e02c8 */
[----:B------:R1:W-:Y:S04]  /*18ad0*/  @P6 STG.E desc[UR26][R198.64], R131 ;  /* 0x00000083c6006986 */ /* 0x0003e8000c10191a */
[----:B------:R1:W-:Y:S01]  /*18ae0*/  @P0 STG.E desc[UR26][R200.64], R67 ;  /* 0x00000043c8000986 */ /* 0x0003e2000c10191a */
[----:B------:R-:W-:Y:S06]  /*18af0*/  BAR.SYNC.DEFER_BLOCKING 0x0 ;  /* 0x0000000000007b1d */ /* 0x000fec0000010000 */
[----:B------:R-:W-:Y:S05]  /*18b00*/  BRA.U UP0, `(.L_x_14) ;  /* 0x0000000100a07547 */ /* 0x000fea000b800000 */
[----:B------:R-:W2:Y:S01]  /*18b10*/  S2UR UR5, SR_CgaCtaId ;  /* 0x00000000000579c3 */ /* 0x000ea20000008800 */
[----:B------:R-:W-:Y:S01]  /*18b20*/  NOP ;  /* 0x0000000000007918 */ /* 0x000fe20000000000 */
[----:B------:R-:W-:Y:S01]  /*18b30*/  UMOV UR4, 0x50 ;  /* 0x0000005000047882 */ /* 0x000fe20000000000 */
[----:B------:R-:W-:Y:S02]  /*18b40*/  IMAD.U32 R0, RZ, RZ, UR11 ;  /* 0x0000000bff007e24 */ /* 0x000fe4000f8e00ff */
[----:B-1----:R-:W-:Y:S02]  /*18b50*/  IMAD.MOV.U32 R3, RZ, RZ, 0xffff ;  /* 0x0000ffffff037424 */ /* 0x002fe400078e00ff */
[----:B------:R-:W-:Y:S01]  /*18b60*/  IMAD.MOV.U32 R7, RZ, RZ, 0x1 ;  /* 0x00000001ff077424 */ /* 0x000fe200078e00ff */
[----:B------:R-:W-:-:S04]  /*18b70*/  LOP3.LUT R0, R0, 0xffff, RZ, 0xc0, !PT ;  /* 0x0000ffff00007812 */ /* 0x000fc800078ec0ff */
[----:B------:R-:W-:-:S05]  /*18b80*/  SHF.R.U32.HI R0, RZ, 0x5, R0 ;  /* 0x00000005ff007819 */ /* 0x000fca0000011600 */
[----:B------:R-:W-:Y:S01]  /*18b90*/  VIADD R2, R0, 0x10 ;  /* 0x0000001000027836 */ /* 0x000fe20000000000 */
[----:B------:R-:W-:Y:S01]  /*18ba0*/  SHF.L.U32 R0, R3, R0, RZ ;  /* 0x0000000003007219 */ /* 0x000fe200000006ff */
[----:B--2---:R-:W-:-:S03]  /*18bb0*/  ULEA UR6, UR5, UR4, 0x18 ;  /* 0x0000000405067291 */ /* 0x004fc6000f8ec0ff */
[----:B------:R-:W-:-:S04]  /*18bc0*/  SHF.L.U32 R3, R7, R2, RZ ;  /* 0x0000000207037219 */ /* 0x000fc800000006ff */
[----:B------:R-:W-:Y:S02]  /*18bd0*/  LOP3.LUT R0, R3, R0, RZ, 0xfc, !PT ;  /* 0x0000000003007212 */ /* 0x000fe400078efcff */
[----:B------:R-:W1:Y:S02]  /*18be0*/  LDS R5, [UR6] ;  /* 0x00000006ff057984 */ /* 0x000e640008000800 */
[C---:B------:R-:W-:Y:S02]  /*18bf0*/  LOP3.LUT R2, R0.reuse, 0xffff, RZ, 0xc0, !PT ;  /* 0x0000ffff00027812 */ /* 0x040fe400078ec0ff */
[----:B-1----:R-:W-:-:S04]  /*18c00*/  LOP3.LUT R3, R0, 0xffff, R5, 0x80, !PT ;  /* 0x0000ffff00037812 */ /* 0x002fc800078e8005 */
[----:B------:R-:W-:-:S13]  /*18c10*/  ISETP.NE.AND P0, PT, R3, R2, PT ;  /* 0x000000020300720c */ /* 0x000fda0003f05270 */
[----:B------:R-:W-:Y:S05]  /*18c20*/  @P0 BRA `(.L_x_15) ;  /* 0x0000000000500947 */ /* 0x000fea0003800000 */
[----:B------:R-:W-:Y:S02]  /*18c30*/  SHF.R.U32.HI R5, RZ, 0x10, R5 ;  /* 0x00000010ff057819 */ /* 0x000fe40000011605 */
[----:B------:R-:W-:-:S04]  /*18c40*/  SHF.R.U32.HI R2, RZ, 0x10, R0 ;  /* 0x00000010ff027819 */ /* 0x000fc80000011600 */
[----:B------:R-:W-:-:S04]  /*18c50*/  LOP3.LUT R5, R5, R2, RZ, 0xc0, !PT ;  /* 0x0000000205057212 */ /* 0x000fc800078ec0ff */
[----:B------:R-:W-:-:S13]  /*18c60*/  ISETP.NE.AND P0, PT, R5, R2, PT ;  /* 0x000000020500720c */ /* 0x000fda0003f05270 */
[----:B------:R-:W-:Y:S05]  /*18c70*/  @P0 BRA `(.L_x_16) ;  /* 0x0000000000300947 */ /* 0x000fea0003800000 */
[----:B------:R-:W-:Y:S01]  /*18c80*/  R2UR UR4, R0 ;  /* 0x00000000000472ca */ /* 0x000fe200000e0000 */
[----:B------:R-:W-:Y:S01]  /*18c90*/  VOTEU.ANY UR5, UPT, PT ;  /* 0x0000000000057886 */ /* 0x000fe200038e0100 */
[----:B------:R-:W1:Y:S01]  /*18ca0*/  S2R R0, SR_LANEID ;  /* 0x0000000000007919 */ /* 0x000e620000000000 */
[----:B------:R-:W-:-:S10]  /*18cb0*/  UFLO.U32 UR5, UR5 ;  /* 0x00000005000572bd */ /* 0x000fd400080e0000 */
[----:B------:R-:W-:-:S06]  /*18cc0*/  ULOP3.LUT UR4, URZ, UR4, URZ, 0x33, !UPT ;  /* 0x00000004ff047292 */ /* 0x000fcc000f8e33ff */
[----:B------:R-:W-:-:S04]  /*18cd0*/  MOV R2, UR4 ;  /* 0x0000000400027c02 */ /* 0x000fc80008000f00 */
[----:B------:R-:W2:Y:S02]  /*18ce0*/  REDUX UR7, R2 ;  /* 0x00000000020773c4 */ /* 0x000ea40000000000 */
[----:B------:R3:W-:Y:S01]  /*18cf0*/  UTCATOMSWS.AND URZ, UR4 ;  /* 0x0000000400ff79e3 */ /* 0x0007e20008000000 */
[----:B-1----:R-:W-:Y:S01]  /*18d00*/  ISETP.EQ.U32.AND P0, PT, R0, UR5, PT ;  /* 0x0000000500007c0c */ /* 0x002fe2000bf02070 */
[----:B--2---:R-:W-:-:S12]  /*18d10*/  IMAD.U32 R0, RZ, RZ, UR7 ;  /* 0x00000007ff007e24 */ /* 0x004fd8000f8e00ff */
[----:B------:R3:W-:Y:S01]  /*18d20*/  @P0 ATOMS.AND RZ, [UR6], R0 ;  /* 0x00000000ffff098c */ /* 0x0007e2000a800006 */
[----:B------:R-:W-:Y:S05]  /*18d30*/  BRA `(.L_x_14) ;  /* 0x0000000000147947 */ /* 0x000fea0003800000 */
.L_x_16:
[----:B------:R-:W-:-:S07]  /*18d40*/  MOV R2, 0x18d60 ;  /* 0x00018d6000027802 */ /* 0x000fce0000000f00 */
[----:B------:R-:W-:Y:S05]  /*18d50*/  CALL.REL.NOINC `($__internal_0_$__cuda_sm10x_tcgen05_guardrail_trap_col_being_dealloced_not_returned_by_alloc) ;  /* 0x00000000002c7944 */ /* 0x000fea0003c00000 */
[----:B------:R-:W-:Y:S05]  /*18d60*/  BRA `(.L_x_14) ;  /* 0x0000000000087947 */ /* 0x000fea0003800000 */
.L_x_15:
[----:B------:R-:W-:-:S07]  /*18d70*/  MOV R2, 0x18d90 ;  /* 0x00018d9000027802 */ /* 0x000fce0000000f00 */
[----:B------:R-:W-:Y:S05]  /*18d80*/  CALL.REL.NOINC `($__internal_2_$__cuda_sm10x_tcgen05_guardrail_trap_unallocated_columns_being_dealloced) ;  /* 0x0000000000387944 */ /* 0x000fea0003c00000 */
.L_x_14:
[----:B------:R-:W-:Y:S01]  /*18d90*/  NOP ;  /* 0x0000000000007918 */ /* 0x000fe20000000000 */
[----:B---3--:R-:W-:Y:S05]  /*18da0*/  EXIT ;  /* 0x000000000000794d */ /* 0x008fea0003800000 */
.L_x_9:
[----:B------:R-:W1:Y:S02]  /*18db0*/  SYNCS.PHASECHK.TRANS64.TRYWAIT P3, [UR4], R4 ;  /* 0x00000004ff0075a7 */ /* 0x000e640008061104 */
[----:B-1----:R-:W-:Y:S05]  /*18dc0*/  @!P3 BRA `(.L_x_9) ;  /* 0xfffffffc00f8b947 */ /* 0x002fea000383ffff */
[----:B------:R-:W-:Y:S05]  /*18dd0*/  BRA `(.L_x_17) ;  /* 0xffffff64005c7947 */ /* 0x000fea000383ffff */
.L_x_13:
[----:B------:R-:W5:Y:S02]  /*18de0*/  SYNCS.PHASECHK.TRANS64.TRYWAIT P0, [UR4], R0 ;  /* 0x00000000ff0075a7 */ /* 0x000f640008001104 */
[----:B-----5:R-:W-:Y:S05]  /*18df0*/  @!P0 BRA `(.L_x_13) ;  /* 0xfffffffc00f88947 */ /* 0x020fea000383ffff */
[----:B------:R-:W-:Y:S05]  /*18e00*/  BRA `(.L_x_12) ;  /* 0xffffffa8001c7947 */ /* 0x000fea000383ffff */
        .weak           $__internal_0_$__cuda_sm10x_tcgen05_guardrail_trap_col_being_dealloced_not_returned_by_alloc
        .type           $__internal_0_$__cuda_sm10x_tcgen05_guardrail_trap_col_being_dealloced_not_returned_by_alloc,@function
        .size           $__internal_0_$__cuda_sm10x_tcgen05_guardrail_trap_col_being_dealloced_not_returned_by_alloc,($__internal_1_$__cuda_sm10x_tcgen05_guardrail_trap_phase_invalid_during_alloc - $__internal_0_$__cuda_sm10x_tcgen05_guardrail_trap_col_being_dealloced_not_returned_by_alloc)
$__internal_0_$__cuda_sm10x_tcgen05_guardrail_trap_col_being_dealloced_not_returned_by_alloc:
[----:B------:R-:W-:Y:S05]  /*18e10*/  BPT.TRAP 0x1 ;  /* 0x000000040000795c */ /* 0x000fea0000300000 */
[----:B------:R-:W-:-:S04]  /*18e20*/  IMAD.MOV.U32 R3, RZ, RZ, 0x0 ;  /* 0x00000000ff037424 */ /* 0x000fc800078e00ff */
[----:B------:R-:W-:Y:S05]  /*18e30*/  RET.REL.NODEC R2 `(matmul_kernel) ;  /* 0xfffffe7002707950 */ /* 0x000fea0003c3ffff */
        .weak           $__internal_1_$__cuda_sm10x_tcgen05_guardrail_trap_phase_invalid_during_alloc
        .type           $__internal_1_$__cuda_sm10x_tcgen05_guardrail_trap_phase_invalid_during_alloc,@function
        .size           $__internal_1_$__cuda_sm10x_tcgen05_guardrail_trap_phase_invalid_during_alloc,($__internal_2_$__cuda_sm10x_tcgen05_guardrail_trap_unallocated_columns_being_dealloced - $__internal_1_$__cuda_sm10x_tcgen05_guardrail_trap_phase_invalid_during_alloc)
$__internal_1_$__cuda_sm10x_tcgen05_guardrail_trap_phase_invalid_during_alloc:
[----:B------:R-:W-:Y:S05]  /*18e40*/  BPT.TRAP 0x1 ;  /* 0x000000040000795c */ /* 0x000fea0000300000 */
[----:B------:R-:W-:-:S04]  /*18e50*/  IMAD.MOV.U32 R3, RZ, RZ, 0x0 ;  /* 0x00000000ff037424 */ /* 0x000fc800078e00ff */
[----:B------:R-:W-:Y:S05]  /*18e60*/  RET.REL.NODEC R2 `(matmul_kernel) ;  /* 0xfffffe7002647950 */ /* 0x000fea0003c3ffff */
        .weak           $__internal_2_$__cuda_sm10x_tcgen05_guardrail_trap_unallocated_columns_being_dealloced
        .type           $__internal_2_$__cuda_sm10x_tcgen05_guardrail_trap_unallocated_columns_being_dealloced,@function
        .size           $__internal_2_$__cuda_sm10x_tcgen05_guardrail_trap_unallocated_columns_being_dealloced,(.L_x_21 - $__internal_2_$__cuda_sm10x_tcgen05_guardrail_trap_unallocated_columns_being_dealloced)
$__internal_2_$__cuda_sm10x_tcgen05_guardrail_trap_unallocated_columns_being_dealloced:
[----:B------:R-:W-:Y:S05]  /*18e70*/  BPT.TRAP 0x1 ;  /* 0x000000040000795c */ /* 0x000fea0000300000 */
[----:B------:R-:W-:-:S04]  /*18e80*/  IMAD.MOV.U32 R3, RZ, RZ, 0x0 ;  /* 0x00000000ff037424 */ /* 0x000fc800078e00ff */
[----:B------:R-:W-:Y:S05]  /*18e90*/  RET.REL.NODEC R2 `(matmul_kernel) ;  /* 0xfffffe7002587950 */ /* 0x000fea0003c3ffff */
.L_x_18:
[----:B------:R-:W-:-:S00]  /*18ea0*/  BRA `(.L_x_18) ;  /* 0xfffffffc00fc7947 */ /* 0x000fc0000383ffff */
[----:B------:R-:W-:-:S00]  /*18eb0*/  NOP ;  /* 0x0000000000007918 */ /* 0x000fc00000000000 */
        /* <DEDUP_REMOVED lines=12> */
.L_x_21:


//--------------------- .nv.shared.matmul_kernel  --------------------------
	.section	.nv.shared.matmul_kernel,"aw",@nobits
	.sectionflags	@""
	.align	16
	.zero		1024


//--------------------- .nv.shared.reserved.0     --------------------------
	.section	.nv.shared.reserved.0,"aw",@nobits
	.align	8
	.weak		__nv_reservedSMEM_offset_0_alias
	.size		__nv_reservedSMEM_offset_0_alias, 0, 64
	.other		__nv_reservedSMEM_offset_0_alias,@"STO_CUDA_RESERVED_SHARED STV_DEFAULT"
__nv_reservedSMEM_offset_0_alias:
	.zero		0
.nv.shared.reserved.0:
	.zero		64
	.weak		__nv_reservedSMEM_allocation_phase
	.type		__nv_reservedSMEM_allocation_phase,@object
	.size		__nv_reservedSMEM_allocation_phase,(.L_0 - __nv_reservedSMEM_allocation_phase)
__nv_reservedSMEM_allocation_phase:
	.zero		1
.L_0:
	.zero		7
	.weak		__nv_reservedSMEM_devtool_atexit_pc
	.type		__nv_reservedSMEM_devtool_atexit_pc,@object
	.size		__nv_reservedSMEM_devtool_atexit_pc,(__nv_reservedSMEM_allocation_mask - __nv_reservedSMEM_devtool_atexit_pc)
__nv_reservedSMEM_devtool_atexit_pc:
	.zero		8
	.weak		__nv_reservedSMEM_allocation_mask
	.type		__nv_reservedSMEM_allocation_mask,@object
	.size		__nv_reservedSMEM_allocation_mask,(.L_2 - __nv_reservedSMEM_allocation_mask)
__nv_reservedSMEM_allocation_mask:
	.zero		4
.L_2:


//--------------------- .nv.constant0.matmul_kernel --------------------------
	.section	.nv.constant0.matmul_kernel,"a",@progbits
	.sectionflags	@""
	.align	4
.nv.constant0.matmul_kernel:
	.zero		976


//--------------------- SYMBOLS --------------------------

	.type		.nv.reservedSmem.offset0,@object
	.size		.nv.reservedSmem.offset0,0x4
	.type		.nv.reservedSmem.cap,@object
	.size		.nv.reservedSmem.cap,0x4
